//
// Generated by NVIDIA NVVM Compiler
//
// Compiler Build ID: CL-36424714
// Cuda compilation tools, release 13.0, V13.0.88
// Based on NVVM 20.0.0
//

.version 9.0
.target sm_100
.address_size 64

	// .globl	_Z11getColNormsiiPfS_

.visible .entry _Z11getColNormsiiPfS_(
	.param .u32 _Z11getColNormsiiPfS__param_0,
	.param .u32 _Z11getColNormsiiPfS__param_1,
	.param .u64 .ptr .align 1 _Z11getColNormsiiPfS__param_2,
	.param .u64 .ptr .align 1 _Z11getColNormsiiPfS__param_3
)
{
	.reg .pred 	%p<11>;
	.reg .b32 	%r<29>;
	.reg .b32 	%f<84>;
	.reg .b64 	%rd<29>;

	ld.param.u32 	%r17, [_Z11getColNormsiiPfS__param_0];
	ld.param.u32 	%r18, [_Z11getColNormsiiPfS__param_1];
	ld.param.u64 	%rd10, [_Z11getColNormsiiPfS__param_2];
	ld.param.u64 	%rd9, [_Z11getColNormsiiPfS__param_3];
	cvta.to.global.u64 	%rd1, %rd10;
	mov.u32 	%r19, %tid.x;
	mov.u32 	%r20, %ctaid.x;
	mov.u32 	%r21, %ntid.x;
	mad.lo.s32 	%r1, %r20, %r21, %r19;
	setp.ge.s32 	%p1, %r1, %r18;
	@%p1 bra 	$L__BB0_15;
	mul.lo.s32 	%r22, %r1, %r17;
	cvt.s64.s32 	%rd2, %r22;
	setp.lt.s32 	%p2, %r17, 1;
	mov.f32 	%f83, 0f00000000;
	@%p2 bra 	$L__BB0_14;
	and.b32  	%r2, %r17, 15;
	setp.lt.u32 	%p3, %r17, 16;
	mov.f32 	%f83, 0f00000000;
	mov.b32 	%r26, 0;
	@%p3 bra 	$L__BB0_5;
	and.b32  	%r26, %r17, 2147483632;
	neg.s32 	%r24, %r26;
	shl.b64 	%rd11, %rd2, 2;
	add.s64 	%rd12, %rd11, %rd1;
	add.s64 	%rd27, %rd12, 32;
	mov.f32 	%f83, 0f00000000;
$L__BB0_4:
	.pragma "nounroll";
	ld.global.f32 	%f18, [%rd27+-32];
	fma.rn.f32 	%f19, %f18, %f18, %f83;
	ld.global.f32 	%f20, [%rd27+-28];
	fma.rn.f32 	%f21, %f20, %f20, %f19;
	ld.global.f32 	%f22, [%rd27+-24];
	fma.rn.f32 	%f23, %f22, %f22, %f21;
	ld.global.f32 	%f24, [%rd27+-20];
	fma.rn.f32 	%f25, %f24, %f24, %f23;
	ld.global.f32 	%f26, [%rd27+-16];
	fma.rn.f32 	%f27, %f26, %f26, %f25;
	ld.global.f32 	%f28, [%rd27+-12];
	fma.rn.f32 	%f29, %f28, %f28, %f27;
	ld.global.f32 	%f30, [%rd27+-8];
	fma.rn.f32 	%f31, %f30, %f30, %f29;
	ld.global.f32 	%f32, [%rd27+-4];
	fma.rn.f32 	%f33, %f32, %f32, %f31;
	ld.global.f32 	%f34, [%rd27];
	fma.rn.f32 	%f35, %f34, %f34, %f33;
	ld.global.f32 	%f36, [%rd27+4];
	fma.rn.f32 	%f37, %f36, %f36, %f35;
	ld.global.f32 	%f38, [%rd27+8];
	fma.rn.f32 	%f39, %f38, %f38, %f37;
	ld.global.f32 	%f40, [%rd27+12];
	fma.rn.f32 	%f41, %f40, %f40, %f39;
	ld.global.f32 	%f42, [%rd27+16];
	fma.rn.f32 	%f43, %f42, %f42, %f41;
	ld.global.f32 	%f44, [%rd27+20];
	fma.rn.f32 	%f45, %f44, %f44, %f43;
	ld.global.f32 	%f46, [%rd27+24];
	fma.rn.f32 	%f47, %f46, %f46, %f45;
	ld.global.f32 	%f48, [%rd27+28];
	fma.rn.f32 	%f83, %f48, %f48, %f47;
	add.s32 	%r24, %r24, 16;
	add.s64 	%rd27, %rd27, 64;
	setp.ne.s32 	%p4, %r24, 0;
	@%p4 bra 	$L__BB0_4;
$L__BB0_5:
	setp.eq.s32 	%p5, %r2, 0;
	@%p5 bra 	$L__BB0_14;
	and.b32  	%r8, %r17, 7;
	setp.lt.u32 	%p6, %r2, 8;
	@%p6 bra 	$L__BB0_8;
	cvt.u64.u32 	%rd13, %r26;
	add.s64 	%rd14, %rd13, %rd2;
	shl.b64 	%rd15, %rd14, 2;
	add.s64 	%rd16, %rd1, %rd15;
	ld.global.f32 	%f50, [%rd16];
	fma.rn.f32 	%f51, %f50, %f50, %f83;
	ld.global.f32 	%f52, [%rd16+4];
	fma.rn.f32 	%f53, %f52, %f52, %f51;
	ld.global.f32 	%f54, [%rd16+8];
	fma.rn.f32 	%f55, %f54, %f54, %f53;
	ld.global.f32 	%f56, [%rd16+12];
	fma.rn.f32 	%f57, %f56, %f56, %f55;
	ld.global.f32 	%f58, [%rd16+16];
	fma.rn.f32 	%f59, %f58, %f58, %f57;
	ld.global.f32 	%f60, [%rd16+20];
	fma.rn.f32 	%f61, %f60, %f60, %f59;
	ld.global.f32 	%f62, [%rd16+24];
	fma.rn.f32 	%f63, %f62, %f62, %f61;
	ld.global.f32 	%f64, [%rd16+28];
	fma.rn.f32 	%f83, %f64, %f64, %f63;
	add.s32 	%r26, %r26, 8;
$L__BB0_8:
	setp.eq.s32 	%p7, %r8, 0;
	@%p7 bra 	$L__BB0_14;
	and.b32  	%r11, %r17, 3;
	setp.lt.u32 	%p8, %r8, 4;
	@%p8 bra 	$L__BB0_11;
	cvt.u64.u32 	%rd17, %r26;
	add.s64 	%rd18, %rd17, %rd2;
	shl.b64 	%rd19, %rd18, 2;
	add.s64 	%rd20, %rd1, %rd19;
	ld.global.f32 	%f66, [%rd20];
	fma.rn.f32 	%f67, %f66, %f66, %f83;
	ld.global.f32 	%f68, [%rd20+4];
	fma.rn.f32 	%f69, %f68, %f68, %f67;
	ld.global.f32 	%f70, [%rd20+8];
	fma.rn.f32 	%f71, %f70, %f70, %f69;
	ld.global.f32 	%f72, [%rd20+12];
	fma.rn.f32 	%f83, %f72, %f72, %f71;
	add.s32 	%r26, %r26, 4;
$L__BB0_11:
	setp.eq.s32 	%p9, %r11, 0;
	@%p9 bra 	$L__BB0_14;
	cvt.u64.u32 	%rd21, %r26;
	add.s64 	%rd22, %rd2, %rd21;
	shl.b64 	%rd23, %rd22, 2;
	add.s64 	%rd28, %rd1, %rd23;
	neg.s32 	%r28, %r11;
$L__BB0_13:
	.pragma "nounroll";
	ld.global.f32 	%f73, [%rd28];
	fma.rn.f32 	%f83, %f73, %f73, %f83;
	add.s64 	%rd28, %rd28, 4;
	add.s32 	%r28, %r28, 1;
	setp.ne.s32 	%p10, %r28, 0;
	@%p10 bra 	$L__BB0_13;
$L__BB0_14:
	sqrt.rn.f32 	%f74, %f83;
	cvta.to.global.u64 	%rd24, %rd9;
	mul.wide.s32 	%rd25, %r1, 4;
	add.s64 	%rd26, %rd24, %rd25;
	st.global.f32 	[%rd26], %f74;
$L__BB0_15:
	ret;

}
	// .globl	_Z18GetQRDecompBlockediiPfS_jiS_S_S_PiS_S0_S_S_S_S_
.visible .entry _Z18GetQRDecompBlockediiPfS_jiS_S_S_PiS_S0_S_S_S_S_(
	.param .u32 _Z18GetQRDecompBlockediiPfS_jiS_S_S_PiS_S0_S_S_S_S__param_0,
	.param .u32 _Z18GetQRDecompBlockediiPfS_jiS_S_S_PiS_S0_S_S_S_S__param_1,
	.param .u64 .ptr .align 1 _Z18GetQRDecompBlockediiPfS_jiS_S_S_PiS_S0_S_S_S_S__param_2,
	.param .u64 .ptr .align 1 _Z18GetQRDecompBlockediiPfS_jiS_S_S_PiS_S0_S_S_S_S__param_3,
	.param .u32 _Z18GetQRDecompBlockediiPfS_jiS_S_S_PiS_S0_S_S_S_S__param_4,
	.param .u32 _Z18GetQRDecompBlockediiPfS_jiS_S_S_PiS_S0_S_S_S_S__param_5,
	.param .u64 .ptr .align 1 _Z18GetQRDecompBlockediiPfS_jiS_S_S_PiS_S0_S_S_S_S__param_6,
	.param .u64 .ptr .align 1 _Z18GetQRDecompBlockediiPfS_jiS_S_S_PiS_S0_S_S_S_S__param_7,
	.param .u64 .ptr .align 1 _Z18GetQRDecompBlockediiPfS_jiS_S_S_PiS_S0_S_S_S_S__param_8,
	.param .u64 .ptr .align 1 _Z18GetQRDecompBlockediiPfS_jiS_S_S_PiS_S0_S_S_S_S__param_9,
	.param .u64 .ptr .align 1 _Z18GetQRDecompBlockediiPfS_jiS_S_S_PiS_S0_S_S_S_S__param_10,
	.param .u64 .ptr .align 1 _Z18GetQRDecompBlockediiPfS_jiS_S_S_PiS_S0_S_S_S_S__param_11,
	.param .u64 .ptr .align 1 _Z18GetQRDecompBlockediiPfS_jiS_S_S_PiS_S0_S_S_S_S__param_12,
	.param .u64 .ptr .align 1 _Z18GetQRDecompBlockediiPfS_jiS_S_S_PiS_S0_S_S_S_S__param_13,
	.param .u64 .ptr .align 1 _Z18GetQRDecompBlockediiPfS_jiS_S_S_PiS_S0_S_S_S_S__param_14,
	.param .u64 .ptr .align 1 _Z18GetQRDecompBlockediiPfS_jiS_S_S_PiS_S0_S_S_S_S__param_15
)
{
	.reg .pred 	%p<196>;
	.reg .b16 	%rs<110>;
	.reg .b32 	%r<571>;
	.reg .b32 	%f<867>;
	.reg .b64 	%rd<423>;
	.reg .b64 	%fd<11>;

	ld.param.u32 	%r236, [_Z18GetQRDecompBlockediiPfS_jiS_S_S_PiS_S0_S_S_S_S__param_1];
	ld.param.u64 	%rd73, [_Z18GetQRDecompBlockediiPfS_jiS_S_S_PiS_S0_S_S_S_S__param_2];
	ld.param.u64 	%rd74, [_Z18GetQRDecompBlockediiPfS_jiS_S_S_PiS_S0_S_S_S_S__param_3];
	ld.param.u32 	%r237, [_Z18GetQRDecompBlockediiPfS_jiS_S_S_PiS_S0_S_S_S_S__param_4];
	ld.param.u32 	%r238, [_Z18GetQRDecompBlockediiPfS_jiS_S_S_PiS_S0_S_S_S_S__param_5];
	ld.param.u64 	%rd75, [_Z18GetQRDecompBlockediiPfS_jiS_S_S_PiS_S0_S_S_S_S__param_9];
	ld.param.u64 	%rd76, [_Z18GetQRDecompBlockediiPfS_jiS_S_S_PiS_S0_S_S_S_S__param_10];
	ld.param.u64 	%rd77, [_Z18GetQRDecompBlockediiPfS_jiS_S_S_PiS_S0_S_S_S_S__param_12];
	ld.param.u64 	%rd78, [_Z18GetQRDecompBlockediiPfS_jiS_S_S_PiS_S0_S_S_S_S__param_13];
	ld.param.u64 	%rd79, [_Z18GetQRDecompBlockediiPfS_jiS_S_S_PiS_S0_S_S_S_S__param_14];
	ld.param.u64 	%rd80, [_Z18GetQRDecompBlockediiPfS_jiS_S_S_PiS_S0_S_S_S_S__param_15];
	cvta.to.global.u64 	%rd1, %rd75;
	cvta.to.global.u64 	%rd2, %rd80;
	cvta.to.global.u64 	%rd3, %rd79;
	cvta.to.global.u64 	%rd4, %rd78;
	cvta.to.global.u64 	%rd5, %rd76;
	cvta.to.global.u64 	%rd6, %rd73;
	cvta.to.global.u64 	%rd7, %rd77;
	cvta.to.global.u64 	%rd8, %rd74;
	add.s32 	%r505, %r236, -1;
	setp.lt.s32 	%p2, %r236, 2;
	mov.b64 	%rd410, 0;
	@%p2 bra 	$L__BB1_26;
	mov.b32 	%r242, -1;
	shl.b32 	%r243, %r242, %r236;
	not.b32 	%r244, %r243;
	ld.global.f32 	%f808, [%rd8];
	and.b32  	%r2, %r244, 2147483646;
	add.s32 	%r245, %r236, -2;
	and.b32  	%r3, %r505, 7;
	setp.lt.u32 	%p3, %r245, 7;
	mov.b32 	%r474, 0;
	mov.b32 	%r482, 1;
	@%p3 bra 	$L__BB1_8;
	and.b32  	%r4, %r505, -8;
	mov.b32 	%r474, 0;
	mov.b32 	%r472, 1;
$L__BB1_3:
	.pragma "nounroll";
	mov.b32 	%r248, 1;
	shl.b32 	%r249, %r248, %r472;
	and.b32  	%r250, %r2, %r249;
	setp.ne.s32 	%p4, %r250, 2;
	mul.wide.u32 	%rd81, %r472, 4;
	add.s64 	%rd9, %rd8, %rd81;
	@%p4 bra 	$L__BB1_5;
	ld.global.f32 	%f108, [%rd9];
	setp.gt.f32 	%p5, %f108, %f808;
	selp.b32 	%r474, %r472, %r474, %p5;
	selp.f32 	%f808, %f108, %f808, %p5;
$L__BB1_5:
	mov.b32 	%r251, 2;
	shl.b32 	%r252, %r251, %r472;
	and.b32  	%r253, %r2, %r252;
	setp.ne.s32 	%p6, %r253, 2;
	@%p6 bra 	$L__BB1_7;
	add.s32 	%r254, %r472, 1;
	ld.global.f32 	%f109, [%rd9+4];
	setp.gt.f32 	%p7, %f109, %f808;
	selp.b32 	%r474, %r254, %r474, %p7;
	selp.f32 	%f808, %f109, %f808, %p7;
$L__BB1_7:
	add.s32 	%r482, %r472, 8;
	add.s32 	%r255, %r472, 7;
	setp.ne.s32 	%p8, %r255, %r4;
	mov.u32 	%r472, %r482;
	@%p8 bra 	$L__BB1_3;
$L__BB1_8:
	setp.eq.s32 	%p9, %r3, 0;
	@%p9 bra 	$L__BB1_25;
	and.b32  	%r15, %r505, 3;
	setp.lt.u32 	%p10, %r3, 4;
	@%p10 bra 	$L__BB1_15;
	mov.b32 	%r257, 1;
	shl.b32 	%r258, %r257, %r482;
	and.b32  	%r259, %r2, %r258;
	setp.ne.s32 	%p11, %r259, 2;
	mul.wide.u32 	%rd82, %r482, 4;
	add.s64 	%rd10, %rd8, %rd82;
	@%p11 bra 	$L__BB1_12;
	ld.global.f32 	%f110, [%rd10];
	setp.gt.f32 	%p12, %f110, %f808;
	selp.b32 	%r474, %r482, %r474, %p12;
	selp.f32 	%f808, %f110, %f808, %p12;
$L__BB1_12:
	mov.b32 	%r260, 2;
	shl.b32 	%r261, %r260, %r482;
	and.b32  	%r262, %r2, %r261;
	setp.ne.s32 	%p13, %r262, 2;
	@%p13 bra 	$L__BB1_14;
	add.s32 	%r263, %r482, 1;
	ld.global.f32 	%f111, [%rd10+4];
	setp.gt.f32 	%p14, %f111, %f808;
	selp.b32 	%r474, %r263, %r474, %p14;
	selp.f32 	%f808, %f111, %f808, %p14;
$L__BB1_14:
	add.s32 	%r482, %r482, 4;
$L__BB1_15:
	setp.eq.s32 	%p15, %r15, 0;
	@%p15 bra 	$L__BB1_25;
	setp.eq.s32 	%p16, %r15, 1;
	@%p16 bra 	$L__BB1_22;
	mov.b32 	%r265, 1;
	shl.b32 	%r266, %r265, %r482;
	and.b32  	%r267, %r2, %r266;
	setp.ne.s32 	%p17, %r267, 2;
	mul.wide.u32 	%rd83, %r482, 4;
	add.s64 	%rd11, %rd8, %rd83;
	@%p17 bra 	$L__BB1_19;
	ld.global.f32 	%f112, [%rd11];
	setp.gt.f32 	%p18, %f112, %f808;
	selp.b32 	%r474, %r482, %r474, %p18;
	selp.f32 	%f808, %f112, %f808, %p18;
$L__BB1_19:
	mov.b32 	%r268, 2;
	shl.b32 	%r269, %r268, %r482;
	and.b32  	%r270, %r2, %r269;
	setp.ne.s32 	%p19, %r270, 2;
	@%p19 bra 	$L__BB1_21;
	add.s32 	%r271, %r482, 1;
	ld.global.f32 	%f113, [%rd11+4];
	setp.gt.f32 	%p20, %f113, %f808;
	selp.b32 	%r474, %r271, %r474, %p20;
	selp.f32 	%f808, %f113, %f808, %p20;
$L__BB1_21:
	add.s32 	%r482, %r482, 2;
$L__BB1_22:
	and.b32  	%r272, %r505, 1;
	setp.eq.b32 	%p21, %r272, 1;
	not.pred 	%p22, %p21;
	@%p22 bra 	$L__BB1_25;
	mov.b32 	%r273, 1;
	shl.b32 	%r274, %r273, %r482;
	and.b32  	%r275, %r2, %r274;
	setp.ne.s32 	%p23, %r275, 2;
	@%p23 bra 	$L__BB1_25;
	mul.wide.u32 	%rd84, %r482, 4;
	add.s64 	%rd85, %rd8, %rd84;
	ld.global.f32 	%f114, [%rd85];
	setp.gt.f32 	%p24, %f114, %f808;
	selp.b32 	%r474, %r482, %r474, %p24;
$L__BB1_25:
	cvt.s64.s32 	%rd410, %r474;
$L__BB1_26:
	shl.b64 	%rd86, %rd410, 2;
	add.s64 	%rd87, %rd8, %rd86;
	ld.global.f32 	%f18, [%rd87];
	setp.lt.f32 	%p25, %f18, 0f38D1B717;
	mov.b32 	%r490, 0;
	@%p25 bra 	$L__BB1_28;
	ld.param.u32 	%r469, [_Z18GetQRDecompBlockediiPfS_jiS_S_S_PiS_S0_S_S_S_S__param_0];
	cvt.f64.f32 	%fd1, %f18;
	add.f64 	%fd2, %fd1, 0d3FF0000000000000;
	mul.f64 	%fd3, %fd2, 0d3F1A36E2E0000000;
	cvt.rn.f32.f64 	%f817, %fd3;
	min.s32 	%r490, %r469, %r236;
$L__BB1_28:
	add.s32 	%r278, %r505, %r237;
	div.u32 	%r36, %r278, %r237;
	setp.lt.s32 	%p26, %r36, 1;
	mov.b32 	%r570, 0;
	@%p26 bra 	$L__BB1_238;
	mul.lo.s32 	%r281, %r238, %r237;
	cvt.u64.u32 	%rd14, %r281;
	max.u32 	%r37, %r237, 1;
	add.s32 	%r38, %r238, -1;
	and.b32  	%r39, %r238, 7;
	and.b32  	%r40, %r238, 3;
	and.b32  	%r41, %r37, 7;
	add.s32 	%r42, %r41, -1;
	and.b32  	%r43, %r238, 2147483640;
	and.b32  	%r44, %r238, 1;
	and.b32  	%r45, %r37, -8;
	neg.s32 	%r46, %r43;
	mov.b32 	%r491, 0;
	mov.b16 	%rs101, 0;
	cvt.u16.u32 	%rs24, %r237;
	cvt.u16.u32 	%rs26, %r238;
	mov.u16 	%rs102, %rs101;
	mov.u16 	%rs103, %rs101;
	mov.u32 	%r493, %r236;
	mov.u32 	%r494, %r238;
	mov.u64 	%rd411, %rd6;
	mov.u32 	%r570, %r491;
$L__BB1_30:
	mul.lo.s16 	%rs25, %rs101, %rs24;
	sub.s16 	%rs4, %rs26, %rs25;
	mul.lo.s16 	%rs27, %rs102, %rs24;
	sub.s16 	%rs28, %rs26, %rs27;
	cvt.u32.u16 	%r283, %rs28;
	and.b32  	%r284, %r283, 7;
	add.s32 	%r53, %r284, -1;
	mul.lo.s32 	%r54, %r237, %r491;
	sub.s32 	%r55, %r38, %r54;
	min.u32 	%r56, %r237, %r493;
	add.s32 	%r57, %r56, -1;
	and.b32  	%r58, %r56, 3;
	add.s32 	%r59, %r531, %r237;
	setp.ge.u32 	%p27, %r531, %r59;
	setp.ge.s32 	%p28, %r531, %r490;
	or.pred  	%p29, %p27, %p28;
	setp.gt.s32 	%p30, %r531, %r505;
	mov.b32 	%r507, 0;
	or.pred  	%p31, %p29, %p30;
	@%p31 bra 	$L__BB1_48;
	mov.b32 	%r507, 0;
	mov.u32 	%r498, %r531;
$L__BB1_32:
	mul.wide.s32 	%rd88, %r498, 4;
	add.s64 	%rd16, %rd8, %rd88;
	ld.global.f32 	%f818, [%rd16];
	setp.geu.f32 	%p32, %f818, %f817;
	setp.le.s32 	%p33, %r505, %r498;
	or.pred  	%p34, %p32, %p33;
	@%p34 bra 	$L__BB1_47;
	setp.gt.s32 	%p35, %r238, 0;
	mul.lo.s32 	%r286, %r498, %r238;
	cvt.s64.s32 	%rd17, %r286;
	setp.le.s32 	%p36, %r498, %r236;
	and.pred  	%p1, %p36, %p35;
	add.s64 	%rd18, %rd1, %rd88;
	mul.wide.s32 	%rd90, %r286, 4;
	add.s64 	%rd91, %rd6, %rd90;
	add.s64 	%rd19, %rd91, 16;
	not.pred 	%p38, %p1;
$L__BB1_34:
	mul.wide.s32 	%rd92, %r505, 4;
	add.s64 	%rd20, %rd1, %rd92;
	ld.global.u32 	%r64, [%rd20];
	mul.lo.s32 	%r287, %r505, %r498;
	cvt.s64.s32 	%rd21, %r287;
	setp.gt.s32 	%p37, %r505, %r236;
	or.pred  	%p39, %p37, %p38;
	@%p39 bra 	$L__BB1_46;
	setp.lt.u32 	%p40, %r238, 8;
	mov.b32 	%r503, 0;
	@%p40 bra 	$L__BB1_38;
	shl.b64 	%rd93, %rd21, 2;
	add.s64 	%rd94, %rd6, %rd93;
	add.s64 	%rd412, %rd94, 16;
	mov.u64 	%rd413, %rd19;
	mov.u32 	%r501, %r46;
$L__BB1_37:
	.pragma "nounroll";
	ld.global.f32 	%f116, [%rd413+-16];
	ld.global.f32 	%f117, [%rd412+-16];
	st.global.f32 	[%rd413+-16], %f117;
	st.global.f32 	[%rd412+-16], %f116;
	ld.global.f32 	%f118, [%rd413+-12];
	ld.global.f32 	%f119, [%rd412+-12];
	st.global.f32 	[%rd413+-12], %f119;
	st.global.f32 	[%rd412+-12], %f118;
	ld.global.f32 	%f120, [%rd413+-8];
	ld.global.f32 	%f121, [%rd412+-8];
	st.global.f32 	[%rd413+-8], %f121;
	st.global.f32 	[%rd412+-8], %f120;
	ld.global.f32 	%f122, [%rd413+-4];
	ld.global.f32 	%f123, [%rd412+-4];
	st.global.f32 	[%rd413+-4], %f123;
	st.global.f32 	[%rd412+-4], %f122;
	ld.global.f32 	%f124, [%rd413];
	ld.global.f32 	%f125, [%rd412];
	st.global.f32 	[%rd413], %f125;
	st.global.f32 	[%rd412], %f124;
	ld.global.f32 	%f126, [%rd413+4];
	ld.global.f32 	%f127, [%rd412+4];
	st.global.f32 	[%rd413+4], %f127;
	st.global.f32 	[%rd412+4], %f126;
	ld.global.f32 	%f128, [%rd413+8];
	ld.global.f32 	%f129, [%rd412+8];
	st.global.f32 	[%rd413+8], %f129;
	st.global.f32 	[%rd412+8], %f128;
	ld.global.f32 	%f130, [%rd413+12];
	ld.global.f32 	%f131, [%rd412+12];
	st.global.f32 	[%rd413+12], %f131;
	st.global.f32 	[%rd412+12], %f130;
	add.s32 	%r501, %r501, 8;
	add.s64 	%rd413, %rd413, 32;
	add.s64 	%rd412, %rd412, 32;
	setp.ne.s32 	%p41, %r501, 0;
	mov.u32 	%r503, %r43;
	@%p41 bra 	$L__BB1_37;
$L__BB1_38:
	setp.eq.s32 	%p42, %r39, 0;
	@%p42 bra 	$L__BB1_46;
	add.s32 	%r289, %r39, -1;
	setp.lt.u32 	%p43, %r289, 3;
	@%p43 bra 	$L__BB1_41;
	cvt.u64.u32 	%rd95, %r503;
	add.s64 	%rd96, %rd95, %rd17;
	shl.b64 	%rd97, %rd96, 2;
	add.s64 	%rd98, %rd6, %rd97;
	ld.global.f32 	%f132, [%rd98];
	add.s64 	%rd99, %rd95, %rd21;
	shl.b64 	%rd100, %rd99, 2;
	add.s64 	%rd101, %rd6, %rd100;
	ld.global.f32 	%f133, [%rd101];
	st.global.f32 	[%rd98], %f133;
	st.global.f32 	[%rd101], %f132;
	ld.global.f32 	%f134, [%rd98+4];
	ld.global.f32 	%f135, [%rd101+4];
	st.global.f32 	[%rd98+4], %f135;
	st.global.f32 	[%rd101+4], %f134;
	ld.global.f32 	%f136, [%rd98+8];
	ld.global.f32 	%f137, [%rd101+8];
	st.global.f32 	[%rd98+8], %f137;
	st.global.f32 	[%rd101+8], %f136;
	ld.global.f32 	%f138, [%rd98+12];
	ld.global.f32 	%f139, [%rd101+12];
	st.global.f32 	[%rd98+12], %f139;
	st.global.f32 	[%rd101+12], %f138;
	add.s32 	%r503, %r503, 4;
$L__BB1_41:
	setp.eq.s32 	%p44, %r40, 0;
	@%p44 bra 	$L__BB1_46;
	setp.eq.s32 	%p45, %r40, 1;
	@%p45 bra 	$L__BB1_44;
	cvt.u64.u32 	%rd102, %r503;
	add.s64 	%rd103, %rd102, %rd17;
	shl.b64 	%rd104, %rd103, 2;
	add.s64 	%rd105, %rd6, %rd104;
	ld.global.f32 	%f140, [%rd105];
	add.s64 	%rd106, %rd102, %rd21;
	shl.b64 	%rd107, %rd106, 2;
	add.s64 	%rd108, %rd6, %rd107;
	ld.global.f32 	%f141, [%rd108];
	st.global.f32 	[%rd105], %f141;
	st.global.f32 	[%rd108], %f140;
	ld.global.f32 	%f142, [%rd105+4];
	ld.global.f32 	%f143, [%rd108+4];
	st.global.f32 	[%rd105+4], %f143;
	st.global.f32 	[%rd108+4], %f142;
	add.s32 	%r503, %r503, 2;
$L__BB1_44:
	setp.eq.s32 	%p46, %r44, 0;
	@%p46 bra 	$L__BB1_46;
	cvt.u64.u32 	%rd109, %r503;
	add.s64 	%rd110, %rd109, %rd17;
	shl.b64 	%rd111, %rd110, 2;
	add.s64 	%rd112, %rd6, %rd111;
	ld.global.f32 	%f144, [%rd112];
	add.s64 	%rd113, %rd109, %rd21;
	shl.b64 	%rd114, %rd113, 2;
	add.s64 	%rd115, %rd6, %rd114;
	ld.global.f32 	%f145, [%rd115];
	st.global.f32 	[%rd112], %f145;
	st.global.f32 	[%rd115], %f144;
$L__BB1_46:
	ld.global.u32 	%r290, [%rd18];
	st.global.u32 	[%rd20], %r290;
	st.global.u32 	[%rd18], %r64;
	add.s32 	%r505, %r505, -1;
	ld.global.f32 	%f818, [%rd16];
	setp.lt.f32 	%p47, %f818, %f817;
	setp.gt.s32 	%p48, %r505, %r498;
	and.pred  	%p49, %p47, %p48;
	@%p49 bra 	$L__BB1_34;
$L__BB1_47:
	setp.ge.f32 	%p50, %f818, %f817;
	selp.u32 	%r291, 1, 0, %p50;
	add.s32 	%r507, %r507, %r291;
	add.s32 	%r75, %r498, 1;
	setp.lt.u32 	%p51, %r75, %r59;
	setp.lt.s32 	%p52, %r75, %r490;
	setp.lt.s32 	%p53, %r498, %r505;
	and.pred  	%p54, %p52, %p53;
	and.pred  	%p55, %p54, %p51;
	mov.u32 	%r498, %r75;
	@%p55 bra 	$L__BB1_32;
$L__BB1_48:
	cvt.u16.u32 	%rs29, %r238;
	cvt.u16.u32 	%rs30, %r237;
	mul.lo.s16 	%rs31, %rs102, %rs30;
	sub.s16 	%rs32, %rs29, %rs31;
	cvt.u32.u16 	%r292, %rs32;
	and.b32  	%r78, %r292, 7;
	add.s32 	%r570, %r507, %r570;
	setp.lt.s32 	%p56, %r494, 1;
	@%p56 bra 	$L__BB1_62;
	and.b32  	%r80, %r494, 2147483640;
	mov.b32 	%r508, 0;
$L__BB1_50:
	setp.lt.u32 	%p57, %r55, 7;
	mul.lo.s32 	%r82, %r508, %r494;
	mov.b32 	%r511, 0;
	@%p57 bra 	$L__BB1_53;
	mov.b32 	%r509, 0;
$L__BB1_52:
	.pragma "nounroll";
	add.s32 	%r296, %r509, %r82;
	mul.wide.u32 	%rd116, %r296, 4;
	add.s64 	%rd117, %rd7, %rd116;
	mov.b32 	%r297, 0;
	st.global.u32 	[%rd117], %r297;
	st.global.u32 	[%rd117+4], %r297;
	st.global.u32 	[%rd117+8], %r297;
	st.global.u32 	[%rd117+12], %r297;
	st.global.u32 	[%rd117+16], %r297;
	st.global.u32 	[%rd117+20], %r297;
	st.global.u32 	[%rd117+24], %r297;
	st.global.u32 	[%rd117+28], %r297;
	add.s32 	%r509, %r509, 8;
	setp.eq.s32 	%p58, %r509, %r80;
	mov.u32 	%r511, %r80;
	@%p58 bra 	$L__BB1_53;
	bra.uni 	$L__BB1_52;
$L__BB1_53:
	and.b32  	%r298, %r494, 7;
	setp.eq.s32 	%p59, %r298, 0;
	@%p59 bra 	$L__BB1_61;
	setp.lt.u32 	%p60, %r53, 3;
	@%p60 bra 	$L__BB1_56;
	add.s32 	%r299, %r511, %r82;
	mul.wide.u32 	%rd118, %r299, 4;
	add.s64 	%rd119, %rd7, %rd118;
	mov.b32 	%r300, 0;
	st.global.u32 	[%rd119], %r300;
	cvt.u64.u32 	%rd120, %r82;
	cvt.u64.u32 	%rd121, %r511;
	add.s64 	%rd122, %rd121, %rd120;
	shl.b64 	%rd123, %rd122, 2;
	add.s64 	%rd124, %rd7, %rd123;
	st.global.u32 	[%rd124+4], %r300;
	st.global.u32 	[%rd124+8], %r300;
	st.global.u32 	[%rd124+12], %r300;
	add.s32 	%r511, %r511, 4;
$L__BB1_56:
	and.b32  	%r301, %r78, 3;
	setp.eq.s32 	%p61, %r301, 0;
	@%p61 bra 	$L__BB1_61;
	and.b16  	%rs33, %rs4, 3;
	setp.eq.s16 	%p62, %rs33, 1;
	@%p62 bra 	$L__BB1_59;
	add.s32 	%r302, %r511, %r82;
	mul.wide.u32 	%rd125, %r302, 4;
	add.s64 	%rd126, %rd7, %rd125;
	mov.b32 	%r303, 0;
	st.global.u32 	[%rd126], %r303;
	cvt.u64.u32 	%rd127, %r82;
	cvt.u64.u32 	%rd128, %r511;
	add.s64 	%rd129, %rd128, %rd127;
	shl.b64 	%rd130, %rd129, 2;
	add.s64 	%rd131, %rd7, %rd130;
	st.global.u32 	[%rd131+4], %r303;
	add.s32 	%r511, %r511, 2;
$L__BB1_59:
	and.b16  	%rs34, %rs4, 1;
	setp.eq.b16 	%p63, %rs34, 1;
	not.pred 	%p64, %p63;
	@%p64 bra 	$L__BB1_61;
	add.s32 	%r304, %r511, %r82;
	mul.wide.u32 	%rd132, %r304, 4;
	add.s64 	%rd133, %rd7, %rd132;
	mov.b32 	%r305, 0;
	st.global.u32 	[%rd133], %r305;
$L__BB1_61:
	add.s32 	%r508, %r508, 1;
	setp.ne.s32 	%p65, %r508, %r37;
	@%p65 bra 	$L__BB1_50;
$L__BB1_62:
	setp.eq.s32 	%p66, %r507, 0;
	@%p66 bra 	$L__BB1_122;
	and.b32  	%r91, %r494, 15;
	and.b32  	%r92, %r494, 2147483632;
	and.b32  	%r93, %r78, 3;
	and.b32  	%r94, %r56, -4;
	mov.b32 	%r513, 0;
	mov.b16 	%rs104, 0;
	mov.u16 	%rs105, %rs104;
	mov.u64 	%rd414, %rd411;
	mov.u64 	%rd415, %rd7;
	mov.u64 	%rd416, %rd7;
$L__BB1_64:
	sub.s32 	%r97, %r494, %r513;
	setp.eq.s32 	%p67, %r97, 0;
	@%p67 bra 	$L__BB1_67;
	mul.wide.s32 	%rd30, %r97, 4;
	mov.b64 	%rd417, 0;
$L__BB1_66:
	add.s64 	%rd135, %rd414, %rd417;
	ld.global.u8 	%rs37, [%rd135];
	add.s64 	%rd136, %rd415, %rd417;
	st.global.u8 	[%rd136], %rs37;
	add.s64 	%rd417, %rd417, 1;
	setp.lt.u64 	%p68, %rd417, %rd30;
	@%p68 bra 	$L__BB1_66;
$L__BB1_67:
	ld.param.u32 	%r470, [_Z18GetQRDecompBlockediiPfS_jiS_S_S_PiS_S0_S_S_S_S__param_0];
	ld.global.f32 	%f24, [%rd415];
	abs.f32 	%f25, %f24;
	add.s32 	%r307, %r470, -1;
	setp.eq.s32 	%p69, %r531, %r307;
	@%p69 bra 	$L__BB1_239;
	setp.lt.s32 	%p70, %r97, 1;
	mov.f32 	%f826, 0f00000000;
	@%p70 bra 	$L__BB1_82;
	add.s32 	%r309, %r54, %r513;
	sub.s32 	%r310, %r38, %r309;
	setp.lt.u32 	%p71, %r310, 15;
	mov.b32 	%r516, 0;
	mov.f32 	%f826, 0f00000000;
	@%p71 bra 	$L__BB1_72;
	and.b32  	%r516, %r97, 2147483632;
	mov.b32 	%r515, 0;
	mov.f32 	%f826, 0f00000000;
$L__BB1_71:
	.pragma "nounroll";
	mul.wide.u32 	%rd137, %r515, 4;
	add.s64 	%rd138, %rd415, %rd137;
	ld.global.f32 	%f150, [%rd138];
	fma.rn.f32 	%f151, %f150, %f150, %f826;
	ld.global.f32 	%f152, [%rd138+4];
	fma.rn.f32 	%f153, %f152, %f152, %f151;
	ld.global.f32 	%f154, [%rd138+8];
	fma.rn.f32 	%f155, %f154, %f154, %f153;
	ld.global.f32 	%f156, [%rd138+12];
	fma.rn.f32 	%f157, %f156, %f156, %f155;
	ld.global.f32 	%f158, [%rd138+16];
	fma.rn.f32 	%f159, %f158, %f158, %f157;
	ld.global.f32 	%f160, [%rd138+20];
	fma.rn.f32 	%f161, %f160, %f160, %f159;
	ld.global.f32 	%f162, [%rd138+24];
	fma.rn.f32 	%f163, %f162, %f162, %f161;
	ld.global.f32 	%f164, [%rd138+28];
	fma.rn.f32 	%f165, %f164, %f164, %f163;
	ld.global.f32 	%f166, [%rd138+32];
	fma.rn.f32 	%f167, %f166, %f166, %f165;
	ld.global.f32 	%f168, [%rd138+36];
	fma.rn.f32 	%f169, %f168, %f168, %f167;
	ld.global.f32 	%f170, [%rd138+40];
	fma.rn.f32 	%f171, %f170, %f170, %f169;
	ld.global.f32 	%f172, [%rd138+44];
	fma.rn.f32 	%f173, %f172, %f172, %f171;
	ld.global.f32 	%f174, [%rd138+48];
	fma.rn.f32 	%f175, %f174, %f174, %f173;
	ld.global.f32 	%f176, [%rd138+52];
	fma.rn.f32 	%f177, %f176, %f176, %f175;
	ld.global.f32 	%f178, [%rd138+56];
	fma.rn.f32 	%f179, %f178, %f178, %f177;
	ld.global.f32 	%f180, [%rd138+60];
	fma.rn.f32 	%f826, %f180, %f180, %f179;
	add.s32 	%r515, %r515, 16;
	setp.ne.s32 	%p72, %r515, %r516;
	@%p72 bra 	$L__BB1_71;
$L__BB1_72:
	and.b32  	%r312, %r97, 15;
	setp.eq.s32 	%p73, %r312, 0;
	@%p73 bra 	$L__BB1_82;
	cvt.u16.u32 	%rs38, %r237;
	mad.lo.s16 	%rs39, %rs103, %rs38, %rs105;
	cvt.u16.u32 	%rs40, %r238;
	sub.s16 	%rs41, %rs40, %rs39;
	cvt.u32.u16 	%r313, %rs41;
	and.b32  	%r102, %r313, 15;
	add.s32 	%r314, %r102, -1;
	setp.lt.u32 	%p74, %r314, 7;
	@%p74 bra 	$L__BB1_75;
	mul.wide.u32 	%rd139, %r516, 4;
	add.s64 	%rd140, %rd415, %rd139;
	ld.global.f32 	%f182, [%rd140];
	fma.rn.f32 	%f183, %f182, %f182, %f826;
	ld.global.f32 	%f184, [%rd140+4];
	fma.rn.f32 	%f185, %f184, %f184, %f183;
	ld.global.f32 	%f186, [%rd140+8];
	fma.rn.f32 	%f187, %f186, %f186, %f185;
	ld.global.f32 	%f188, [%rd140+12];
	fma.rn.f32 	%f189, %f188, %f188, %f187;
	ld.global.f32 	%f190, [%rd140+16];
	fma.rn.f32 	%f191, %f190, %f190, %f189;
	ld.global.f32 	%f192, [%rd140+20];
	fma.rn.f32 	%f193, %f192, %f192, %f191;
	ld.global.f32 	%f194, [%rd140+24];
	fma.rn.f32 	%f195, %f194, %f194, %f193;
	ld.global.f32 	%f196, [%rd140+28];
	fma.rn.f32 	%f826, %f196, %f196, %f195;
	add.s32 	%r516, %r516, 8;
$L__BB1_75:
	and.b32  	%r315, %r102, 7;
	setp.eq.s32 	%p75, %r315, 0;
	@%p75 bra 	$L__BB1_82;
	mad.lo.s16 	%rs43, %rs102, %rs38, %rs104;
	sub.s16 	%rs45, %rs40, %rs43;
	cvt.u32.u16 	%r316, %rs45;
	and.b32  	%r317, %r316, 7;
	and.b32  	%r105, %r316, 3;
	add.s32 	%r318, %r317, -1;
	setp.lt.u32 	%p76, %r318, 3;
	@%p76 bra 	$L__BB1_78;
	mul.wide.u32 	%rd141, %r516, 4;
	add.s64 	%rd142, %rd415, %rd141;
	ld.global.f32 	%f198, [%rd142];
	fma.rn.f32 	%f199, %f198, %f198, %f826;
	ld.global.f32 	%f200, [%rd142+4];
	fma.rn.f32 	%f201, %f200, %f200, %f199;
	ld.global.f32 	%f202, [%rd142+8];
	fma.rn.f32 	%f203, %f202, %f202, %f201;
	ld.global.f32 	%f204, [%rd142+12];
	fma.rn.f32 	%f826, %f204, %f204, %f203;
	add.s32 	%r516, %r516, 4;
$L__BB1_78:
	setp.eq.s32 	%p77, %r105, 0;
	@%p77 bra 	$L__BB1_82;
	mul.wide.u32 	%rd143, %r516, 4;
	add.s64 	%rd33, %rd415, %rd143;
	ld.global.f32 	%f205, [%rd33];
	fma.rn.f32 	%f826, %f205, %f205, %f826;
	setp.eq.s32 	%p78, %r105, 1;
	@%p78 bra 	$L__BB1_82;
	ld.global.f32 	%f206, [%rd33+4];
	fma.rn.f32 	%f826, %f206, %f206, %f826;
	setp.eq.s32 	%p79, %r105, 2;
	@%p79 bra 	$L__BB1_82;
	ld.global.f32 	%f207, [%rd33+8];
	fma.rn.f32 	%f826, %f207, %f207, %f826;
$L__BB1_82:
	ld.param.u64 	%rd407, [_Z18GetQRDecompBlockediiPfS_jiS_S_S_PiS_S0_S_S_S_S__param_8];
	ld.param.u64 	%rd405, [_Z18GetQRDecompBlockediiPfS_jiS_S_S_PiS_S0_S_S_S_S__param_7];
	ld.param.u64 	%rd403, [_Z18GetQRDecompBlockediiPfS_jiS_S_S_PiS_S0_S_S_S_S__param_6];
	setp.lt.s32 	%p80, %r56, 1;
	sqrt.rn.f32 	%f208, %f826;
	rcp.rn.f32 	%f209, %f208;
	fma.rn.f32 	%f210, %f25, %f209, 0f3F800000;
	cvta.to.global.u64 	%rd144, %rd407;
	mul.wide.s32 	%rd145, %r531, 4;
	add.s64 	%rd146, %rd144, %rd145;
	st.global.f32 	[%rd146], %f210;
	setp.ge.f32 	%p81, %f24, 0f00000000;
	neg.f32 	%f211, %f209;
	selp.f32 	%f212, %f209, %f211, %p81;
	cvta.to.global.u64 	%rd147, %rd403;
	mul.wide.u32 	%rd148, %r513, 4;
	add.s64 	%rd149, %rd147, %rd148;
	st.global.f32 	[%rd149], %f212;
	div.rn.f32 	%f213, %f208, %f25;
	add.f32 	%f214, %f213, 0f3F800000;
	ld.global.f32 	%f215, [%rd415];
	mul.f32 	%f216, %f214, %f215;
	st.global.f32 	[%rd415], %f216;
	mul.f32 	%f217, %f208, %f208;
	cvt.f64.f32 	%fd4, %f217;
	cvt.f64.f32 	%fd5, %f25;
	mul.f32 	%f218, %f214, %f214;
	cvt.f64.f32 	%fd6, %f218;
	add.f64 	%fd7, %fd6, 0dBFF0000000000000;
	fma.rn.f64 	%fd8, %fd7, %fd5, %fd4;
	mov.f64 	%fd9, 0dC000000000000000;
	div.rn.f64 	%fd10, %fd9, %fd8;
	cvt.rn.f32.f64 	%f40, %fd10;
	cvta.to.global.u64 	%rd150, %rd405;
	add.s64 	%rd151, %rd150, %rd148;
	st.global.f32 	[%rd151], %f40;
	@%p80 bra 	$L__BB1_110;
	setp.lt.s32 	%p82, %r494, 1;
	@%p82 bra 	$L__BB1_99;
	mov.b32 	%r519, 0;
$L__BB1_85:
	setp.lt.u32 	%p91, %r55, 15;
	mul.lo.s32 	%r109, %r519, %r238;
	mov.b32 	%r522, 0;
	mov.f32 	%f834, 0f00000000;
	@%p91 bra 	$L__BB1_88;
	mov.b32 	%r520, 0;
	mov.f32 	%f834, 0f00000000;
$L__BB1_87:
	.pragma "nounroll";
	add.s32 	%r328, %r520, %r109;
	mul.wide.s32 	%rd160, %r328, 4;
	add.s64 	%rd161, %rd411, %rd160;
	ld.global.f32 	%f222, [%rd161];
	mul.wide.u32 	%rd162, %r520, 4;
	add.s64 	%rd163, %rd416, %rd162;
	ld.global.f32 	%f223, [%rd163];
	fma.rn.f32 	%f224, %f222, %f223, %f834;
	ld.global.f32 	%f225, [%rd161+4];
	ld.global.f32 	%f226, [%rd163+4];
	fma.rn.f32 	%f227, %f225, %f226, %f224;
	ld.global.f32 	%f228, [%rd161+8];
	ld.global.f32 	%f229, [%rd163+8];
	fma.rn.f32 	%f230, %f228, %f229, %f227;
	ld.global.f32 	%f231, [%rd161+12];
	ld.global.f32 	%f232, [%rd163+12];
	fma.rn.f32 	%f233, %f231, %f232, %f230;
	ld.global.f32 	%f234, [%rd161+16];
	ld.global.f32 	%f235, [%rd163+16];
	fma.rn.f32 	%f236, %f234, %f235, %f233;
	ld.global.f32 	%f237, [%rd161+20];
	ld.global.f32 	%f238, [%rd163+20];
	fma.rn.f32 	%f239, %f237, %f238, %f236;
	ld.global.f32 	%f240, [%rd161+24];
	ld.global.f32 	%f241, [%rd163+24];
	fma.rn.f32 	%f242, %f240, %f241, %f239;
	ld.global.f32 	%f243, [%rd161+28];
	ld.global.f32 	%f244, [%rd163+28];
	fma.rn.f32 	%f245, %f243, %f244, %f242;
	ld.global.f32 	%f246, [%rd161+32];
	ld.global.f32 	%f247, [%rd163+32];
	fma.rn.f32 	%f248, %f246, %f247, %f245;
	ld.global.f32 	%f249, [%rd161+36];
	ld.global.f32 	%f250, [%rd163+36];
	fma.rn.f32 	%f251, %f249, %f250, %f248;
	ld.global.f32 	%f252, [%rd161+40];
	ld.global.f32 	%f253, [%rd163+40];
	fma.rn.f32 	%f254, %f252, %f253, %f251;
	ld.global.f32 	%f255, [%rd161+44];
	ld.global.f32 	%f256, [%rd163+44];
	fma.rn.f32 	%f257, %f255, %f256, %f254;
	ld.global.f32 	%f258, [%rd161+48];
	ld.global.f32 	%f259, [%rd163+48];
	fma.rn.f32 	%f260, %f258, %f259, %f257;
	ld.global.f32 	%f261, [%rd161+52];
	ld.global.f32 	%f262, [%rd163+52];
	fma.rn.f32 	%f263, %f261, %f262, %f260;
	ld.global.f32 	%f264, [%rd161+56];
	ld.global.f32 	%f265, [%rd163+56];
	fma.rn.f32 	%f266, %f264, %f265, %f263;
	ld.global.f32 	%f267, [%rd161+60];
	ld.global.f32 	%f268, [%rd163+60];
	fma.rn.f32 	%f834, %f267, %f268, %f266;
	add.s32 	%r520, %r520, 16;
	setp.ne.s32 	%p92, %r520, %r92;
	mov.u32 	%r522, %r92;
	@%p92 bra 	$L__BB1_87;
$L__BB1_88:
	setp.eq.s32 	%p93, %r91, 0;
	@%p93 bra 	$L__BB1_98;
	cvt.u16.u32 	%rs46, %r238;
	cvt.u16.u32 	%rs47, %r237;
	mul.lo.s16 	%rs48, %rs103, %rs47;
	sub.s16 	%rs49, %rs46, %rs48;
	cvt.u32.u16 	%r329, %rs49;
	and.b32  	%r330, %r329, 15;
	add.s32 	%r331, %r330, -1;
	setp.lt.u32 	%p94, %r331, 7;
	@%p94 bra 	$L__BB1_91;
	add.s32 	%r332, %r522, %r109;
	mul.wide.s32 	%rd164, %r332, 4;
	add.s64 	%rd165, %rd411, %rd164;
	ld.global.f32 	%f270, [%rd165];
	mul.wide.u32 	%rd166, %r522, 4;
	add.s64 	%rd167, %rd416, %rd166;
	ld.global.f32 	%f271, [%rd167];
	fma.rn.f32 	%f272, %f270, %f271, %f834;
	ld.global.f32 	%f273, [%rd165+4];
	ld.global.f32 	%f274, [%rd167+4];
	fma.rn.f32 	%f275, %f273, %f274, %f272;
	ld.global.f32 	%f276, [%rd165+8];
	ld.global.f32 	%f277, [%rd167+8];
	fma.rn.f32 	%f278, %f276, %f277, %f275;
	ld.global.f32 	%f279, [%rd165+12];
	ld.global.f32 	%f280, [%rd167+12];
	fma.rn.f32 	%f281, %f279, %f280, %f278;
	ld.global.f32 	%f282, [%rd165+16];
	ld.global.f32 	%f283, [%rd167+16];
	fma.rn.f32 	%f284, %f282, %f283, %f281;
	ld.global.f32 	%f285, [%rd165+20];
	ld.global.f32 	%f286, [%rd167+20];
	fma.rn.f32 	%f287, %f285, %f286, %f284;
	ld.global.f32 	%f288, [%rd165+24];
	ld.global.f32 	%f289, [%rd167+24];
	fma.rn.f32 	%f290, %f288, %f289, %f287;
	ld.global.f32 	%f291, [%rd165+28];
	ld.global.f32 	%f292, [%rd167+28];
	fma.rn.f32 	%f834, %f291, %f292, %f290;
	add.s32 	%r522, %r522, 8;
$L__BB1_91:
	cvt.u16.u32 	%rs50, %r238;
	cvt.u16.u32 	%rs51, %r237;
	mul.lo.s16 	%rs52, %rs103, %rs51;
	sub.s16 	%rs53, %rs50, %rs52;
	cvt.u32.u16 	%r333, %rs53;
	and.b32  	%r334, %r333, 7;
	setp.eq.s32 	%p95, %r334, 0;
	@%p95 bra 	$L__BB1_98;
	setp.lt.u32 	%p96, %r53, 3;
	@%p96 bra 	$L__BB1_94;
	add.s32 	%r335, %r522, %r109;
	mul.wide.s32 	%rd168, %r335, 4;
	add.s64 	%rd169, %rd411, %rd168;
	ld.global.f32 	%f294, [%rd169];
	mul.wide.u32 	%rd170, %r522, 4;
	add.s64 	%rd171, %rd416, %rd170;
	ld.global.f32 	%f295, [%rd171];
	fma.rn.f32 	%f296, %f294, %f295, %f834;
	ld.global.f32 	%f297, [%rd169+4];
	ld.global.f32 	%f298, [%rd171+4];
	fma.rn.f32 	%f299, %f297, %f298, %f296;
	ld.global.f32 	%f300, [%rd169+8];
	ld.global.f32 	%f301, [%rd171+8];
	fma.rn.f32 	%f302, %f300, %f301, %f299;
	ld.global.f32 	%f303, [%rd169+12];
	ld.global.f32 	%f304, [%rd171+12];
	fma.rn.f32 	%f834, %f303, %f304, %f302;
	add.s32 	%r522, %r522, 4;
$L__BB1_94:
	setp.eq.s32 	%p97, %r93, 0;
	@%p97 bra 	$L__BB1_98;
	setp.eq.s32 	%p98, %r93, 1;
	add.s32 	%r336, %r522, %r109;
	mul.wide.s32 	%rd172, %r336, 4;
	add.s64 	%rd34, %rd411, %rd172;
	ld.global.f32 	%f305, [%rd34];
	mul.wide.u32 	%rd173, %r522, 4;
	add.s64 	%rd35, %rd416, %rd173;
	ld.global.f32 	%f306, [%rd35];
	fma.rn.f32 	%f834, %f305, %f306, %f834;
	@%p98 bra 	$L__BB1_98;
	setp.eq.s32 	%p99, %r93, 2;
	ld.global.f32 	%f307, [%rd34+4];
	ld.global.f32 	%f308, [%rd35+4];
	fma.rn.f32 	%f834, %f307, %f308, %f834;
	@%p99 bra 	$L__BB1_98;
	ld.global.f32 	%f309, [%rd34+8];
	ld.global.f32 	%f310, [%rd35+8];
	fma.rn.f32 	%f834, %f309, %f310, %f834;
$L__BB1_98:
	mul.f32 	%f311, %f834, %f40;
	mul.wide.u32 	%rd174, %r519, 4;
	add.s64 	%rd175, %rd2, %rd174;
	st.global.f32 	[%rd175], %f311;
	add.s32 	%r519, %r519, 1;
	setp.eq.s32 	%p100, %r519, %r56;
	@%p100 bra 	$L__BB1_110;
	bra.uni 	$L__BB1_85;
$L__BB1_99:
	setp.lt.u32 	%p83, %r57, 7;
	mul.f32 	%f55, %f40, 0f00000000;
	mov.b32 	%r525, 0;
	@%p83 bra 	$L__BB1_102;
	mov.b32 	%r527, 0;
$L__BB1_101:
	.pragma "nounroll";
	mul.wide.u32 	%rd152, %r527, 4;
	add.s64 	%rd153, %rd2, %rd152;
	st.global.f32 	[%rd153], %f55;
	st.global.f32 	[%rd153+4], %f55;
	st.global.f32 	[%rd153+8], %f55;
	st.global.f32 	[%rd153+12], %f55;
	st.global.f32 	[%rd153+16], %f55;
	st.global.f32 	[%rd153+20], %f55;
	st.global.f32 	[%rd153+24], %f55;
	st.global.f32 	[%rd153+28], %f55;
	add.s32 	%r527, %r527, 8;
	and.b32  	%r525, %r56, -8;
	setp.eq.s32 	%p84, %r527, %r525;
	@%p84 bra 	$L__BB1_102;
	bra.uni 	$L__BB1_101;
$L__BB1_102:
	and.b32  	%r321, %r56, 7;
	setp.eq.s32 	%p85, %r321, 0;
	@%p85 bra 	$L__BB1_110;
	add.s32 	%r323, %r321, -1;
	setp.lt.u32 	%p86, %r323, 3;
	@%p86 bra 	$L__BB1_105;
	mul.wide.u32 	%rd154, %r525, 4;
	add.s64 	%rd155, %rd2, %rd154;
	st.global.f32 	[%rd155], %f55;
	st.global.f32 	[%rd155+4], %f55;
	st.global.f32 	[%rd155+8], %f55;
	st.global.f32 	[%rd155+12], %f55;
	add.s32 	%r525, %r525, 4;
$L__BB1_105:
	setp.eq.s32 	%p87, %r58, 0;
	@%p87 bra 	$L__BB1_110;
	setp.eq.s32 	%p88, %r58, 1;
	@%p88 bra 	$L__BB1_108;
	mul.wide.u32 	%rd156, %r525, 4;
	add.s64 	%rd157, %rd2, %rd156;
	st.global.f32 	[%rd157], %f55;
	st.global.f32 	[%rd157+4], %f55;
	add.s32 	%r525, %r525, 2;
$L__BB1_108:
	and.b32  	%r324, %r56, 1;
	setp.eq.b32 	%p89, %r324, 1;
	not.pred 	%p90, %p89;
	@%p90 bra 	$L__BB1_110;
	mul.wide.u32 	%rd158, %r525, 4;
	add.s64 	%rd159, %rd2, %rd158;
	st.global.f32 	[%rd159], %f55;
$L__BB1_110:
	setp.lt.s32 	%p101, %r494, 1;
	@%p101 bra 	$L__BB1_121;
	mov.b32 	%r528, 0;
$L__BB1_112:
	@%p80 bra 	$L__BB1_120;
	setp.lt.u32 	%p103, %r57, 3;
	mul.wide.u32 	%rd176, %r528, 4;
	add.s64 	%rd36, %rd416, %rd176;
	mov.b32 	%r530, 0;
	@%p103 bra 	$L__BB1_116;
	mov.b32 	%r529, 0;
$L__BB1_115:
	ld.global.f32 	%f312, [%rd36];
	mul.wide.u32 	%rd177, %r529, 4;
	add.s64 	%rd178, %rd2, %rd177;
	ld.global.f32 	%f313, [%rd178];
	mad.lo.s32 	%r340, %r529, %r238, %r528;
	mul.wide.s32 	%rd179, %r340, 4;
	add.s64 	%rd180, %rd411, %rd179;
	ld.global.f32 	%f314, [%rd180];
	fma.rn.f32 	%f315, %f312, %f313, %f314;
	st.global.f32 	[%rd180], %f315;
	ld.global.f32 	%f316, [%rd36];
	ld.global.f32 	%f317, [%rd178+4];
	mul.wide.s32 	%rd181, %r238, 4;
	add.s64 	%rd182, %rd180, %rd181;
	ld.global.f32 	%f318, [%rd182];
	fma.rn.f32 	%f319, %f316, %f317, %f318;
	st.global.f32 	[%rd182], %f319;
	ld.global.f32 	%f320, [%rd36];
	ld.global.f32 	%f321, [%rd178+8];
	add.s64 	%rd183, %rd182, %rd181;
	ld.global.f32 	%f322, [%rd183];
	fma.rn.f32 	%f323, %f320, %f321, %f322;
	st.global.f32 	[%rd183], %f323;
	ld.global.f32 	%f324, [%rd36];
	ld.global.f32 	%f325, [%rd178+12];
	add.s64 	%rd184, %rd183, %rd181;
	ld.global.f32 	%f326, [%rd184];
	fma.rn.f32 	%f327, %f324, %f325, %f326;
	st.global.f32 	[%rd184], %f327;
	add.s32 	%r529, %r529, 4;
	setp.ne.s32 	%p104, %r529, %r94;
	mov.u32 	%r530, %r94;
	@%p104 bra 	$L__BB1_115;
$L__BB1_116:
	setp.eq.s32 	%p105, %r58, 0;
	@%p105 bra 	$L__BB1_120;
	setp.eq.s32 	%p106, %r58, 1;
	ld.global.f32 	%f328, [%rd36];
	mul.wide.u32 	%rd185, %r530, 4;
	add.s64 	%rd37, %rd2, %rd185;
	ld.global.f32 	%f329, [%rd37];
	mad.lo.s32 	%r341, %r530, %r238, %r528;
	mul.wide.s32 	%rd186, %r341, 4;
	add.s64 	%rd38, %rd411, %rd186;
	ld.global.f32 	%f330, [%rd38];
	fma.rn.f32 	%f331, %f328, %f329, %f330;
	st.global.f32 	[%rd38], %f331;
	@%p106 bra 	$L__BB1_120;
	setp.eq.s32 	%p107, %r58, 2;
	ld.global.f32 	%f332, [%rd36];
	ld.global.f32 	%f333, [%rd37+4];
	mul.wide.s32 	%rd39, %r238, 4;
	add.s64 	%rd40, %rd38, %rd39;
	ld.global.f32 	%f334, [%rd40];
	fma.rn.f32 	%f335, %f332, %f333, %f334;
	st.global.f32 	[%rd40], %f335;
	@%p107 bra 	$L__BB1_120;
	ld.global.f32 	%f336, [%rd36];
	ld.global.f32 	%f337, [%rd37+8];
	add.s64 	%rd187, %rd40, %rd39;
	ld.global.f32 	%f338, [%rd187];
	fma.rn.f32 	%f339, %f336, %f337, %f338;
	st.global.f32 	[%rd187], %f339;
$L__BB1_120:
	add.s32 	%r528, %r528, 1;
	setp.ne.s32 	%p108, %r528, %r494;
	@%p108 bra 	$L__BB1_112;
$L__BB1_121:
	mul.wide.s32 	%rd191, %r494, 4;
	add.s64 	%rd416, %rd416, %rd191;
	add.s64 	%rd192, %rd415, %rd191;
	add.s64 	%rd415, %rd192, 4;
	mul.wide.s32 	%rd193, %r238, 4;
	add.s64 	%rd194, %rd414, %rd193;
	add.s64 	%rd414, %rd194, 4;
	add.s32 	%r531, %r531, 1;
	add.s32 	%r513, %r513, 1;
	setp.ne.s32 	%p109, %r513, %r507;
	add.s16 	%rs105, %rs105, 1;
	add.s16 	%rs104, %rs104, 1;
	@%p109 bra 	$L__BB1_64;
$L__BB1_122:
	add.s32 	%r342, %r36, -1;
	setp.ge.s32 	%p110, %r491, %r342;
	setp.eq.s32 	%p111, %r507, 0;
	or.pred  	%p112, %p110, %p111;
	@%p112 bra 	$L__BB1_220;
	setp.lt.s32 	%p113, %r237, 1;
	@%p113 bra 	$L__BB1_142;
	mov.b32 	%r532, 0;
$L__BB1_125:
	mul.lo.s32 	%r137, %r532, %r494;
	mov.b32 	%r533, 0;
$L__BB1_126:
	min.s32 	%r139, %r532, %r533;
	and.b32  	%r140, %r139, 7;
	and.b32  	%r141, %r139, 15;
	setp.eq.s32 	%p114, %r139, 0;
	mov.f32 	%f842, 0f00000000;
	@%p114 bra 	$L__BB1_140;
	mul.lo.s32 	%r142, %r533, %r494;
	setp.lt.u32 	%p115, %r139, 16;
	mov.b32 	%r536, 0;
	mov.f32 	%f842, 0f00000000;
	@%p115 bra 	$L__BB1_130;
	and.b32  	%r536, %r139, 2147483632;
	mov.b32 	%r534, 0;
	mov.f32 	%f842, 0f00000000;
$L__BB1_129:
	.pragma "nounroll";
	add.s32 	%r347, %r534, %r137;
	mul.wide.s32 	%rd195, %r347, 4;
	add.s64 	%rd196, %rd7, %rd195;
	ld.global.f32 	%f344, [%rd196];
	add.s32 	%r348, %r534, %r142;
	mul.wide.s32 	%rd197, %r348, 4;
	add.s64 	%rd198, %rd7, %rd197;
	ld.global.f32 	%f345, [%rd198];
	fma.rn.f32 	%f346, %f344, %f345, %f842;
	ld.global.f32 	%f347, [%rd196+4];
	ld.global.f32 	%f348, [%rd198+4];
	fma.rn.f32 	%f349, %f347, %f348, %f346;
	ld.global.f32 	%f350, [%rd196+8];
	ld.global.f32 	%f351, [%rd198+8];
	fma.rn.f32 	%f352, %f350, %f351, %f349;
	ld.global.f32 	%f353, [%rd196+12];
	ld.global.f32 	%f354, [%rd198+12];
	fma.rn.f32 	%f355, %f353, %f354, %f352;
	ld.global.f32 	%f356, [%rd196+16];
	ld.global.f32 	%f357, [%rd198+16];
	fma.rn.f32 	%f358, %f356, %f357, %f355;
	ld.global.f32 	%f359, [%rd196+20];
	ld.global.f32 	%f360, [%rd198+20];
	fma.rn.f32 	%f361, %f359, %f360, %f358;
	ld.global.f32 	%f362, [%rd196+24];
	ld.global.f32 	%f363, [%rd198+24];
	fma.rn.f32 	%f364, %f362, %f363, %f361;
	ld.global.f32 	%f365, [%rd196+28];
	ld.global.f32 	%f366, [%rd198+28];
	fma.rn.f32 	%f367, %f365, %f366, %f364;
	ld.global.f32 	%f368, [%rd196+32];
	ld.global.f32 	%f369, [%rd198+32];
	fma.rn.f32 	%f370, %f368, %f369, %f367;
	ld.global.f32 	%f371, [%rd196+36];
	ld.global.f32 	%f372, [%rd198+36];
	fma.rn.f32 	%f373, %f371, %f372, %f370;
	ld.global.f32 	%f374, [%rd196+40];
	ld.global.f32 	%f375, [%rd198+40];
	fma.rn.f32 	%f376, %f374, %f375, %f373;
	ld.global.f32 	%f377, [%rd196+44];
	ld.global.f32 	%f378, [%rd198+44];
	fma.rn.f32 	%f379, %f377, %f378, %f376;
	ld.global.f32 	%f380, [%rd196+48];
	ld.global.f32 	%f381, [%rd198+48];
	fma.rn.f32 	%f382, %f380, %f381, %f379;
	ld.global.f32 	%f383, [%rd196+52];
	ld.global.f32 	%f384, [%rd198+52];
	fma.rn.f32 	%f385, %f383, %f384, %f382;
	ld.global.f32 	%f386, [%rd196+56];
	ld.global.f32 	%f387, [%rd198+56];
	fma.rn.f32 	%f388, %f386, %f387, %f385;
	ld.global.f32 	%f389, [%rd196+60];
	ld.global.f32 	%f390, [%rd198+60];
	fma.rn.f32 	%f842, %f389, %f390, %f388;
	add.s32 	%r534, %r534, 16;
	setp.ne.s32 	%p116, %r534, %r536;
	@%p116 bra 	$L__BB1_129;
$L__BB1_130:
	setp.eq.s32 	%p117, %r141, 0;
	@%p117 bra 	$L__BB1_140;
	setp.lt.u32 	%p118, %r141, 8;
	@%p118 bra 	$L__BB1_133;
	add.s32 	%r349, %r536, %r137;
	mul.wide.s32 	%rd199, %r349, 4;
	add.s64 	%rd200, %rd7, %rd199;
	ld.global.f32 	%f392, [%rd200];
	add.s32 	%r350, %r536, %r142;
	mul.wide.s32 	%rd201, %r350, 4;
	add.s64 	%rd202, %rd7, %rd201;
	ld.global.f32 	%f393, [%rd202];
	fma.rn.f32 	%f394, %f392, %f393, %f842;
	ld.global.f32 	%f395, [%rd200+4];
	ld.global.f32 	%f396, [%rd202+4];
	fma.rn.f32 	%f397, %f395, %f396, %f394;
	ld.global.f32 	%f398, [%rd200+8];
	ld.global.f32 	%f399, [%rd202+8];
	fma.rn.f32 	%f400, %f398, %f399, %f397;
	ld.global.f32 	%f401, [%rd200+12];
	ld.global.f32 	%f402, [%rd202+12];
	fma.rn.f32 	%f403, %f401, %f402, %f400;
	ld.global.f32 	%f404, [%rd200+16];
	ld.global.f32 	%f405, [%rd202+16];
	fma.rn.f32 	%f406, %f404, %f405, %f403;
	ld.global.f32 	%f407, [%rd200+20];
	ld.global.f32 	%f408, [%rd202+20];
	fma.rn.f32 	%f409, %f407, %f408, %f406;
	ld.global.f32 	%f410, [%rd200+24];
	ld.global.f32 	%f411, [%rd202+24];
	fma.rn.f32 	%f412, %f410, %f411, %f409;
	ld.global.f32 	%f413, [%rd200+28];
	ld.global.f32 	%f414, [%rd202+28];
	fma.rn.f32 	%f842, %f413, %f414, %f412;
	add.s32 	%r536, %r536, 8;
$L__BB1_133:
	setp.eq.s32 	%p119, %r140, 0;
	@%p119 bra 	$L__BB1_140;
	and.b32  	%r149, %r139, 3;
	setp.lt.u32 	%p120, %r140, 4;
	@%p120 bra 	$L__BB1_136;
	add.s32 	%r351, %r536, %r137;
	mul.wide.s32 	%rd203, %r351, 4;
	add.s64 	%rd204, %rd7, %rd203;
	ld.global.f32 	%f416, [%rd204];
	add.s32 	%r352, %r536, %r142;
	mul.wide.s32 	%rd205, %r352, 4;
	add.s64 	%rd206, %rd7, %rd205;
	ld.global.f32 	%f417, [%rd206];
	fma.rn.f32 	%f418, %f416, %f417, %f842;
	ld.global.f32 	%f419, [%rd204+4];
	ld.global.f32 	%f420, [%rd206+4];
	fma.rn.f32 	%f421, %f419, %f420, %f418;
	ld.global.f32 	%f422, [%rd204+8];
	ld.global.f32 	%f423, [%rd206+8];
	fma.rn.f32 	%f424, %f422, %f423, %f421;
	ld.global.f32 	%f425, [%rd204+12];
	ld.global.f32 	%f426, [%rd206+12];
	fma.rn.f32 	%f842, %f425, %f426, %f424;
	add.s32 	%r536, %r536, 4;
$L__BB1_136:
	setp.eq.s32 	%p121, %r149, 0;
	@%p121 bra 	$L__BB1_140;
	add.s32 	%r353, %r536, %r137;
	mul.wide.s32 	%rd207, %r353, 4;
	add.s64 	%rd44, %rd7, %rd207;
	ld.global.f32 	%f427, [%rd44];
	add.s32 	%r354, %r536, %r142;
	mul.wide.s32 	%rd208, %r354, 4;
	add.s64 	%rd45, %rd7, %rd208;
	ld.global.f32 	%f428, [%rd45];
	fma.rn.f32 	%f842, %f427, %f428, %f842;
	setp.eq.s32 	%p122, %r149, 1;
	@%p122 bra 	$L__BB1_140;
	ld.global.f32 	%f429, [%rd44+4];
	ld.global.f32 	%f430, [%rd45+4];
	fma.rn.f32 	%f842, %f429, %f430, %f842;
	setp.eq.s32 	%p123, %r149, 2;
	@%p123 bra 	$L__BB1_140;
	ld.global.f32 	%f431, [%rd44+8];
	ld.global.f32 	%f432, [%rd45+8];
	fma.rn.f32 	%f842, %f431, %f432, %f842;
$L__BB1_140:
	mad.lo.s32 	%r355, %r533, %r237, %r532;
	mul.wide.u32 	%rd209, %r355, 4;
	add.s64 	%rd210, %rd3, %rd209;
	st.global.f32 	[%rd210], %f842;
	add.s32 	%r533, %r533, 1;
	setp.ne.s32 	%p124, %r533, %r237;
	@%p124 bra 	$L__BB1_126;
	add.s32 	%r532, %r532, 1;
	setp.eq.s32 	%p125, %r532, %r237;
	@%p125 bra 	$L__BB1_142;
	bra.uni 	$L__BB1_125;
$L__BB1_142:
	and.b32  	%r134, %r494, 2147483632;
	cvt.u16.u32 	%rs56, %r238;
	cvt.u16.u32 	%rs57, %r237;
	mul.lo.s16 	%rs58, %rs102, %rs57;
	sub.s16 	%rs59, %rs56, %rs58;
	cvt.u32.u16 	%r357, %rs59;
	and.b32  	%r135, %r357, 3;
	mov.b32 	%r538, 0;
	mov.b16 	%rs106, 0;
	mov.u16 	%rs107, %rs106;
	mov.u64 	%rd418, %rd4;
	mov.u64 	%rd419, %rd3;
	mov.u64 	%rd420, %rd7;
$L__BB1_143:
	setp.lt.s32 	%p126, %r494, 1;
	@%p126 bra 	$L__BB1_157;
	ld.param.u64 	%rd406, [_Z18GetQRDecompBlockediiPfS_jiS_S_S_PiS_S0_S_S_S_S__param_7];
	setp.lt.u32 	%p127, %r55, 15;
	cvta.to.global.u64 	%rd211, %rd406;
	mul.wide.u32 	%rd212, %r538, 4;
	add.s64 	%rd49, %rd211, %rd212;
	mov.b32 	%r541, 0;
	@%p127 bra 	$L__BB1_147;
	mov.b32 	%r539, 0;
$L__BB1_146:
	.pragma "nounroll";
	ld.global.f32 	%f433, [%rd49];
	mul.wide.u32 	%rd213, %r539, 4;
	add.s64 	%rd214, %rd420, %rd213;
	ld.global.f32 	%f434, [%rd214];
	mul.f32 	%f435, %f433, %f434;
	add.s64 	%rd215, %rd418, %rd213;
	st.global.f32 	[%rd215], %f435;
	ld.global.f32 	%f436, [%rd49];
	ld.global.f32 	%f437, [%rd214+4];
	mul.f32 	%f438, %f436, %f437;
	st.global.f32 	[%rd215+4], %f438;
	ld.global.f32 	%f439, [%rd49];
	ld.global.f32 	%f440, [%rd214+8];
	mul.f32 	%f441, %f439, %f440;
	st.global.f32 	[%rd215+8], %f441;
	ld.global.f32 	%f442, [%rd49];
	ld.global.f32 	%f443, [%rd214+12];
	mul.f32 	%f444, %f442, %f443;
	st.global.f32 	[%rd215+12], %f444;
	ld.global.f32 	%f445, [%rd49];
	ld.global.f32 	%f446, [%rd214+16];
	mul.f32 	%f447, %f445, %f446;
	st.global.f32 	[%rd215+16], %f447;
	ld.global.f32 	%f448, [%rd49];
	ld.global.f32 	%f449, [%rd214+20];
	mul.f32 	%f450, %f448, %f449;
	st.global.f32 	[%rd215+20], %f450;
	ld.global.f32 	%f451, [%rd49];
	ld.global.f32 	%f452, [%rd214+24];
	mul.f32 	%f453, %f451, %f452;
	st.global.f32 	[%rd215+24], %f453;
	ld.global.f32 	%f454, [%rd49];
	ld.global.f32 	%f455, [%rd214+28];
	mul.f32 	%f456, %f454, %f455;
	st.global.f32 	[%rd215+28], %f456;
	ld.global.f32 	%f457, [%rd49];
	ld.global.f32 	%f458, [%rd214+32];
	mul.f32 	%f459, %f457, %f458;
	st.global.f32 	[%rd215+32], %f459;
	ld.global.f32 	%f460, [%rd49];
	ld.global.f32 	%f461, [%rd214+36];
	mul.f32 	%f462, %f460, %f461;
	st.global.f32 	[%rd215+36], %f462;
	ld.global.f32 	%f463, [%rd49];
	ld.global.f32 	%f464, [%rd214+40];
	mul.f32 	%f465, %f463, %f464;
	st.global.f32 	[%rd215+40], %f465;
	ld.global.f32 	%f466, [%rd49];
	ld.global.f32 	%f467, [%rd214+44];
	mul.f32 	%f468, %f466, %f467;
	st.global.f32 	[%rd215+44], %f468;
	ld.global.f32 	%f469, [%rd49];
	ld.global.f32 	%f470, [%rd214+48];
	mul.f32 	%f471, %f469, %f470;
	st.global.f32 	[%rd215+48], %f471;
	ld.global.f32 	%f472, [%rd49];
	ld.global.f32 	%f473, [%rd214+52];
	mul.f32 	%f474, %f472, %f473;
	st.global.f32 	[%rd215+52], %f474;
	ld.global.f32 	%f475, [%rd49];
	ld.global.f32 	%f476, [%rd214+56];
	mul.f32 	%f477, %f475, %f476;
	st.global.f32 	[%rd215+56], %f477;
	ld.global.f32 	%f478, [%rd49];
	ld.global.f32 	%f479, [%rd214+60];
	mul.f32 	%f480, %f478, %f479;
	st.global.f32 	[%rd215+60], %f480;
	add.s32 	%r539, %r539, 16;
	setp.ne.s32 	%p128, %r539, %r134;
	mov.u32 	%r541, %r134;
	@%p128 bra 	$L__BB1_146;
$L__BB1_147:
	and.b32  	%r360, %r494, 15;
	setp.eq.s32 	%p129, %r360, 0;
	@%p129 bra 	$L__BB1_157;
	cvt.u16.u32 	%rs60, %r238;
	cvt.u16.u32 	%rs61, %r237;
	mul.lo.s16 	%rs62, %rs103, %rs61;
	sub.s16 	%rs63, %rs60, %rs62;
	cvt.u32.u16 	%r361, %rs63;
	and.b32  	%r362, %r361, 15;
	add.s32 	%r363, %r362, -1;
	setp.lt.u32 	%p130, %r363, 7;
	@%p130 bra 	$L__BB1_150;
	ld.global.f32 	%f481, [%rd49];
	mul.wide.u32 	%rd216, %r541, 4;
	add.s64 	%rd217, %rd420, %rd216;
	ld.global.f32 	%f482, [%rd217];
	mul.f32 	%f483, %f481, %f482;
	add.s64 	%rd218, %rd418, %rd216;
	st.global.f32 	[%rd218], %f483;
	ld.global.f32 	%f484, [%rd49];
	ld.global.f32 	%f485, [%rd217+4];
	mul.f32 	%f486, %f484, %f485;
	st.global.f32 	[%rd218+4], %f486;
	ld.global.f32 	%f487, [%rd49];
	ld.global.f32 	%f488, [%rd217+8];
	mul.f32 	%f489, %f487, %f488;
	st.global.f32 	[%rd218+8], %f489;
	ld.global.f32 	%f490, [%rd49];
	ld.global.f32 	%f491, [%rd217+12];
	mul.f32 	%f492, %f490, %f491;
	st.global.f32 	[%rd218+12], %f492;
	ld.global.f32 	%f493, [%rd49];
	ld.global.f32 	%f494, [%rd217+16];
	mul.f32 	%f495, %f493, %f494;
	st.global.f32 	[%rd218+16], %f495;
	ld.global.f32 	%f496, [%rd49];
	ld.global.f32 	%f497, [%rd217+20];
	mul.f32 	%f498, %f496, %f497;
	st.global.f32 	[%rd218+20], %f498;
	ld.global.f32 	%f499, [%rd49];
	ld.global.f32 	%f500, [%rd217+24];
	mul.f32 	%f501, %f499, %f500;
	st.global.f32 	[%rd218+24], %f501;
	ld.global.f32 	%f502, [%rd49];
	ld.global.f32 	%f503, [%rd217+28];
	mul.f32 	%f504, %f502, %f503;
	st.global.f32 	[%rd218+28], %f504;
	add.s32 	%r541, %r541, 8;
$L__BB1_150:
	and.b32  	%r365, %r361, 7;
	setp.eq.s32 	%p131, %r365, 0;
	@%p131 bra 	$L__BB1_157;
	setp.lt.u32 	%p132, %r53, 3;
	@%p132 bra 	$L__BB1_153;
	ld.global.f32 	%f505, [%rd49];
	mul.wide.u32 	%rd219, %r541, 4;
	add.s64 	%rd220, %rd420, %rd219;
	ld.global.f32 	%f506, [%rd220];
	mul.f32 	%f507, %f505, %f506;
	add.s64 	%rd221, %rd418, %rd219;
	st.global.f32 	[%rd221], %f507;
	ld.global.f32 	%f508, [%rd49];
	ld.global.f32 	%f509, [%rd220+4];
	mul.f32 	%f510, %f508, %f509;
	st.global.f32 	[%rd221+4], %f510;
	ld.global.f32 	%f511, [%rd49];
	ld.global.f32 	%f512, [%rd220+8];
	mul.f32 	%f513, %f511, %f512;
	st.global.f32 	[%rd221+8], %f513;
	ld.global.f32 	%f514, [%rd49];
	ld.global.f32 	%f515, [%rd220+12];
	mul.f32 	%f516, %f514, %f515;
	st.global.f32 	[%rd221+12], %f516;
	add.s32 	%r541, %r541, 4;
$L__BB1_153:
	setp.eq.s32 	%p133, %r135, 0;
	@%p133 bra 	$L__BB1_157;
	setp.eq.s32 	%p134, %r135, 1;
	ld.global.f32 	%f517, [%rd49];
	mul.wide.u32 	%rd222, %r541, 4;
	add.s64 	%rd50, %rd420, %rd222;
	ld.global.f32 	%f518, [%rd50];
	mul.f32 	%f519, %f517, %f518;
	add.s64 	%rd51, %rd418, %rd222;
	st.global.f32 	[%rd51], %f519;
	@%p134 bra 	$L__BB1_157;
	setp.eq.s32 	%p135, %r135, 2;
	ld.global.f32 	%f520, [%rd49];
	ld.global.f32 	%f521, [%rd50+4];
	mul.f32 	%f522, %f520, %f521;
	st.global.f32 	[%rd51+4], %f522;
	@%p135 bra 	$L__BB1_157;
	ld.global.f32 	%f523, [%rd49];
	ld.global.f32 	%f524, [%rd50+8];
	mul.f32 	%f525, %f523, %f524;
	st.global.f32 	[%rd51+8], %f525;
$L__BB1_157:
	setp.lt.s32 	%p136, %r494, 1;
	setp.eq.s32 	%p137, %r538, 0;
	or.pred  	%p138, %p137, %p136;
	@%p138 bra 	$L__BB1_173;
	cvt.u32.u16 	%r367, %rs106;
	and.b32  	%r368, %r367, 7;
	cvt.u32.u16 	%r369, %rs107;
	and.b32  	%r370, %r369, 15;
	and.b32  	%r162, %r538, 15;
	and.b32  	%r163, %r538, 2147483632;
	and.b32  	%r164, %r369, 7;
	and.b32  	%r165, %r367, 3;
	add.s32 	%r166, %r370, -1;
	add.s32 	%r167, %r368, -1;
	mov.b32 	%r543, 0;
$L__BB1_159:
	setp.lt.u32 	%p139, %r538, 16;
	mul.lo.s32 	%r169, %r543, %r538;
	mov.b32 	%r546, 0;
	mov.f32 	%f850, 0f00000000;
	@%p139 bra 	$L__BB1_162;
	mov.b32 	%r544, 0;
	mov.f32 	%f850, 0f00000000;
$L__BB1_161:
	.pragma "nounroll";
	add.s32 	%r373, %r544, %r169;
	mul.wide.u32 	%rd223, %r373, 4;
	add.s64 	%rd224, %rd4, %rd223;
	ld.global.f32 	%f529, [%rd224];
	mul.wide.u32 	%rd225, %r544, 4;
	add.s64 	%rd226, %rd419, %rd225;
	ld.global.f32 	%f530, [%rd226];
	fma.rn.f32 	%f531, %f529, %f530, %f850;
	ld.global.f32 	%f532, [%rd224+4];
	ld.global.f32 	%f533, [%rd226+4];
	fma.rn.f32 	%f534, %f532, %f533, %f531;
	ld.global.f32 	%f535, [%rd224+8];
	ld.global.f32 	%f536, [%rd226+8];
	fma.rn.f32 	%f537, %f535, %f536, %f534;
	ld.global.f32 	%f538, [%rd224+12];
	ld.global.f32 	%f539, [%rd226+12];
	fma.rn.f32 	%f540, %f538, %f539, %f537;
	ld.global.f32 	%f541, [%rd224+16];
	ld.global.f32 	%f542, [%rd226+16];
	fma.rn.f32 	%f543, %f541, %f542, %f540;
	ld.global.f32 	%f544, [%rd224+20];
	ld.global.f32 	%f545, [%rd226+20];
	fma.rn.f32 	%f546, %f544, %f545, %f543;
	ld.global.f32 	%f547, [%rd224+24];
	ld.global.f32 	%f548, [%rd226+24];
	fma.rn.f32 	%f549, %f547, %f548, %f546;
	ld.global.f32 	%f550, [%rd224+28];
	ld.global.f32 	%f551, [%rd226+28];
	fma.rn.f32 	%f552, %f550, %f551, %f549;
	ld.global.f32 	%f553, [%rd224+32];
	ld.global.f32 	%f554, [%rd226+32];
	fma.rn.f32 	%f555, %f553, %f554, %f552;
	ld.global.f32 	%f556, [%rd224+36];
	ld.global.f32 	%f557, [%rd226+36];
	fma.rn.f32 	%f558, %f556, %f557, %f555;
	ld.global.f32 	%f559, [%rd224+40];
	ld.global.f32 	%f560, [%rd226+40];
	fma.rn.f32 	%f561, %f559, %f560, %f558;
	ld.global.f32 	%f562, [%rd224+44];
	ld.global.f32 	%f563, [%rd226+44];
	fma.rn.f32 	%f564, %f562, %f563, %f561;
	ld.global.f32 	%f565, [%rd224+48];
	ld.global.f32 	%f566, [%rd226+48];
	fma.rn.f32 	%f567, %f565, %f566, %f564;
	ld.global.f32 	%f568, [%rd224+52];
	ld.global.f32 	%f569, [%rd226+52];
	fma.rn.f32 	%f570, %f568, %f569, %f567;
	ld.global.f32 	%f571, [%rd224+56];
	ld.global.f32 	%f572, [%rd226+56];
	fma.rn.f32 	%f573, %f571, %f572, %f570;
	ld.global.f32 	%f574, [%rd224+60];
	ld.global.f32 	%f575, [%rd226+60];
	fma.rn.f32 	%f850, %f574, %f575, %f573;
	add.s32 	%r544, %r544, 16;
	setp.ne.s32 	%p140, %r544, %r163;
	mov.u32 	%r546, %r163;
	@%p140 bra 	$L__BB1_161;
$L__BB1_162:
	setp.eq.s32 	%p141, %r162, 0;
	@%p141 bra 	$L__BB1_172;
	setp.lt.u32 	%p142, %r166, 7;
	@%p142 bra 	$L__BB1_165;
	add.s32 	%r374, %r546, %r169;
	mul.wide.u32 	%rd227, %r374, 4;
	add.s64 	%rd228, %rd4, %rd227;
	ld.global.f32 	%f577, [%rd228];
	cvt.u64.u32 	%rd229, %r546;
	mul.wide.u32 	%rd230, %r546, 4;
	add.s64 	%rd231, %rd419, %rd230;
	ld.global.f32 	%f578, [%rd231];
	fma.rn.f32 	%f579, %f577, %f578, %f850;
	cvt.u64.u32 	%rd232, %r169;
	add.s64 	%rd233, %rd229, %rd232;
	shl.b64 	%rd234, %rd233, 2;
	add.s64 	%rd235, %rd4, %rd234;
	ld.global.f32 	%f580, [%rd235+4];
	ld.global.f32 	%f581, [%rd231+4];
	fma.rn.f32 	%f582, %f580, %f581, %f579;
	ld.global.f32 	%f583, [%rd235+8];
	ld.global.f32 	%f584, [%rd231+8];
	fma.rn.f32 	%f585, %f583, %f584, %f582;
	ld.global.f32 	%f586, [%rd235+12];
	ld.global.f32 	%f587, [%rd231+12];
	fma.rn.f32 	%f588, %f586, %f587, %f585;
	ld.global.f32 	%f589, [%rd235+16];
	ld.global.f32 	%f590, [%rd231+16];
	fma.rn.f32 	%f591, %f589, %f590, %f588;
	ld.global.f32 	%f592, [%rd235+20];
	ld.global.f32 	%f593, [%rd231+20];
	fma.rn.f32 	%f594, %f592, %f593, %f591;
	ld.global.f32 	%f595, [%rd235+24];
	ld.global.f32 	%f596, [%rd231+24];
	fma.rn.f32 	%f597, %f595, %f596, %f594;
	ld.global.f32 	%f598, [%rd235+28];
	ld.global.f32 	%f599, [%rd231+28];
	fma.rn.f32 	%f850, %f598, %f599, %f597;
	add.s32 	%r546, %r546, 8;
$L__BB1_165:
	setp.eq.s32 	%p143, %r164, 0;
	@%p143 bra 	$L__BB1_172;
	setp.lt.u32 	%p144, %r167, 3;
	@%p144 bra 	$L__BB1_168;
	add.s32 	%r375, %r546, %r169;
	mul.wide.u32 	%rd236, %r375, 4;
	add.s64 	%rd237, %rd4, %rd236;
	ld.global.f32 	%f601, [%rd237];
	cvt.u64.u32 	%rd238, %r546;
	mul.wide.u32 	%rd239, %r546, 4;
	add.s64 	%rd240, %rd419, %rd239;
	ld.global.f32 	%f602, [%rd240];
	fma.rn.f32 	%f603, %f601, %f602, %f850;
	cvt.u64.u32 	%rd241, %r169;
	add.s64 	%rd242, %rd238, %rd241;
	shl.b64 	%rd243, %rd242, 2;
	add.s64 	%rd244, %rd4, %rd243;
	ld.global.f32 	%f604, [%rd244+4];
	ld.global.f32 	%f605, [%rd240+4];
	fma.rn.f32 	%f606, %f604, %f605, %f603;
	ld.global.f32 	%f607, [%rd244+8];
	ld.global.f32 	%f608, [%rd240+8];
	fma.rn.f32 	%f609, %f607, %f608, %f606;
	ld.global.f32 	%f610, [%rd244+12];
	ld.global.f32 	%f611, [%rd240+12];
	fma.rn.f32 	%f850, %f610, %f611, %f609;
	add.s32 	%r546, %r546, 4;
$L__BB1_168:
	setp.eq.s32 	%p145, %r165, 0;
	@%p145 bra 	$L__BB1_172;
	setp.eq.s32 	%p146, %r165, 1;
	add.s32 	%r376, %r546, %r169;
	mul.wide.u32 	%rd245, %r376, 4;
	add.s64 	%rd246, %rd4, %rd245;
	ld.global.f32 	%f612, [%rd246];
	cvt.u64.u32 	%rd52, %r546;
	mul.wide.u32 	%rd247, %r546, 4;
	add.s64 	%rd53, %rd419, %rd247;
	ld.global.f32 	%f613, [%rd53];
	fma.rn.f32 	%f850, %f612, %f613, %f850;
	@%p146 bra 	$L__BB1_172;
	setp.eq.s32 	%p147, %r165, 2;
	cvt.u64.u32 	%rd248, %r169;
	add.s64 	%rd249, %rd52, %rd248;
	shl.b64 	%rd250, %rd249, 2;
	add.s64 	%rd54, %rd4, %rd250;
	ld.global.f32 	%f614, [%rd54+4];
	ld.global.f32 	%f615, [%rd53+4];
	fma.rn.f32 	%f850, %f614, %f615, %f850;
	@%p147 bra 	$L__BB1_172;
	ld.global.f32 	%f616, [%rd54+8];
	ld.global.f32 	%f617, [%rd53+8];
	fma.rn.f32 	%f850, %f616, %f617, %f850;
$L__BB1_172:
	mul.wide.u32 	%rd251, %r543, 4;
	add.s64 	%rd252, %rd418, %rd251;
	ld.global.f32 	%f618, [%rd252];
	add.f32 	%f619, %f850, %f618;
	st.global.f32 	[%rd252], %f619;
	add.s32 	%r543, %r543, 1;
	setp.ne.s32 	%p148, %r543, %r494;
	@%p148 bra 	$L__BB1_159;
$L__BB1_173:
	add.s32 	%r538, %r538, 1;
	mul.wide.s32 	%rd253, %r494, 4;
	add.s64 	%rd418, %rd418, %rd253;
	add.s64 	%rd420, %rd420, %rd253;
	mul.wide.u32 	%rd254, %r237, 4;
	add.s64 	%rd419, %rd419, %rd254;
	setp.ne.s32 	%p149, %r538, %r37;
	add.s16 	%rs107, %rs107, 1;
	add.s16 	%rs106, %rs106, 1;
	@%p149 bra 	$L__BB1_143;
	sub.s32 	%r179, %r493, %r237;
	setp.eq.s32 	%p150, %r179, 0;
	@%p150 bra 	$L__BB1_204;
	setp.gt.s32 	%p151, %r494, 0;
	@%p151 bra 	$L__BB1_189;
	add.s32 	%r378, %r237, %r54;
	sub.s32 	%r379, %r236, %r378;
	and.b32  	%r180, %r379, 7;
	and.b32  	%r181, %r379, -8;
	mov.b32 	%r554, 0;
$L__BB1_177:
	sub.s32 	%r381, %r237, %r236;
	add.s32 	%r382, %r381, %r54;
	setp.gt.u32 	%p152, %r382, -8;
	mov.b32 	%r557, 0;
	@%p152 bra 	$L__BB1_180;
	mov.b32 	%r555, 0;
$L__BB1_179:
	.pragma "nounroll";
	mad.lo.s32 	%r384, %r555, %r237, %r554;
	mul.wide.u32 	%rd255, %r384, 4;
	add.s64 	%rd256, %rd5, %rd255;
	mov.b32 	%r385, 0;
	st.global.u32 	[%rd256], %r385;
	add.s32 	%r386, %r384, %r237;
	mul.wide.u32 	%rd257, %r386, 4;
	add.s64 	%rd258, %rd5, %rd257;
	st.global.u32 	[%rd258], %r385;
	add.s32 	%r387, %r386, %r237;
	mul.wide.u32 	%rd259, %r387, 4;
	add.s64 	%rd260, %rd5, %rd259;
	st.global.u32 	[%rd260], %r385;
	add.s32 	%r388, %r387, %r237;
	mul.wide.u32 	%rd261, %r388, 4;
	add.s64 	%rd262, %rd5, %rd261;
	st.global.u32 	[%rd262], %r385;
	add.s32 	%r389, %r388, %r237;
	mul.wide.u32 	%rd263, %r389, 4;
	add.s64 	%rd264, %rd5, %rd263;
	st.global.u32 	[%rd264], %r385;
	add.s32 	%r390, %r389, %r237;
	mul.wide.u32 	%rd265, %r390, 4;
	add.s64 	%rd266, %rd5, %rd265;
	st.global.u32 	[%rd266], %r385;
	add.s32 	%r391, %r390, %r237;
	mul.wide.u32 	%rd267, %r391, 4;
	add.s64 	%rd268, %rd5, %rd267;
	st.global.u32 	[%rd268], %r385;
	add.s32 	%r392, %r391, %r237;
	mul.wide.u32 	%rd269, %r392, 4;
	add.s64 	%rd270, %rd5, %rd269;
	st.global.u32 	[%rd270], %r385;
	add.s32 	%r555, %r555, 8;
	setp.ne.s32 	%p153, %r555, %r181;
	mov.u32 	%r557, %r181;
	@%p153 bra 	$L__BB1_179;
$L__BB1_180:
	setp.eq.s32 	%p154, %r180, 0;
	@%p154 bra 	$L__BB1_188;
	cvt.u16.u32 	%rs68, %r236;
	cvt.u16.u32 	%rs69, %r237;
	mad.lo.s16 	%rs70, %rs102, %rs69, %rs69;
	sub.s16 	%rs71, %rs68, %rs70;
	cvt.u32.u16 	%r393, %rs71;
	and.b32  	%r394, %r393, 7;
	add.s32 	%r395, %r394, -1;
	setp.lt.u32 	%p155, %r395, 3;
	@%p155 bra 	$L__BB1_183;
	mad.lo.s32 	%r396, %r557, %r237, %r554;
	mul.wide.u32 	%rd271, %r396, 4;
	add.s64 	%rd272, %rd5, %rd271;
	mov.b32 	%r397, 0;
	st.global.u32 	[%rd272], %r397;
	add.s32 	%r398, %r396, %r237;
	mul.wide.u32 	%rd273, %r398, 4;
	add.s64 	%rd274, %rd5, %rd273;
	st.global.u32 	[%rd274], %r397;
	add.s32 	%r399, %r398, %r237;
	mul.wide.u32 	%rd275, %r399, 4;
	add.s64 	%rd276, %rd5, %rd275;
	st.global.u32 	[%rd276], %r397;
	add.s32 	%r400, %r399, %r237;
	mul.wide.u32 	%rd277, %r400, 4;
	add.s64 	%rd278, %rd5, %rd277;
	st.global.u32 	[%rd278], %r397;
	add.s32 	%r557, %r557, 4;
$L__BB1_183:
	and.b32  	%r402, %r393, 3;
	setp.eq.s32 	%p156, %r402, 0;
	@%p156 bra 	$L__BB1_188;
	mad.lo.s16 	%rs78, %rs101, %rs69, %rs69;
	sub.s16 	%rs79, %rs68, %rs78;
	and.b16  	%rs80, %rs79, 3;
	setp.eq.s16 	%p157, %rs80, 1;
	@%p157 bra 	$L__BB1_186;
	mad.lo.s32 	%r403, %r557, %r237, %r554;
	mul.wide.u32 	%rd279, %r403, 4;
	add.s64 	%rd280, %rd5, %rd279;
	mov.b32 	%r404, 0;
	st.global.u32 	[%rd280], %r404;
	add.s32 	%r405, %r403, %r237;
	mul.wide.u32 	%rd281, %r405, 4;
	add.s64 	%rd282, %rd5, %rd281;
	st.global.u32 	[%rd282], %r404;
	add.s32 	%r557, %r557, 2;
$L__BB1_186:
	and.b16  	%rs85, %rs79, 1;
	setp.eq.b16 	%p158, %rs85, 1;
	not.pred 	%p159, %p158;
	@%p159 bra 	$L__BB1_188;
	mad.lo.s32 	%r406, %r557, %r237, %r554;
	mul.wide.u32 	%rd283, %r406, 4;
	add.s64 	%rd284, %rd5, %rd283;
	mov.b32 	%r407, 0;
	st.global.u32 	[%rd284], %r407;
$L__BB1_188:
	add.s32 	%r554, %r554, 1;
	setp.eq.s32 	%p160, %r554, %r37;
	@%p160 bra 	$L__BB1_204;
	bra.uni 	$L__BB1_177;
$L__BB1_189:
	and.b32  	%r182, %r494, 7;
	and.b32  	%r183, %r494, 2147483640;
	and.b16  	%rs13, %rs4, 1;
	mov.b32 	%r548, 0;
$L__BB1_190:
	mul.lo.s32 	%r185, %r548, %r494;
	mov.b32 	%r549, 0;
$L__BB1_191:
	setp.lt.u32 	%p161, %r55, 7;
	mul.lo.s32 	%r411, %r549, %r494;
	cvt.u64.u32 	%rd285, %r411;
	add.s64 	%rd58, %rd285, %rd14;
	mov.b32 	%r552, 0;
	mov.f32 	%f858, 0f00000000;
	@%p161 bra 	$L__BB1_194;
	mov.b32 	%r550, 0;
	mov.f32 	%f858, 0f00000000;
$L__BB1_193:
	.pragma "nounroll";
	add.s32 	%r413, %r550, %r185;
	mul.wide.u32 	%rd286, %r413, 4;
	add.s64 	%rd287, %rd4, %rd286;
	ld.global.f32 	%f623, [%rd287];
	cvt.u64.u32 	%rd288, %r550;
	add.s64 	%rd289, %rd58, %rd288;
	shl.b64 	%rd290, %rd289, 2;
	add.s64 	%rd291, %rd411, %rd290;
	ld.global.f32 	%f624, [%rd291];
	fma.rn.f32 	%f625, %f623, %f624, %f858;
	ld.global.f32 	%f626, [%rd287+4];
	ld.global.f32 	%f627, [%rd291+4];
	fma.rn.f32 	%f628, %f626, %f627, %f625;
	ld.global.f32 	%f629, [%rd287+8];
	ld.global.f32 	%f630, [%rd291+8];
	fma.rn.f32 	%f631, %f629, %f630, %f628;
	ld.global.f32 	%f632, [%rd287+12];
	ld.global.f32 	%f633, [%rd291+12];
	fma.rn.f32 	%f634, %f632, %f633, %f631;
	ld.global.f32 	%f635, [%rd287+16];
	ld.global.f32 	%f636, [%rd291+16];
	fma.rn.f32 	%f637, %f635, %f636, %f634;
	ld.global.f32 	%f638, [%rd287+20];
	ld.global.f32 	%f639, [%rd291+20];
	fma.rn.f32 	%f640, %f638, %f639, %f637;
	ld.global.f32 	%f641, [%rd287+24];
	ld.global.f32 	%f642, [%rd291+24];
	fma.rn.f32 	%f643, %f641, %f642, %f640;
	ld.global.f32 	%f644, [%rd287+28];
	ld.global.f32 	%f645, [%rd291+28];
	fma.rn.f32 	%f858, %f644, %f645, %f643;
	add.s32 	%r550, %r550, 8;
	setp.ne.s32 	%p162, %r550, %r183;
	mov.u32 	%r552, %r183;
	@%p162 bra 	$L__BB1_193;
$L__BB1_194:
	setp.eq.s32 	%p163, %r182, 0;
	@%p163 bra 	$L__BB1_202;
	setp.lt.u32 	%p164, %r53, 3;
	@%p164 bra 	$L__BB1_197;
	add.s32 	%r414, %r552, %r185;
	mul.wide.u32 	%rd292, %r414, 4;
	add.s64 	%rd293, %rd4, %rd292;
	ld.global.f32 	%f647, [%rd293];
	cvt.u64.u32 	%rd294, %r552;
	add.s64 	%rd295, %rd58, %rd294;
	shl.b64 	%rd296, %rd295, 2;
	add.s64 	%rd297, %rd411, %rd296;
	ld.global.f32 	%f648, [%rd297];
	fma.rn.f32 	%f649, %f647, %f648, %f858;
	cvt.u64.u32 	%rd298, %r185;
	add.s64 	%rd299, %rd294, %rd298;
	shl.b64 	%rd300, %rd299, 2;
	add.s64 	%rd301, %rd4, %rd300;
	ld.global.f32 	%f650, [%rd301+4];
	ld.global.f32 	%f651, [%rd297+4];
	fma.rn.f32 	%f652, %f650, %f651, %f649;
	ld.global.f32 	%f653, [%rd301+8];
	ld.global.f32 	%f654, [%rd297+8];
	fma.rn.f32 	%f655, %f653, %f654, %f652;
	ld.global.f32 	%f656, [%rd301+12];
	ld.global.f32 	%f657, [%rd297+12];
	fma.rn.f32 	%f858, %f656, %f657, %f655;
	add.s32 	%r552, %r552, 4;
$L__BB1_197:
	setp.eq.s32 	%p165, %r135, 0;
	@%p165 bra 	$L__BB1_202;
	and.b16  	%rs86, %rs4, 3;
	setp.eq.s16 	%p166, %rs86, 1;
	@%p166 bra 	$L__BB1_200;
	add.s32 	%r415, %r552, %r185;
	mul.wide.u32 	%rd302, %r415, 4;
	add.s64 	%rd303, %rd4, %rd302;
	ld.global.f32 	%f659, [%rd303];
	cvt.u64.u32 	%rd304, %r552;
	add.s64 	%rd305, %rd58, %rd304;
	shl.b64 	%rd306, %rd305, 2;
	add.s64 	%rd307, %rd411, %rd306;
	ld.global.f32 	%f660, [%rd307];
	fma.rn.f32 	%f661, %f659, %f660, %f858;
	cvt.u64.u32 	%rd308, %r185;
	add.s64 	%rd309, %rd304, %rd308;
	shl.b64 	%rd310, %rd309, 2;
	add.s64 	%rd311, %rd4, %rd310;
	ld.global.f32 	%f662, [%rd311+4];
	ld.global.f32 	%f663, [%rd307+4];
	fma.rn.f32 	%f858, %f662, %f663, %f661;
	add.s32 	%r552, %r552, 2;
$L__BB1_200:
	setp.eq.s16 	%p167, %rs13, 0;
	@%p167 bra 	$L__BB1_202;
	add.s32 	%r416, %r552, %r185;
	mul.wide.u32 	%rd312, %r416, 4;
	add.s64 	%rd313, %rd4, %rd312;
	ld.global.f32 	%f664, [%rd313];
	cvt.u64.u32 	%rd314, %r552;
	add.s64 	%rd315, %rd58, %rd314;
	shl.b64 	%rd316, %rd315, 2;
	add.s64 	%rd317, %rd411, %rd316;
	ld.global.f32 	%f665, [%rd317];
	fma.rn.f32 	%f858, %f664, %f665, %f858;
$L__BB1_202:
	mad.lo.s32 	%r417, %r549, %r237, %r548;
	mul.wide.u32 	%rd318, %r417, 4;
	add.s64 	%rd319, %rd5, %rd318;
	st.global.f32 	[%rd319], %f858;
	add.s32 	%r549, %r549, 1;
	setp.lt.u32 	%p168, %r549, %r179;
	@%p168 bra 	$L__BB1_191;
	add.s32 	%r548, %r548, 1;
	setp.ne.s32 	%p169, %r548, %r37;
	@%p169 bra 	$L__BB1_190;
$L__BB1_204:
	setp.eq.s32 	%p170, %r179, 0;
	setp.lt.s32 	%p171, %r494, 1;
	or.pred  	%p172, %p170, %p171;
	@%p172 bra 	$L__BB1_220;
	mov.b32 	%r559, 0;
$L__BB1_206:
	cvt.u64.u32 	%rd320, %r559;
	add.s64 	%rd59, %rd320, %rd14;
	mov.b32 	%r560, 0;
$L__BB1_207:
	setp.lt.u32 	%p173, %r237, 8;
	mul.lo.s32 	%r207, %r560, %r237;
	mov.b32 	%r563, 0;
	mov.f32 	%f866, 0f00000000;
	@%p173 bra 	$L__BB1_210;
	mov.b32 	%r561, 0;
	mov.f32 	%f866, 0f00000000;
$L__BB1_209:
	.pragma "nounroll";
	mad.lo.s32 	%r422, %r561, %r494, %r559;
	mul.wide.u32 	%rd321, %r422, 4;
	add.s64 	%rd322, %rd7, %rd321;
	ld.global.f32 	%f669, [%rd322];
	add.s32 	%r423, %r561, %r207;
	mul.wide.u32 	%rd323, %r423, 4;
	add.s64 	%rd324, %rd5, %rd323;
	ld.global.f32 	%f670, [%rd324];
	fma.rn.f32 	%f671, %f669, %f670, %f866;
	add.s32 	%r424, %r422, %r494;
	mul.wide.u32 	%rd325, %r424, 4;
	add.s64 	%rd326, %rd7, %rd325;
	ld.global.f32 	%f672, [%rd326];
	add.s32 	%r425, %r423, 1;
	mul.wide.u32 	%rd327, %r425, 4;
	add.s64 	%rd328, %rd5, %rd327;
	ld.global.f32 	%f673, [%rd328];
	fma.rn.f32 	%f674, %f672, %f673, %f671;
	add.s32 	%r426, %r424, %r494;
	mul.wide.u32 	%rd329, %r426, 4;
	add.s64 	%rd330, %rd7, %rd329;
	ld.global.f32 	%f675, [%rd330];
	add.s32 	%r427, %r423, 2;
	mul.wide.u32 	%rd331, %r427, 4;
	add.s64 	%rd332, %rd5, %rd331;
	ld.global.f32 	%f676, [%rd332];
	fma.rn.f32 	%f677, %f675, %f676, %f674;
	add.s32 	%r428, %r426, %r494;
	mul.wide.u32 	%rd333, %r428, 4;
	add.s64 	%rd334, %rd7, %rd333;
	ld.global.f32 	%f678, [%rd334];
	add.s32 	%r429, %r423, 3;
	mul.wide.u32 	%rd335, %r429, 4;
	add.s64 	%rd336, %rd5, %rd335;
	ld.global.f32 	%f679, [%rd336];
	fma.rn.f32 	%f680, %f678, %f679, %f677;
	add.s32 	%r430, %r428, %r494;
	mul.wide.u32 	%rd337, %r430, 4;
	add.s64 	%rd338, %rd7, %rd337;
	ld.global.f32 	%f681, [%rd338];
	add.s32 	%r431, %r423, 4;
	mul.wide.u32 	%rd339, %r431, 4;
	add.s64 	%rd340, %rd5, %rd339;
	ld.global.f32 	%f682, [%rd340];
	fma.rn.f32 	%f683, %f681, %f682, %f680;
	add.s32 	%r432, %r430, %r494;
	mul.wide.u32 	%rd341, %r432, 4;
	add.s64 	%rd342, %rd7, %rd341;
	ld.global.f32 	%f684, [%rd342];
	add.s32 	%r433, %r423, 5;
	mul.wide.u32 	%rd343, %r433, 4;
	add.s64 	%rd344, %rd5, %rd343;
	ld.global.f32 	%f685, [%rd344];
	fma.rn.f32 	%f686, %f684, %f685, %f683;
	add.s32 	%r434, %r432, %r494;
	mul.wide.u32 	%rd345, %r434, 4;
	add.s64 	%rd346, %rd7, %rd345;
	ld.global.f32 	%f687, [%rd346];
	add.s32 	%r435, %r423, 6;
	mul.wide.u32 	%rd347, %r435, 4;
	add.s64 	%rd348, %rd5, %rd347;
	ld.global.f32 	%f688, [%rd348];
	fma.rn.f32 	%f689, %f687, %f688, %f686;
	add.s32 	%r436, %r434, %r494;
	mul.wide.u32 	%rd349, %r436, 4;
	add.s64 	%rd350, %rd7, %rd349;
	ld.global.f32 	%f690, [%rd350];
	add.s32 	%r437, %r423, 7;
	mul.wide.u32 	%rd351, %r437, 4;
	add.s64 	%rd352, %rd5, %rd351;
	ld.global.f32 	%f691, [%rd352];
	fma.rn.f32 	%f866, %f690, %f691, %f689;
	add.s32 	%r561, %r561, 8;
	setp.ne.s32 	%p174, %r561, %r45;
	mov.u32 	%r563, %r45;
	@%p174 bra 	$L__BB1_209;
$L__BB1_210:
	setp.eq.s32 	%p175, %r41, 0;
	@%p175 bra 	$L__BB1_218;
	setp.lt.u32 	%p176, %r42, 3;
	@%p176 bra 	$L__BB1_213;
	mad.lo.s32 	%r438, %r563, %r494, %r559;
	mul.wide.u32 	%rd353, %r438, 4;
	add.s64 	%rd354, %rd7, %rd353;
	ld.global.f32 	%f693, [%rd354];
	add.s32 	%r439, %r563, %r207;
	mul.wide.u32 	%rd355, %r439, 4;
	add.s64 	%rd356, %rd5, %rd355;
	ld.global.f32 	%f694, [%rd356];
	fma.rn.f32 	%f695, %f693, %f694, %f866;
	add.s32 	%r440, %r438, %r494;
	mul.wide.u32 	%rd357, %r440, 4;
	add.s64 	%rd358, %rd7, %rd357;
	ld.global.f32 	%f696, [%rd358];
	add.s32 	%r441, %r439, 1;
	mul.wide.u32 	%rd359, %r441, 4;
	add.s64 	%rd360, %rd5, %rd359;
	ld.global.f32 	%f697, [%rd360];
	fma.rn.f32 	%f698, %f696, %f697, %f695;
	add.s32 	%r442, %r440, %r494;
	mul.wide.u32 	%rd361, %r442, 4;
	add.s64 	%rd362, %rd7, %rd361;
	ld.global.f32 	%f699, [%rd362];
	add.s32 	%r443, %r439, 2;
	mul.wide.u32 	%rd363, %r443, 4;
	add.s64 	%rd364, %rd5, %rd363;
	ld.global.f32 	%f700, [%rd364];
	fma.rn.f32 	%f701, %f699, %f700, %f698;
	add.s32 	%r444, %r442, %r494;
	mul.wide.u32 	%rd365, %r444, 4;
	add.s64 	%rd366, %rd7, %rd365;
	ld.global.f32 	%f702, [%rd366];
	add.s32 	%r445, %r439, 3;
	mul.wide.u32 	%rd367, %r445, 4;
	add.s64 	%rd368, %rd5, %rd367;
	ld.global.f32 	%f703, [%rd368];
	fma.rn.f32 	%f866, %f702, %f703, %f701;
	add.s32 	%r563, %r563, 4;
$L__BB1_213:
	and.b32  	%r446, %r37, 3;
	setp.eq.s32 	%p177, %r446, 0;
	@%p177 bra 	$L__BB1_218;
	setp.eq.s32 	%p178, %r446, 1;
	@%p178 bra 	$L__BB1_216;
	mad.lo.s32 	%r447, %r563, %r494, %r559;
	mul.wide.u32 	%rd369, %r447, 4;
	add.s64 	%rd370, %rd7, %rd369;
	ld.global.f32 	%f705, [%rd370];
	add.s32 	%r448, %r563, %r207;
	mul.wide.u32 	%rd371, %r448, 4;
	add.s64 	%rd372, %rd5, %rd371;
	ld.global.f32 	%f706, [%rd372];
	fma.rn.f32 	%f707, %f705, %f706, %f866;
	add.s32 	%r449, %r447, %r494;
	mul.wide.u32 	%rd373, %r449, 4;
	add.s64 	%rd374, %rd7, %rd373;
	ld.global.f32 	%f708, [%rd374];
	add.s32 	%r450, %r448, 1;
	mul.wide.u32 	%rd375, %r450, 4;
	add.s64 	%rd376, %rd5, %rd375;
	ld.global.f32 	%f709, [%rd376];
	fma.rn.f32 	%f866, %f708, %f709, %f707;
	add.s32 	%r563, %r563, 2;
$L__BB1_216:
	and.b32  	%r451, %r37, 1;
	setp.eq.b32 	%p179, %r451, 1;
	not.pred 	%p180, %p179;
	@%p180 bra 	$L__BB1_218;
	mad.lo.s32 	%r452, %r563, %r494, %r559;
	mul.wide.u32 	%rd377, %r452, 4;
	add.s64 	%rd378, %rd7, %rd377;
	ld.global.f32 	%f710, [%rd378];
	add.s32 	%r453, %r563, %r207;
	mul.wide.u32 	%rd379, %r453, 4;
	add.s64 	%rd380, %rd5, %rd379;
	ld.global.f32 	%f711, [%rd380];
	fma.rn.f32 	%f866, %f710, %f711, %f866;
$L__BB1_218:
	mul.lo.s32 	%r454, %r560, %r494;
	cvt.u64.u32 	%rd381, %r454;
	add.s64 	%rd382, %rd59, %rd381;
	shl.b64 	%rd383, %rd382, 2;
	add.s64 	%rd384, %rd411, %rd383;
	ld.global.f32 	%f712, [%rd384];
	add.f32 	%f713, %f866, %f712;
	st.global.f32 	[%rd384], %f713;
	add.s32 	%r560, %r560, 1;
	setp.lt.u32 	%p181, %r560, %r179;
	@%p181 bra 	$L__BB1_207;
	add.s32 	%r559, %r559, 1;
	setp.ne.s32 	%p182, %r559, %r494;
	@%p182 bra 	$L__BB1_206;
$L__BB1_220:
	setp.eq.s32 	%p183, %r507, 0;
	@%p183 bra 	$L__BB1_237;
	mov.b32 	%r565, 0;
	mov.b16 	%rs108, 0;
	mov.u16 	%rs109, %rs108;
	mov.u64 	%rd421, %rd411;
	mov.u64 	%rd422, %rd7;
$L__BB1_222:
	add.s32 	%r218, %r54, %r565;
	sub.s32 	%r219, %r38, %r218;
	sub.s32 	%r456, %r565, %r494;
	setp.gt.s32 	%p184, %r456, -2;
	@%p184 bra 	$L__BB1_236;
	ld.param.u64 	%rd404, [_Z18GetQRDecompBlockediiPfS_jiS_S_S_PiS_S0_S_S_S_S__param_6];
	cvta.to.global.u64 	%rd385, %rd404;
	mul.wide.u32 	%rd386, %r565, 4;
	add.s64 	%rd62, %rd385, %rd386;
	sub.s32 	%r458, %r238, %r218;
	add.s32 	%r459, %r458, -2;
	setp.lt.u32 	%p185, %r459, 15;
	mov.b32 	%r568, 0;
	@%p185 bra 	$L__BB1_226;
	and.b32  	%r568, %r219, -16;
	mov.b32 	%r566, 0;
$L__BB1_225:
	.pragma "nounroll";
	ld.global.f32 	%f714, [%rd62];
	mul.wide.u32 	%rd387, %r566, 4;
	add.s64 	%rd388, %rd422, %rd387;
	ld.global.f32 	%f715, [%rd388+4];
	mul.f32 	%f716, %f714, %f715;
	st.global.f32 	[%rd388+4], %f716;
	add.s64 	%rd389, %rd421, %rd387;
	st.global.f32 	[%rd389+4], %f716;
	ld.global.f32 	%f717, [%rd62];
	ld.global.f32 	%f718, [%rd388+8];
	mul.f32 	%f719, %f717, %f718;
	st.global.f32 	[%rd388+8], %f719;
	st.global.f32 	[%rd389+8], %f719;
	ld.global.f32 	%f720, [%rd62];
	ld.global.f32 	%f721, [%rd388+12];
	mul.f32 	%f722, %f720, %f721;
	st.global.f32 	[%rd388+12], %f722;
	st.global.f32 	[%rd389+12], %f722;
	ld.global.f32 	%f723, [%rd62];
	ld.global.f32 	%f724, [%rd388+16];
	mul.f32 	%f725, %f723, %f724;
	st.global.f32 	[%rd388+16], %f725;
	st.global.f32 	[%rd389+16], %f725;
	ld.global.f32 	%f726, [%rd62];
	ld.global.f32 	%f727, [%rd388+20];
	mul.f32 	%f728, %f726, %f727;
	st.global.f32 	[%rd388+20], %f728;
	st.global.f32 	[%rd389+20], %f728;
	ld.global.f32 	%f729, [%rd62];
	ld.global.f32 	%f730, [%rd388+24];
	mul.f32 	%f731, %f729, %f730;
	st.global.f32 	[%rd388+24], %f731;
	st.global.f32 	[%rd389+24], %f731;
	ld.global.f32 	%f732, [%rd62];
	ld.global.f32 	%f733, [%rd388+28];
	mul.f32 	%f734, %f732, %f733;
	st.global.f32 	[%rd388+28], %f734;
	st.global.f32 	[%rd389+28], %f734;
	ld.global.f32 	%f735, [%rd62];
	ld.global.f32 	%f736, [%rd388+32];
	mul.f32 	%f737, %f735, %f736;
	st.global.f32 	[%rd388+32], %f737;
	st.global.f32 	[%rd389+32], %f737;
	ld.global.f32 	%f738, [%rd62];
	ld.global.f32 	%f739, [%rd388+36];
	mul.f32 	%f740, %f738, %f739;
	st.global.f32 	[%rd388+36], %f740;
	st.global.f32 	[%rd389+36], %f740;
	ld.global.f32 	%f741, [%rd62];
	ld.global.f32 	%f742, [%rd388+40];
	mul.f32 	%f743, %f741, %f742;
	st.global.f32 	[%rd388+40], %f743;
	st.global.f32 	[%rd389+40], %f743;
	ld.global.f32 	%f744, [%rd62];
	ld.global.f32 	%f745, [%rd388+44];
	mul.f32 	%f746, %f744, %f745;
	st.global.f32 	[%rd388+44], %f746;
	st.global.f32 	[%rd389+44], %f746;
	ld.global.f32 	%f747, [%rd62];
	ld.global.f32 	%f748, [%rd388+48];
	mul.f32 	%f749, %f747, %f748;
	st.global.f32 	[%rd388+48], %f749;
	st.global.f32 	[%rd389+48], %f749;
	ld.global.f32 	%f750, [%rd62];
	ld.global.f32 	%f751, [%rd388+52];
	mul.f32 	%f752, %f750, %f751;
	st.global.f32 	[%rd388+52], %f752;
	st.global.f32 	[%rd389+52], %f752;
	ld.global.f32 	%f753, [%rd62];
	ld.global.f32 	%f754, [%rd388+56];
	mul.f32 	%f755, %f753, %f754;
	st.global.f32 	[%rd388+56], %f755;
	st.global.f32 	[%rd389+56], %f755;
	ld.global.f32 	%f756, [%rd62];
	ld.global.f32 	%f757, [%rd388+60];
	mul.f32 	%f758, %f756, %f757;
	st.global.f32 	[%rd388+60], %f758;
	st.global.f32 	[%rd389+60], %f758;
	ld.global.f32 	%f759, [%rd62];
	ld.global.f32 	%f760, [%rd388+64];
	mul.f32 	%f761, %f759, %f760;
	st.global.f32 	[%rd388+64], %f761;
	st.global.f32 	[%rd389+64], %f761;
	add.s32 	%r566, %r566, 16;
	setp.ne.s32 	%p186, %r566, %r568;
	@%p186 bra 	$L__BB1_225;
$L__BB1_226:
	and.b32  	%r461, %r219, 15;
	setp.eq.s32 	%p187, %r461, 0;
	@%p187 bra 	$L__BB1_236;
	cvt.u16.u32 	%rs89, %r237;
	mul.lo.s16 	%rs90, %rs103, %rs89;
	not.b16 	%rs91, %rs90;
	cvt.u16.u32 	%rs92, %r238;
	add.s16 	%rs93, %rs91, %rs92;
	sub.s16 	%rs94, %rs93, %rs109;
	cvt.u32.u16 	%r462, %rs94;
	and.b32  	%r224, %r462, 15;
	add.s32 	%r463, %r224, -1;
	setp.lt.u32 	%p188, %r463, 7;
	@%p188 bra 	$L__BB1_229;
	ld.global.f32 	%f762, [%rd62];
	mul.wide.u32 	%rd390, %r568, 4;
	add.s64 	%rd391, %rd422, %rd390;
	ld.global.f32 	%f763, [%rd391+4];
	mul.f32 	%f764, %f762, %f763;
	st.global.f32 	[%rd391+4], %f764;
	add.s64 	%rd392, %rd421, %rd390;
	st.global.f32 	[%rd392+4], %f764;
	ld.global.f32 	%f765, [%rd62];
	ld.global.f32 	%f766, [%rd391+8];
	mul.f32 	%f767, %f765, %f766;
	st.global.f32 	[%rd391+8], %f767;
	st.global.f32 	[%rd392+8], %f767;
	ld.global.f32 	%f768, [%rd62];
	ld.global.f32 	%f769, [%rd391+12];
	mul.f32 	%f770, %f768, %f769;
	st.global.f32 	[%rd391+12], %f770;
	st.global.f32 	[%rd392+12], %f770;
	ld.global.f32 	%f771, [%rd62];
	ld.global.f32 	%f772, [%rd391+16];
	mul.f32 	%f773, %f771, %f772;
	st.global.f32 	[%rd391+16], %f773;
	st.global.f32 	[%rd392+16], %f773;
	ld.global.f32 	%f774, [%rd62];
	ld.global.f32 	%f775, [%rd391+20];
	mul.f32 	%f776, %f774, %f775;
	st.global.f32 	[%rd391+20], %f776;
	st.global.f32 	[%rd392+20], %f776;
	ld.global.f32 	%f777, [%rd62];
	ld.global.f32 	%f778, [%rd391+24];
	mul.f32 	%f779, %f777, %f778;
	st.global.f32 	[%rd391+24], %f779;
	st.global.f32 	[%rd392+24], %f779;
	ld.global.f32 	%f780, [%rd62];
	ld.global.f32 	%f781, [%rd391+28];
	mul.f32 	%f782, %f780, %f781;
	st.global.f32 	[%rd391+28], %f782;
	st.global.f32 	[%rd392+28], %f782;
	ld.global.f32 	%f783, [%rd62];
	ld.global.f32 	%f784, [%rd391+32];
	mul.f32 	%f785, %f783, %f784;
	st.global.f32 	[%rd391+32], %f785;
	st.global.f32 	[%rd392+32], %f785;
	add.s32 	%r568, %r568, 8;
$L__BB1_229:
	and.b32  	%r464, %r224, 7;
	setp.eq.s32 	%p189, %r464, 0;
	@%p189 bra 	$L__BB1_236;
	mul.lo.s16 	%rs96, %rs102, %rs89;
	not.b16 	%rs97, %rs96;
	add.s16 	%rs99, %rs97, %rs92;
	sub.s16 	%rs100, %rs99, %rs108;
	cvt.u32.u16 	%r465, %rs100;
	and.b32  	%r466, %r465, 7;
	and.b32  	%r227, %r465, 3;
	add.s32 	%r467, %r466, -1;
	setp.lt.u32 	%p190, %r467, 3;
	@%p190 bra 	$L__BB1_232;
	ld.global.f32 	%f786, [%rd62];
	mul.wide.u32 	%rd393, %r568, 4;
	add.s64 	%rd394, %rd422, %rd393;
	ld.global.f32 	%f787, [%rd394+4];
	mul.f32 	%f788, %f786, %f787;
	st.global.f32 	[%rd394+4], %f788;
	add.s64 	%rd395, %rd421, %rd393;
	st.global.f32 	[%rd395+4], %f788;
	ld.global.f32 	%f789, [%rd62];
	ld.global.f32 	%f790, [%rd394+8];
	mul.f32 	%f791, %f789, %f790;
	st.global.f32 	[%rd394+8], %f791;
	st.global.f32 	[%rd395+8], %f791;
	ld.global.f32 	%f792, [%rd62];
	ld.global.f32 	%f793, [%rd394+12];
	mul.f32 	%f794, %f792, %f793;
	st.global.f32 	[%rd394+12], %f794;
	st.global.f32 	[%rd395+12], %f794;
	ld.global.f32 	%f795, [%rd62];
	ld.global.f32 	%f796, [%rd394+16];
	mul.f32 	%f797, %f795, %f796;
	st.global.f32 	[%rd394+16], %f797;
	st.global.f32 	[%rd395+16], %f797;
	add.s32 	%r568, %r568, 4;
$L__BB1_232:
	setp.eq.s32 	%p191, %r227, 0;
	@%p191 bra 	$L__BB1_236;
	ld.global.f32 	%f798, [%rd62];
	mul.wide.u32 	%rd396, %r568, 4;
	add.s64 	%rd63, %rd422, %rd396;
	ld.global.f32 	%f799, [%rd63+4];
	mul.f32 	%f800, %f798, %f799;
	st.global.f32 	[%rd63+4], %f800;
	add.s64 	%rd64, %rd421, %rd396;
	st.global.f32 	[%rd64+4], %f800;
	setp.eq.s32 	%p192, %r227, 1;
	@%p192 bra 	$L__BB1_236;
	ld.global.f32 	%f801, [%rd62];
	ld.global.f32 	%f802, [%rd63+8];
	mul.f32 	%f803, %f801, %f802;
	st.global.f32 	[%rd63+8], %f803;
	st.global.f32 	[%rd64+8], %f803;
	setp.eq.s32 	%p193, %r227, 2;
	@%p193 bra 	$L__BB1_236;
	ld.global.f32 	%f804, [%rd62];
	ld.global.f32 	%f805, [%rd63+12];
	mul.f32 	%f806, %f804, %f805;
	st.global.f32 	[%rd63+12], %f806;
	st.global.f32 	[%rd64+12], %f806;
$L__BB1_236:
	add.s32 	%r565, %r565, 1;
	mul.wide.s32 	%rd397, %r494, 4;
	add.s64 	%rd398, %rd422, %rd397;
	add.s64 	%rd422, %rd398, 4;
	mul.wide.s32 	%rd399, %r238, 4;
	add.s64 	%rd400, %rd421, %rd399;
	add.s64 	%rd421, %rd400, 4;
	setp.ne.s32 	%p194, %r565, %r507;
	add.s16 	%rs109, %rs109, 1;
	add.s16 	%rs108, %rs108, 1;
	@%p194 bra 	$L__BB1_222;
$L__BB1_237:
	mad.lo.s32 	%r468, %r238, %r237, %r237;
	mul.wide.u32 	%rd401, %r468, 4;
	add.s64 	%rd411, %rd411, %rd401;
	sub.s32 	%r493, %r493, %r237;
	sub.s32 	%r494, %r494, %r237;
	add.s32 	%r491, %r491, 1;
	setp.lt.s32 	%p195, %r491, %r36;
	add.s16 	%rs103, %rs103, 1;
	add.s16 	%rs102, %rs102, 1;
	add.s16 	%rs101, %rs101, 1;
	@%p195 bra 	$L__BB1_30;
$L__BB1_238:
	ld.param.u64 	%rd409, [_Z18GetQRDecompBlockediiPfS_jiS_S_S_PiS_S0_S_S_S_S__param_11];
	cvta.to.global.u64 	%rd402, %rd409;
	st.global.u32 	[%rd402], %r570;
	ret;
$L__BB1_239:
	ld.param.u64 	%rd408, [_Z18GetQRDecompBlockediiPfS_jiS_S_S_PiS_S0_S_S_S_S__param_8];
	ld.param.u32 	%r471, [_Z18GetQRDecompBlockediiPfS_jiS_S_S_PiS_S0_S_S_S_S__param_0];
	cvta.to.global.u64 	%rd188, %rd408;
	mul.wide.s32 	%rd189, %r471, 4;
	add.s64 	%rd190, %rd188, %rd189;
	st.global.f32 	[%rd190+-4], %f25;
	bra.uni 	$L__BB1_121;

}


// ===== COMPILED SASS (sm_100) =====

	.target	sm_100

	.elftype	@"ET_EXEC"


//--------------------- .note.nv.tkinfo           --------------------------
	.section	.note.nv.tkinfo,"",@"SHT_NOTE"
	.sectionflags	@"SHF_NOTE_NV_TKINFO"
	.tkinfo
        /*0018*/ 	.word	0x00000002
        /*0030*/ 	.string	""
        /*0030*/ 	.string	"ptxas"
        /*0030*/ 	.string	"Cuda compilation tools, release 13.0, V13.0.88"
        /*0030*/ 	.string	"Build cuda_13.0.r13.0/compiler.36424714_0"
        /*0030*/ 	.string	"-arch sm_100 -m 64 "



//--------------------- .note.nv.cuinfo           --------------------------
	.section	.note.nv.cuinfo,"",@"SHT_NOTE"
	.sectionflags	@"SHF_NOTE_NV_CUINFO"
        /*0018*/ 	.short	0x0002
        /*001a*/ 	.short	0x0064
        /*001c*/ 	.short	0x0082
	.zero		2


//--------------------- .nv.info                  --------------------------
	.section	.nv.info,"",@"SHT_CUDA_INFO"
	.align	4


	//----- nvinfo : EIATTR_REGCOUNT
	.align		4
        /*0000*/ 	.byte	0x04, 0x2f
        /*0002*/ 	.short	(.L_1 - .L_0)
	.align		4
.L_0:
        /*0004*/ 	.word	index@(_Z11getColNormsiiPfS_)
        /*0008*/ 	.word	0x00000020


	//----- nvinfo : EIATTR_FRAME_SIZE
	.align		4
.L_1:
        /*000c*/ 	.byte	0x04, 0x11
        /*000e*/ 	.short	(.L_3 - .L_2)
	.align		4
.L_2:
        /*0010*/ 	.word	index@($__internal_4_$__cuda_sm20_sqrt_rn_f32_slowpath)
        /*0014*/ 	.word	0x00000000


	//----- nvinfo : EIATTR_FRAME_SIZE
	.align		4
.L_3:
        /*0018*/ 	.byte	0x04, 0x11
        /*001a*/ 	.short	(.L_5 - .L_4)
	.align		4
.L_4:
        /*001c*/ 	.word	index@(_Z11getColNormsiiPfS_)
        /*0020*/ 	.word	0x00000000


	//----- nvinfo : EIATTR_REGCOUNT
	.align		4
.L_5:
        /*0024*/ 	.byte	0x04, 0x2f
        /*0026*/ 	.short	(.L_7 - .L_6)
	.align		4
.L_6:
        /*0028*/ 	.word	index@(_Z18GetQRDecompBlockediiPfS_jiS_S_S_PiS_S0_S_S_S_S_)
        /*002c*/ 	.word	0x00000030


	//----- nvinfo : EIATTR_FRAME_SIZE
	.align		4
.L_7:
        /*0030*/ 	.byte	0x04, 0x11
        /*0032*/ 	.short	(.L_9 - .L_8)
	.align		4
.L_8:
        /*0034*/ 	.word	index@($__internal_3_$__cuda_sm3x_div_rn_noftz_f32_slowpath)
        /*0038*/ 	.word	0x00000000


	//----- nvinfo : EIATTR_FRAME_SIZE
	.align		4
.L_9:
        /*003c*/ 	.byte	0x04, 0x11
        /*003e*/ 	.short	(.L_11 - .L_10)
	.align		4
.L_10:
        /*0040*/ 	.word	index@($__internal_2_$__cuda_sm20_sqrt_rn_f32_slowpath)
        /*0044*/ 	.word	0x00000000


	//----- nvinfo : EIATTR_FRAME_SIZE
	.align		4
.L_11:
        /*0048*/ 	.byte	0x04, 0x11
        /*004a*/ 	.short	(.L_13 - .L_12)
	.align		4
.L_12:
        /*004c*/ 	.word	index@($__internal_1_$__cuda_sm20_rcp_rn_f32_slowpath)
        /*0050*/ 	.word	0x00000000


	//----- nvinfo : EIATTR_FRAME_SIZE
	.align		4
.L_13:
        /*0054*/ 	.byte	0x04, 0x11
        /*0056*/ 	.short	(.L_15 - .L_14)
	.align		4
.L_14:
        /*0058*/ 	.word	index@($__internal_0_$__cuda_sm20_div_rn_f64_full)
        /*005c*/ 	.word	0x00000000


	//----- nvinfo : EIATTR_FRAME_SIZE
	.align		4
.L_15:
        /*0060*/ 	.byte	0x04, 0x11
        /*0062*/ 	.short	(.L_17 - .L_16)
	.align		4
.L_16:
        /*0064*/ 	.word	index@(_Z18GetQRDecompBlockediiPfS_jiS_S_S_PiS_S0_S_S_S_S_)
        /*0068*/ 	.word	0x00000000


	//----- nvinfo : EIATTR_MIN_STACK_SIZE
	.align		4
.L_17:
        /*006c*/ 	.byte	0x04, 0x12
        /*006e*/ 	.short	(.L_19 - .L_18)
	.align		4
.L_18:
        /*0070*/ 	.word	index@(_Z18GetQRDecompBlockediiPfS_jiS_S_S_PiS_S0_S_S_S_S_)
        /*0074*/ 	.word	0x00000000


	//----- nvinfo : EIATTR_MIN_STACK_SIZE
	.align		4
.L_19:
        /*0078*/ 	.byte	0x04, 0x12
        /*007a*/ 	.short	(.L_21 - .L_20)
	.align		4
.L_20:
        /*007c*/ 	.word	index@(_Z11getColNormsiiPfS_)
        /*0080*/ 	.word	0x00000000
.L_21:


//--------------------- .nv.compat                --------------------------
	.section	.nv.compat,"",@"SHT_CUDA_COMPAT_INFO"
	.align	4
        /*0000*/ 	.byte	0x02, 0x09, 0x00, 0x00, 0x02, 0x02, 0x01, 0x00, 0x02, 0x05, 0x05, 0x00, 0x03, 0x07, 0x01, 0x01
        /*0010*/ 	.byte	0x02, 0x03, 0x00, 0x00, 0x02, 0x06, 0x01, 0x00, 0x04, 0x0b, 0x08, 0x00, 0x01, 0x00, 0x00, 0x00
        /*0020*/ 	.byte	0x00, 0x00, 0x00, 0x00


//--------------------- .nv.info._Z18GetQRDecompBlockediiPfS_jiS_S_S_PiS_S0_S_S_S_S_ --------------------------
	.section	.nv.info._Z18GetQRDecompBlockediiPfS_jiS_S_S_PiS_S0_S_S_S_S_,"",@"SHT_CUDA_INFO"
	.sectionflags	@""
	.align	4


	//----- nvinfo : EIATTR_CUDA_API_VERSION
	.align		4
        /*0000*/ 	.byte	0x04, 0x37
        /*0002*/ 	.short	(.L_23 - .L_22)
.L_22:
        /*0004*/ 	.word	0x00000082


	//----- nvinfo : EIATTR_KPARAM_INFO
	.align		4
.L_23:
        /*0008*/ 	.byte	0x04, 0x17
        /*000a*/ 	.short	(.L_25 - .L_24)
.L_24:
        /*000c*/ 	.word	0x00000000
        /*0010*/ 	.short	0x000f
        /*0012*/ 	.short	0x0068
        /*0014*/ 	.byte	0x00, 0xf5, 0x21, 0x00


	//----- nvinfo : EIATTR_KPARAM_INFO
	.align		4
.L_25:
        /*0018*/ 	.byte	0x04, 0x17
        /*001a*/ 	.short	(.L_27 - .L_26)
.L_26:
        /*001c*/ 	.word	0x00000000
        /*0020*/ 	.short	0x000e
        /*0022*/ 	.short	0x0060
        /*0024*/ 	.byte	0x00, 0xf5, 0x21, 0x00


	//----- nvinfo : EIATTR_KPARAM_INFO
	.align		4
.L_27:
        /*0028*/ 	.byte	0x04, 0x17
        /*002a*/ 	.short	(.L_29 - .L_28)
.L_28:
        /*002c*/ 	.word	0x00000000
        /*0030*/ 	.short	0x000d
        /*0032*/ 	.short	0x0058
        /*0034*/ 	.byte	0x00, 0xf5, 0x21, 0x00


	//----- nvinfo : EIATTR_KPARAM_INFO
	.align		4
.L_29:
        /*0038*/ 	.byte	0x04, 0x17
        /*003a*/ 	.short	(.L_31 - .L_30)
.L_30:
        /*003c*/ 	.word	0x00000000
        /*0040*/ 	.short	0x000c
        /*0042*/ 	.short	0x0050
        /*0044*/ 	.byte	0x00, 0xf5, 0x21, 0x00


	//----- nvinfo : EIATTR_KPARAM_INFO
	.align		4
.L_31:
        /*0048*/ 	.byte	0x04, 0x17
        /*004a*/ 	.short	(.L_33 - .L_32)
.L_32:
        /*004c*/ 	.word	0x00000000
        /*0050*/ 	.short	0x000b
        /*0052*/ 	.short	0x0048
        /*0054*/ 	.byte	0x00, 0xf5, 0x21, 0x00


	//----- nvinfo : EIATTR_KPARAM_INFO
	.align		4
.L_33:
        /*0058*/ 	.byte	0x04, 0x17
        /*005a*/ 	.short	(.L_35 - .L_34)
.L_34:
        /*005c*/ 	.word	0x00000000
        /*0060*/ 	.short	0x000a
        /*0062*/ 	.short	0x0040
        /*0064*/ 	.byte	0x00, 0xf5, 0x21, 0x00


	//----- nvinfo : EIATTR_KPARAM_INFO
	.align		4
.L_35:
        /*0068*/ 	.byte	0x04, 0x17
        /*006a*/ 	.short	(.L_37 - .L_36)
.L_36:
        /*006c*/ 	.word	0x00000000
        /*0070*/ 	.short	0x0009
        /*0072*/ 	.short	0x0038
        /*0074*/ 	.byte	0x00, 0xf5, 0x21, 0x00


	//----- nvinfo : EIATTR_KPARAM_INFO
	.align		4
.L_37:
        /*0078*/ 	.byte	0x04, 0x17
        /*007a*/ 	.short	(.L_39 - .L_38)
.L_38:
        /*007c*/ 	.word	0x00000000
        /*0080*/ 	.short	0x0008
        /*0082*/ 	.short	0x0030
        /*0084*/ 	.byte	0x00, 0xf5, 0x21, 0x00


	//----- nvinfo : EIATTR_KPARAM_INFO
	.align		4
.L_39:
        /*0088*/ 	.byte	0x04, 0x17
        /*008a*/ 	.short	(.L_41 - .L_40)
.L_40:
        /*008c*/ 	.word	0x00000000
        /*0090*/ 	.short	0x0007
        /*0092*/ 	.short	0x0028
        /*0094*/ 	.byte	0x00, 0xf5, 0x21, 0x00


	//----- nvinfo : EIATTR_KPARAM_INFO
	.align		4
.L_41:
        /*0098*/ 	.byte	0x04, 0x17
        /*009a*/ 	.short	(.L_43 - .L_42)
.L_42:
        /*009c*/ 	.word	0x00000000
        /*00a0*/ 	.short	0x0006
        /*00a2*/ 	.short	0x0020
        /*00a4*/ 	.byte	0x00, 0xf5, 0x21, 0x00


	//----- nvinfo : EIATTR_KPARAM_INFO
	.align		4
.L_43:
        /*00a8*/ 	.byte	0x04, 0x17
        /*00aa*/ 	.short	(.L_45 - .L_44)
.L_44:
        /*00ac*/ 	.word	0x00000000
        /*00b0*/ 	.short	0x0005
        /*00b2*/ 	.short	0x001c
        /*00b4*/ 	.byte	0x00, 0xf0, 0x11, 0x00


	//----- nvinfo : EIATTR_KPARAM_INFO
	.align		4
.L_45:
        /*00b8*/ 	.byte	0x04, 0x17
        /*00ba*/ 	.short	(.L_47 - .L_46)
.L_46:
        /*00bc*/ 	.word	0x00000000
        /*00c0*/ 	.short	0x0004
        /*00c2*/ 	.short	0x0018
        /*00c4*/ 	.byte	0x00, 0xf0, 0x11, 0x00


	//----- nvinfo : EIATTR_KPARAM_INFO
	.align		4
.L_47:
        /*00c8*/ 	.byte	0x04, 0x17
        /*00ca*/ 	.short	(.L_49 - .L_48)
.L_48:
        /*00cc*/ 	.word	0x00000000
        /*00d0*/ 	.short	0x0003
        /*00d2*/ 	.short	0x0010
        /*00d4*/ 	.byte	0x00, 0xf5, 0x21, 0x00


	//----- nvinfo : EIATTR_KPARAM_INFO
	.align		4
.L_49:
        /*00d8*/ 	.byte	0x04, 0x17
        /*00da*/ 	.short	(.L_51 - .L_50)
.L_50:
        /*00dc*/ 	.word	0x00000000
        /*00e0*/ 	.short	0x0002
        /*00e2*/ 	.short	0x0008
        /*00e4*/ 	.byte	0x00, 0xf5, 0x21, 0x00


	//----- nvinfo : EIATTR_KPARAM_INFO
	.align		4
.L_51:
        /*00e8*/ 	.byte	0x04, 0x17
        /*00ea*/ 	.short	(.L_53 - .L_52)
.L_52:
        /*00ec*/ 	.word	0x00000000
        /*00f0*/ 	.short	0x0001
        /*00f2*/ 	.short	0x0004
        /*00f4*/ 	.byte	0x00, 0xf0, 0x11, 0x00


	//----- nvinfo : EIATTR_KPARAM_INFO
	.align		4
.L_53:
        /*00f8*/ 	.byte	0x04, 0x17
        /*00fa*/ 	.short	(.L_55 - .L_54)
.L_54:
        /*00fc*/ 	.word	0x00000000
        /*0100*/ 	.short	0x0000
        /*0102*/ 	.short	0x0000
        /*0104*/ 	.byte	0x00, 0xf0, 0x11, 0x00


	//----- nvinfo : EIATTR_SPARSE_MMA_MASK
	.align		4
.L_55:
        /*0108*/ 	.byte	0x03, 0x50
        /*010a*/ 	.short	0x0000


	//----- nvinfo : EIATTR_MAXREG_COUNT
	.align		4
        /*010c*/ 	.byte	0x03, 0x1b
        /*010e*/ 	.short	0x00ff


	//----- nvinfo : EIATTR_MERCURY_ISA_VERSION
	.align		4
        /*0110*/ 	.byte	0x03, 0x5f
        /*0112*/ 	.short	0x0101


	//----- nvinfo : EIATTR_VRC_CTA_INIT_COUNT
	.align		4
        /*0114*/ 	.byte	0x02, 0x4a
	.zero		1
	.zero		1


	//----- nvinfo : EIATTR_EXIT_INSTR_OFFSETS
	.align		4
        /*0118*/ 	.byte	0x04, 0x1c
        /*011a*/ 	.short	(.L_57 - .L_56)


	//   ....[0]....
.L_56:
        /*011c*/ 	.word	0x000094a0


	//----- nvinfo : EIATTR_CRS_STACK_SIZE
	.align		4
.L_57:
        /*0120*/ 	.byte	0x04, 0x1e
        /*0122*/ 	.short	(.L_59 - .L_58)
.L_58:
        /*0124*/ 	.word	0x00000000


	//----- nvinfo : EIATTR_CBANK_PARAM_SIZE
	.align		4
.L_59:
        /*0128*/ 	.byte	0x03, 0x19
        /*012a*/ 	.short	0x0070


	//----- nvinfo : EIATTR_PARAM_CBANK
	.align		4
        /*012c*/ 	.byte	0x04, 0x0a
        /*012e*/ 	.short	(.L_61 - .L_60)
	.align		4
.L_60:
        /*0130*/ 	.word	index@(.nv.constant0._Z18GetQRDecompBlockediiPfS_jiS_S_S_PiS_S0_S_S_S_S_)
        /*0134*/ 	.short	0x0380
        /*0136*/ 	.short	0x0070


	//----- nvinfo : EIATTR_SW_WAR
	.align		4
.L_61:
        /*0138*/ 	.byte	0x04, 0x36
        /*013a*/ 	.short	(.L_63 - .L_62)
.L_62:
        /*013c*/ 	.word	0x00000008
.L_63:


//--------------------- .nv.info._Z11getColNormsiiPfS_ --------------------------
	.section	.nv.info._Z11getColNormsiiPfS_,"",@"SHT_CUDA_INFO"
	.sectionflags	@""
	.align	4


	//----- nvinfo : EIATTR_CUDA_API_VERSION
	.align		4
        /*0000*/ 	.byte	0x04, 0x37
        /*0002*/ 	.short	(.L_65 - .L_64)
.L_64:
        /*0004*/ 	.word	0x00000082


	//----- nvinfo : EIATTR_KPARAM_INFO
	.align		4
.L_65:
        /*0008*/ 	.byte	0x04, 0x17
        /*000a*/ 	.short	(.L_67 - .L_66)
.L_66:
        /*000c*/ 	.word	0x00000000
        /*0010*/ 	.short	0x0003
        /*0012*/ 	.short	0x0010
        /*0014*/ 	.byte	0x00, 0xf5, 0x21, 0x00


	//----- nvinfo : EIATTR_KPARAM_INFO
	.align		4
.L_67:
        /*0018*/ 	.byte	0x04, 0x17
        /*001a*/ 	.short	(.L_69 - .L_68)
.L_68:
        /*001c*/ 	.word	0x00000000
        /*0020*/ 	.short	0x0002
        /*0022*/ 	.short	0x0008
        /*0024*/ 	.byte	0x00, 0xf5, 0x21, 0x00


	//----- nvinfo : EIATTR_KPARAM_INFO
	.align		4
.L_69:
        /*0028*/ 	.byte	0x04, 0x17
        /*002a*/ 	.short	(.L_71 - .L_70)
.L_70:
        /*002c*/ 	.word	0x00000000
        /*0030*/ 	.short	0x0001
        /*0032*/ 	.short	0x0004
        /*0034*/ 	.byte	0x00, 0xf0, 0x11, 0x00


	//----- nvinfo : EIATTR_KPARAM_INFO
	.align		4
.L_71:
        /*0038*/ 	.byte	0x04, 0x17
        /*003a*/ 	.short	(.L_73 - .L_72)
.L_72:
        /*003c*/ 	.word	0x00000000
        /*0040*/ 	.short	0x0000
        /*0042*/ 	.short	0x0000
        /*0044*/ 	.byte	0x00, 0xf0, 0x11, 0x00


	//----- nvinfo : EIATTR_SPARSE_MMA_MASK
	.align		4
.L_73:
        /*0048*/ 	.byte	0x03, 0x50
        /*004a*/ 	.short	0x0000


	//----- nvinfo : EIATTR_MAXREG_COUNT
	.align		4
        /*004c*/ 	.byte	0x03, 0x1b
        /*004e*/ 	.short	0x00ff


	//----- nvinfo : EIATTR_MERCURY_ISA_VERSION
	.align		4
        /*0050*/ 	.byte	0x03, 0x5f
        /*0052*/ 	.short	0x0101


	//----- nvinfo : EIATTR_VRC_CTA_INIT_COUNT
	.align		4
        /*0054*/ 	.byte	0x02, 0x4a
	.zero		1
	.zero		1


	//----- nvinfo : EIATTR_EXIT_INSTR_OFFSETS
	.align		4
        /*0058*/ 	.byte	0x04, 0x1c
        /*005a*/ 	.short	(.L_75 - .L_74)


	//   ....[0]....
.L_74:
        /*005c*/ 	.word	0x00000070


	//   ....[1]....
        /*0060*/ 	.word	0x00000910


	//----- nvinfo : EIATTR_CRS_STACK_SIZE
	.align		4
.L_75:
        /*0064*/ 	.byte	0x04, 0x1e
        /*0066*/ 	.short	(.L_77 - .L_76)
.L_76:
        /*0068*/ 	.word	0x00000000


	//----- nvinfo : EIATTR_CBANK_PARAM_SIZE
	.align		4
.L_77:
        /*006c*/ 	.byte	0x03, 0x19
        /*006e*/ 	.short	0x0018


	//----- nvinfo : EIATTR_PARAM_CBANK
	.align		4
        /*0070*/ 	.byte	0x04, 0x0a
        /*0072*/ 	.short	(.L_79 - .L_78)
	.align		4
.L_78:
        /*0074*/ 	.word	index@(.nv.constant0._Z11getColNormsiiPfS_)
        /*0078*/ 	.short	0x0380
        /*007a*/ 	.short	0x0018


	//----- nvinfo : EIATTR_SW_WAR
	.align		4
.L_79:
        /*007c*/ 	.byte	0x04, 0x36
        /*007e*/ 	.short	(.L_81 - .L_80)
.L_80:
        /*0080*/ 	.word	0x00000008
.L_81:


//--------------------- .nv.callgraph             --------------------------
	.section	.nv.callgraph,"",@"SHT_CUDA_CALLGRAPH"
	.align	4
	.sectionentsize	8
	.align		4
        /*0000*/ 	.word	0x00000000
	.align		4
        /*0004*/ 	.word	0xffffffff
	.align		4
        /*0008*/ 	.word	0x00000000
	.align		4
        /*000c*/ 	.word	0xfffffffe
	.align		4
        /*0010*/ 	.word	0x00000000
	.align		4
        /*0014*/ 	.word	0xfffffffd
	.align		4
        /*0018*/ 	.word	0x00000000
	.align		4
        /*001c*/ 	.word	0xfffffffc


//--------------------- .text._Z18GetQRDecompBlockediiPfS_jiS_S_S_PiS_S0_S_S_S_S_ --------------------------
	.section	.text._Z18GetQRDecompBlockediiPfS_jiS_S_S_PiS_S0_S_S_S_S_,"ax",@progbits
	.align	128
        .global         _Z18GetQRDecompBlockediiPfS_jiS_S_S_PiS_S0_S_S_S_S_
        .type           _Z18GetQRDecompBlockediiPfS_jiS_S_S_PiS_S0_S_S_S_S_,@function
        .size           _Z18GetQRDecompBlockediiPfS_jiS_S_S_PiS_S0_S_S_S_S_,(.L_x_139 - _Z18GetQRDecompBlockediiPfS_jiS_S_S_PiS_S0_S_S_S_S_)
        .other          _Z18GetQRDecompBlockediiPfS_jiS_S_S_PiS_S0_S_S_S_S_,@"STO_CUDA_ENTRY STV_DEFAULT"
_Z18GetQRDecompBlockediiPfS_jiS_S_S_PiS_S0_S_S_S_S_:
.text._Z18GetQRDecompBlockediiPfS_jiS_S_S_PiS_S0_S_S_S_S_:
[----:B------:R-:W-:Y:S01]  /*0000*/  LDC R1, c[0x0][0x37c] ;  /* 0x0000df00ff017b82 */ /* 0x000fe20000000800 */
[----:B------:R-:W0:Y:S01]  /*0010*/  LDCU UR5, c[0x0][0x384] ;  /* 0x00007080ff0577ac */ /* 0x000e220008000800 */
[----:B------:R-:W-:Y:S01]  /*0020*/  CS2R R2, SRZ ;  /* 0x0000000000027805 */ /* 0x000fe2000001ff00 */
[----:B------:R-:W1:Y:S01]  /*0030*/  LDCU.64 UR14, c[0x0][0x358] ;  /* 0x00006b00ff0e77ac */ /* 0x000e620008000a00 */
[----:B0-----:R-:W-:Y:S02]  /*0040*/  UISETP.GE.AND UP0, UPT, UR5, 0x2, UPT ;  /* 0x000000020500788c */ /* 0x001fe4000bf06270 */
[----:B------:R-:W-:-:S07]  /*0050*/  UIADD3 UR17, UPT, UPT, UR5, -0x1, URZ ;  /* 0xffffffff05117890 */ /* 0x000fce000fffe0ff */
[----:B-1----:R-:W-:Y:S05]  /*0060*/  BRA.U !UP0, `(.L_x_0) ;  /* 0x0000000508a47547 */ /* 0x002fea000b800000 */
[----:B------:R-:W0:Y:S02]  /*0070*/  LDC.64 R2, c[0x0][0x390] ;  /* 0x0000e400ff027b82 */ /* 0x000e240000000a00 */
[----:B0-----:R0:W5:Y:S01]  /*0080*/  LDG.E R2, desc[UR14][R2.64] ;  /* 0x0000000e02027981 */ /* 0x001162000c1e1900 */
[----:B------:R-:W-:Y:S01]  /*0090*/  UIADD3 UR4, UPT, UPT, UR5, -0x2, URZ ;  /* 0xfffffffe05047890 */ /* 0x000fe2000fffe0ff */
[----:B------:R-:W-:Y:S01]  /*00a0*/  MOV R4, 0xffffffff ;  /* 0xffffffff00047802 */ /* 0x000fe20000000f00 */
[----:B------:R-:W-:Y:S02]  /*00b0*/  HFMA2 R7, -RZ, RZ, 0, 5.9604644775390625e-08 ;  /* 0x00000001ff077431 */ /* 0x000fe400000001ff */
[----:B------:R-:W-:Y:S01]  /*00c0*/  IMAD.MOV.U32 R0, RZ, RZ, RZ ;  /* 0x000000ffff007224 */ /* 0x000fe200078e00ff */
[----:B------:R-:W-:Y:S01]  /*00d0*/  UISETP.GE.U32.AND UP0, UPT, UR4, 0x7, UPT ;  /* 0x000000070400788c */ /* 0x000fe2000bf06070 */
[----:B------:R-:W-:Y:S01]  /*00e0*/  SHF.L.U32 R4, R4, UR5, RZ ;  /* 0x0000000504047c19 */ /* 0x000fe200080006ff */
[----:B------:R-:W-:-:S03]  /*00f0*/  ULOP3.LUT UR6, UR17, 0x7, URZ, 0xc0, !UPT ;  /* 0x0000000711067892 */ /* 0x000fc6000f8ec0ff */
[----:B------:R-:W-:-:S04]  /*0100*/  LOP3.LUT R8, R4, 0x7ffffffe, RZ, 0xc, !PT ;  /* 0x7ffffffe04087812 */ /* 0x000fc800078e0cff */
[----:B0-----:R-:W-:Y:S05]  /*0110*/  BRA.U !UP0, `(.L_x_1) ;  /* 0x0000000108707547 */ /* 0x001fea000b800000 */
[----:B------:R-:W0:Y:S01]  /*0120*/  LDC.64 R4, c[0x0][0x390] ;  /* 0x0000e400ff047b82 */ /* 0x000e220000000a00 */
[----:B------:R-:W-:Y:S01]  /*0130*/  IMAD.MOV.U32 R0, RZ, RZ, RZ ;  /* 0x000000ffff007224 */ /* 0x000fe200078e00ff */
[----:B------:R-:W-:Y:S01]  /*0140*/  MOV R3, 0x1 ;  /* 0x0000000100037802 */ /* 0x000fe20000000f00 */
[----:B------:R-:W-:-:S12]  /*0150*/  ULOP3.LUT UR4, UR17, 0xfffffff8, URZ, 0xc0, !UPT ;  /* 0xfffffff811047892 */ /* 0x000fd8000f8ec0ff */
.L_x_2:
[----:B------:R-:W-:-:S05]  /*0160*/  IMAD.MOV.U32 R6, RZ, RZ, 0x1 ;  /* 0x00000001ff067424 */ /* 0x000fca00078e00ff */
[----:B------:R-:W-:Y:S02]  /*0170*/  SHF.L.U32 R7, R6, R3, RZ ;  /* 0x0000000306077219 */ /* 0x000fe400000006ff */
[----:B------:R-:W-:Y:S02]  /*0180*/  MOV R6, 0x2 ;  /* 0x0000000200067802 */ /* 0x000fe40000000f00 */
[----:B------:R-:W-:Y:S02]  /*0190*/  LOP3.LUT R7, R8, R7, RZ, 0xc0, !PT ;  /* 0x0000000708077212 */ /* 0x000fe400078ec0ff */
[----:B------:R-:W-:Y:S02]  /*01a0*/  SHF.L.U32 R9, R6, R3, RZ ;  /* 0x0000000306097219 */ /* 0x000fe400000006ff */
[----:B------:R-:W-:Y:S01]  /*01b0*/  ISETP.NE.AND P4, PT, R7, 0x2, PT ;  /* 0x000000020700780c */ /* 0x000fe20003f85270 */
[----:B0-----:R-:W-:Y:S01]  /*01c0*/  IMAD.WIDE.U32 R6, R3, 0x4, R4 ;  /* 0x0000000403067825 */ /* 0x001fe200078e0004 */
[----:B------:R-:W-:-:S04]  /*01d0*/  LOP3.LUT R9, R8, R9, RZ, 0xc0, !PT ;  /* 0x0000000908097212 */ /* 0x000fc800078ec0ff */
[----:B------:R-:W-:-:S07]  /*01e0*/  ISETP.NE.AND P0, PT, R9, 0x2, PT ;  /* 0x000000020900780c */ /* 0x000fce0003f05270 */
[----:B------:R-:W2:Y:S06]  /*01f0*/  @!P4 LDG.E R9, desc[UR14][R6.64] ;  /* 0x0000000e0609c981 */ /* 0x000eac000c1e1900 */
[----:B------:R-:W3:Y:S01]  /*0200*/  @!P0 LDG.E R11, desc[UR14][R6.64+0x4] ;  /* 0x0000040e060b8981 */ /* 0x000ee2000c1e1900 */
[----:B------:R-:W-:Y:S02]  /*0210*/  PLOP3.LUT P2, PT, PT, PT, PT, 0x8, 0x80 ;  /* 0x000000000080781c */ /* 0x000fe40003f4e170 */
[----:B--2--5:R-:W-:-:S04]  /*0220*/  @!P4 FSETP.GT.AND P3, PT, R9, R2, PT ;  /* 0x000000020900c20b */ /* 0x024fc80003f64000 */
[----:B------:R-:W-:Y:S01]  /*0230*/  @!P4 FSEL R2, R9, R2, P3 ;  /* 0x000000020902c208 */ /* 0x000fe20001800000 */
[C---:B------:R-:W-:Y:S01]  /*0240*/  VIADD R9, R3.reuse, 0x7 ;  /* 0x0000000703097836 */ /* 0x040fe20000000000 */
[----:B------:R-:W-:Y:S02]  /*0250*/  @!P4 SEL R0, R3, R0, P3 ;  /* 0x000000000300c207 */ /* 0x000fe40001800000 */
[-C--:B---3--:R-:W-:Y:S02]  /*0260*/  @!P0 FSETP.GT.AND P1, PT, R11, R2.reuse, PT ;  /* 0x000000020b00820b */ /* 0x088fe40003f24000 */
[----:B------:R-:W-:Y:S02]  /*0270*/  ISETP.NE.AND P3, PT, R9, UR4, PT ;  /* 0x0000000409007c0c */ /* 0x000fe4000bf65270 */
[----:B------:R-:W-:Y:S02]  /*0280*/  @!P0 PLOP3.LUT P2, PT, P1, PT, PT, 0x80, 0x8 ;  /* 0x000000000008881c */ /* 0x000fe40000f4f070 */
[----:B------:R-:W-:-:S11]  /*0290*/  @!P0 FSEL R2, R11, R2, P1 ;  /* 0x000000020b028208 */ /* 0x000fd60000800000 */
[C---:B------:R-:W-:Y:S01]  /*02a0*/  @P2 IADD3 R0, PT, PT, R3.reuse, 0x1, RZ ;  /* 0x0000000103002810 */ /* 0x040fe20007ffe0ff */
[----:B------:R-:W-:Y:S01]  /*02b0*/  VIADD R3, R3, 0x8 ;  /* 0x0000000803037836 */ /* 0x000fe20000000000 */
[----:B------:R-:W-:Y:S06]  /*02c0*/  @P3 BRA `(.L_x_2) ;  /* 0xfffffffc00a43947 */ /* 0x000fec000383ffff */
[----:B------:R-:W-:-:S07]  /*02d0*/  MOV R7, R3 ;  /* 0x0000000300077202 */ /* 0x000fce0000000f00 */
.L_x_1:
[----:B------:R-:W-:-:S09]  /*02e0*/  UISETP.NE.AND UP0, UPT, UR6, URZ, UPT ;  /* 0x000000ff0600728c */ /* 0x000fd2000bf05270 */
[----:B------:R-:W-:Y:S05]  /*02f0*/  BRA.U !UP0, `(.L_x_3) ;  /* 0x0000000108f87547 */ /* 0x000fea000b800000 */
[----:B------:R-:W-:Y:S02]  /*0300*/  UISETP.GE.U32.AND UP0, UPT, UR6, 0x4, UPT ;  /* 0x000000040600788c */ /* 0x000fe4000bf06070 */
[----:B------:R-:W-:-:S04]  /*0310*/  ULOP3.LUT UR4, UR17, 0x3, URZ, 0xc0, !UPT ;  /* 0x0000000311047892 */ /* 0x000fc8000f8ec0ff */
[----:B------:R-:W-:-:S03]  /*0320*/  UISETP.NE.AND UP1, UPT, UR4, URZ, UPT ;  /* 0x000000ff0400728c */ /* 0x000fc6000bf25270 */
[----:B------:R-:W-:Y:S08]  /*0330*/  BRA.U !UP0, `(.L_x_4) ;  /* 0x0000000108547547 */ /* 0x000ff0000b800000 */
[----:B------:R-:W0:Y:S01]  /*0340*/  LDC.64 R4, c[0x0][0x390] ;  /* 0x0000e400ff047b82 */ /* 0x000e220000000a00 */
[----:B------:R-:W-:-:S05]  /*0350*/  IMAD.MOV.U32 R6, RZ, RZ, 0x1 ;  /* 0x00000001ff067424 */ /* 0x000fca00078e00ff */
[----:B------:R-:W-:Y:S01]  /*0360*/  SHF.L.U32 R3, R6, R7, RZ ;  /* 0x0000000706037219 */ /* 0x000fe200000006ff */
[----:B------:R-:W-:-:S03]  /*0370*/  HFMA2 R6, -RZ, RZ, 0, 1.1920928955078125e-07 ;  /* 0x00000002ff067431 */ /* 0x000fc600000001ff */
[----:B------:R-:W-:-:S04]  /*0380*/  LOP3.LUT R3, R8, R3, RZ, 0xc0, !PT ;  /* 0x0000000308037212 */ /* 0x000fc800078ec0ff */
[----:B------:R-:W-:Y:S02]  /*0390*/  ISETP.NE.AND P2, PT, R3, 0x2, PT ;  /* 0x000000020300780c */ /* 0x000fe40003f45270 */
[----:B------:R-:W-:-:S04]  /*03a0*/  SHF.L.U32 R9, R6, R7, RZ ;  /* 0x0000000706097219 */ /* 0x000fc800000006ff */
[----:B------:R-:W-:Y:S01]  /*03b0*/  LOP3.LUT R9, R8, R9, RZ, 0xc0, !PT ;  /* 0x0000000908097212 */ /* 0x000fe200078ec0ff */
[----:B0-----:R-:W-:-:S03]  /*03c0*/  IMAD.WIDE.U32 R4, R7, 0x4, R4 ;  /* 0x0000000407047825 */ /* 0x001fc600078e0004 */
[----:B------:R-:W-:-:S03]  /*03d0*/  ISETP.NE.AND P3, PT, R9, 0x2, PT ;  /* 0x000000020900780c */ /* 0x000fc60003f65270 */
[----:B------:R-:W2:Y:S10]  /*03e0*/  @!P2 LDG.E R3, desc[UR14][R4.64] ;  /* 0x0000000e0403a981 */ /* 0x000eb4000c1e1900 */
[----:B------:R-:W3:Y:S01]  /*03f0*/  @!P3 LDG.E R9, desc[UR14][R4.64+0x4] ;  /* 0x0000040e0409b981 */ /* 0x000ee2000c1e1900 */
[----:B------:R-:W-:-:S02]  /*0400*/  PLOP3.LUT P4, PT, PT, PT, PT, 0x8, 0x80 ;  /* 0x000000000080781c */ /* 0x000fc40003f8e170 */
[----:B--2--5:R-:W-:-:S04]  /*0410*/  @!P2 FSETP.GT.AND P0, PT, R3, R2, PT ;  /* 0x000000020300a20b */ /* 0x024fc80003f04000 */
[----:B------:R-:W-:Y:S02]  /*0420*/  @!P2 FSEL R2, R3, R2, P0 ;  /* 0x000000020302a208 */ /* 0x000fe40000000000 */
[----:B------:R-:W-:Y:S02]  /*0430*/  @!P2 SEL R0, R7, R0, P0 ;  /* 0x000000000700a207 */ /* 0x000fe40000000000 */
[----:B---3--:R-:W-:-:S04]  /*0440*/  @!P3 FSETP.GT.AND P1, PT, R9, R2, PT ;  /* 0x000000020900b20b */ /* 0x008fc80003f24000 */
[----:B------:R-:W-:Y:S02]  /*0450*/  @!P3 PLOP3.LUT P4, PT, P1, PT, PT, 0x80, 0x8 ;  /* 0x000000000008b81c */ /* 0x000fe40000f8f070 */
[----:B------:R-:W-:-:S11]  /*0460*/  @!P3 FSEL R2, R9, R2, P1 ;  /* 0x000000020902b208 */ /* 0x000fd60000800000 */
[C---:B------:R-:W-:Y:S01]  /*0470*/  @P4 VIADD R0, R7.reuse, 0x1 ;  /* 0x0000000107004836 */ /* 0x040fe20000000000 */
[----:B------:R-:W-:-:S07]  /*0480*/  IADD3 R7, PT, PT, R7, 0x4, RZ ;  /* 0x0000000407077810 */ /* 0x000fce0007ffe0ff */
.L_x_4:
[----:B------:R-:W-:Y:S05]  /*0490*/  BRA.U !UP1, `(.L_x_3) ;  /* 0x0000000109907547 */ /* 0x000fea000b800000 */
[----:B------:R-:W-:Y:S01]  /*04a0*/  UISETP.NE.AND UP0, UPT, UR4, 0x1, UPT ;  /* 0x000000010400788c */ /* 0x000fe2000bf05270 */
[----:B------:R-:W-:-:S08]  /*04b0*/  IMAD.MOV.U32 R10, RZ, RZ, 0x1 ;  /* 0x00000001ff0a7424 */ /* 0x000fd000078e00ff */
[----:B------:R-:W-:Y:S05]  /*04c0*/  BRA.U !UP0, `(.L_x_5) ;  /* 0x0000000108547547 */ /* 0x000fea000b800000 */
[----:B------:R-:W-:Y:S01]  /*04d0*/  HFMA2 R6, -RZ, RZ, 0, 5.9604644775390625e-08 ;  /* 0x00000001ff067431 */ /* 0x000fe200000001ff */
[----:B------:R-:W0:Y:S04]  /*04e0*/  LDC.64 R4, c[0x0][0x390] ;  /* 0x0000e400ff047b82 */ /* 0x000e280000000a00 */
[----:B------:R-:W-:Y:S01]  /*04f0*/  SHF.L.U32 R3, R6, R7, RZ ;  /* 0x0000000706037219 */ /* 0x000fe200000006ff */
[----:B------:R-:W-:-:S03]  /*0500*/  IMAD.MOV.U32 R6, RZ, RZ, 0x2 ;  /* 0x00000002ff067424 */ /* 0x000fc600078e00ff */
[----:B------:R-:W-:Y:S02]  /*0510*/  LOP3.LUT R3, R8, R3, RZ, 0xc0, !PT ;  /* 0x0000000308037212 */ /* 0x000fe400078ec0ff */
[----:B------:R-:W-:Y:S02]  /*0520*/  SHF.L.U32 R9, R6, R7, RZ ;  /* 0x0000000706097219 */ /* 0x000fe400000006ff */
[----:B------:R-:W-:Y:S02]  /*0530*/  ISETP.NE.AND P2, PT, R3, 0x2, PT ;  /* 0x000000020300780c */ /* 0x000fe40003f45270 */
[----:B------:R-:W-:-:S04]  /*0540*/  LOP3.LUT R9, R8, R9, RZ, 0xc0, !PT ;  /* 0x0000000908097212 */ /* 0x000fc800078ec0ff */
[----:B------:R-:W-:Y:S01]  /*0550*/  ISETP.NE.AND P3, PT, R9, 0x2, PT ;  /* 0x000000020900780c */ /* 0x000fe20003f65270 */
[----:B0-----:R-:W-:-:S06]  /*0560*/  IMAD.WIDE.U32 R4, R7, 0x4, R4 ;  /* 0x0000000407047825 */ /* 0x001fcc00078e0004 */
[----:B------:R-:W2:Y:S06]  /*0570*/  @!P2 LDG.E R3, desc[UR14][R4.64] ;  /* 0x0000000e0403a981 */ /* 0x000eac000c1e1900 */
[----:B------:R-:W3:Y:S01]  /*0580*/  @!P3 LDG.E R9, desc[UR14][R4.64+0x4] ;  /* 0x0000040e0409b981 */ /* 0x000ee2000c1e1900 */
[----:B------:R-:W-:Y:S02]  /*0590*/  PLOP3.LUT P4, PT, PT, PT, PT, 0x8, 0x80 ;  /* 0x000000000080781c */ /* 0x000fe40003f8e170 */
[----:B--2--5:R-:W-:-:S04]  /*05a0*/  @!P2 FSETP.GT.AND P0, PT, R3, R2, PT ;  /* 0x000000020300a20b */ /* 0x024fc80003f04000 */
[----:B------:R-:W-:Y:S02]  /*05b0*/  @!P2 FSEL R2, R3, R2, P0 ;  /* 0x000000020302a208 */ /* 0x000fe40000000000 */
[----:B------:R-:W-:Y:S02]  /*05c0*/  @!P2 SEL R0, R7, R0, P0 ;  /* 0x000000000700a207 */ /* 0x000fe40000000000 */
[----:B---3--:R-:W-:-:S04]  /*05d0*/  @!P3 FSETP.GT.AND P1, PT, R9, R2, PT ;  /* 0x000000020900b20b */ /* 0x008fc80003f24000 */
[----:B------:R-:W-:Y:S02]  /*05e0*/  @!P3 PLOP3.LUT P4, PT, P1, PT, PT, 0x80, 0x8 ;  /* 0x000000000008b81c */ /* 0x000fe40000f8f070 */
[----:B------:R-:W-:-:S11]  /*05f0*/  @!P3 FSEL R2, R9, R2, P1 ;  /* 0x000000020902b208 */ /* 0x000fd60000800000 */
[C---:B------:R-:W-:Y:S01]  /*0600*/  @P4 IADD3 R0, PT, PT, R7.reuse, 0x1, RZ ;  /* 0x0000000107004810 */ /* 0x040fe20007ffe0ff */
[----:B------:R-:W-:-:S07]  /*0610*/  VIADD R7, R7, 0x2 ;  /* 0x0000000207077836 */ /* 0x000fce0000000000 */
.L_x_5:
[----:B------:R-:W-:Y:S01]  /*0620*/  SHF.L.U32 R3, R10, R7, RZ ;  /* 0x000000070a037219 */ /* 0x000fe200000006ff */
[----:B------:R-:W-:-:S03]  /*0630*/  ULOP3.LUT UR4, UR17, 0x1, URZ, 0xc0, !UPT ;  /* 0x0000000111047892 */ /* 0x000fc6000f8ec0ff */
[----:B------:R-:W-:-:S04]  /*0640*/  LOP3.LUT R3, R8, R3, RZ, 0xc0, !PT ;  /* 0x0000000308037212 */ /* 0x000fc800078ec0ff */
[----:B------:R-:W-:-:S13]  /*0650*/  R2UR UR5, R3 ;  /* 0x00000000030572ca */ /* 0x000fda00000e0000 */
[----:B------:R-:W-:-:S04]  /*0660*/  UISETP.NE.AND UP0, UPT, UR5, 0x2, UPT ;  /* 0x000000020500788c */ /* 0x000fc8000bf05270 */
[----:B------:R-:W-:-:S09]  /*0670*/  UISETP.NE.U32.OR UP0, UPT, UR4, 0x1, UP0 ;  /* 0x000000010400788c */ /* 0x000fd20008705470 */
[----:B------:R-:W-:Y:S05]  /*0680*/  BRA.U UP0, `(.L_x_3) ;  /* 0x0000000100147547 */ /* 0x000fea000b800000 */
[----:B------:R-:W0:Y:S02]  /*0690*/  LDC.64 R4, c[0x0][0x390] ;  /* 0x0000e400ff047b82 */ /* 0x000e240000000a00 */
[----:B0-----:R-:W-:-:S06]  /*06a0*/  IMAD.WIDE.U32 R4, R7, 0x4, R4 ;  /* 0x0000000407047825 */ /* 0x001fcc00078e0004 */
[----:B------:R-:W2:Y:S02]  /*06b0*/  LDG.E R5, desc[UR14][R4.64] ;  /* 0x0000000e04057981 */ /* 0x000ea4000c1e1900 */
[----:B--2--5:R-:W-:-:S04]  /*06c0*/  FSETP.GT.AND P0, PT, R5, R2, PT ;  /* 0x000000020500720b */ /* 0x024fc80003f04000 */
[----:B------:R-:W-:-:S09]  /*06d0*/  SEL R0, R7, R0, P0 ;  /* 0x0000000007007207 */ /* 0x000fd20000000000 */
.L_x_3:
[----:B------:R-:W-:Y:S02]  /*06e0*/  SHF.R.S32.HI R3, RZ, 0x1f, R0 ;  /* 0x0000001fff037819 */ /* 0x000fe40000011400 */
[----:B-----5:R-:W-:-:S07]  /*06f0*/  MOV R2, R0 ;  /* 0x0000000000027202 */ /* 0x020fce0000000f00 */
.L_x_0:
[----:B------:R-:W0:Y:S01]  /*0700*/  LDC.64 R4, c[0x0][0x390] ;  /* 0x0000e400ff047b82 */ /* 0x000e220000000a00 */
[----:B------:R-:W1:Y:S01]  /*0710*/  LDCU UR8, c[0x0][0x398] ;  /* 0x00007300ff0877ac */ /* 0x000e620008000800 */
[----:B0-----:R-:W-:-:S04]  /*0720*/  LEA R4, P0, R2, R4, 0x2 ;  /* 0x0000000402047211 */ /* 0x001fc800078010ff */
[----:B------:R-:W-:-:S05]  /*0730*/  LEA.HI.X R5, R2, R5, R3, 0x2, P0 ;  /* 0x0000000502057211 */ /* 0x000fca00000f1403 */
[----:B------:R-:W2:Y:S01]  /*0740*/  LDG.E R4, desc[UR14][R4.64] ;  /* 0x0000000e04047981 */ /* 0x000ea2000c1e1900 */
[----:B-1----:R-:W0:Y:S01]  /*0750*/  I2F.U32.RP R0, UR8 ;  /* 0x0000000800007d06 */ /* 0x002e220008209000 */
[----:B------:R-:W-:Y:S01]  /*0760*/  UMOV UR4, URZ ;  /* 0x000000ff00047c82 */ /* 0x000fe20008000000 */
[----:B------:R-:W-:-:S06]  /*0770*/  UISETP.NE.U32.AND UP2, UPT, UR8, URZ, UPT ;  /* 0x000000ff0800728c */ /* 0x000fcc000bf45070 */
[----:B0-----:R-:W0:Y:S02]  /*0780*/  MUFU.RCP R0, R0 ;  /* 0x0000000000007308 */ /* 0x001e240000001000 */
[----:B0-----:R-:W-:-:S06]  /*0790*/  VIADD R2, R0, 0xffffffe ;  /* 0x0ffffffe00027836 */ /* 0x001fcc0000000000 */
[----:B------:R-:W0:Y:S02]  /*07a0*/  F2I.FTZ.U32.TRUNC.NTZ R2, R2 ;  /* 0x0000000200027305 */ /* 0x000e24000021f000 */
[----:B0-----:R-:W-:-:S13]  /*07b0*/  R2UR UR5, R2 ;  /* 0x00000000020572ca */ /* 0x001fda00000e0000 */
[----:B------:R-:W-:-:S04]  /*07c0*/  UIADD3 UR6, UPT, UPT, URZ, -UR5, URZ ;  /* 0x80000005ff067290 */ /* 0x000fc8000fffe0ff */
[----:B------:R-:W-:-:S04]  /*07d0*/  UIMAD UR6, UR6, UR8, URZ ;  /* 0x00000008060672a4 */ /* 0x000fc8000f8e02ff */
[----:B------:R-:W-:Y:S02]  /*07e0*/  UIMAD.WIDE.U32 UR4, UR5, UR6, UR4 ;  /* 0x00000006050472a5 */ /* 0x000fe4000f8e0004 */
[----:B------:R-:W-:-:S04]  /*07f0*/  UIADD3 UR6, UPT, UPT, UR17, UR8, URZ ;  /* 0x0000000811067290 */ /* 0x000fc8000fffe0ff */
[----:B------:R-:W-:-:S04]  /*0800*/  UIMAD.WIDE.U32 UR10, UR5, UR6, URZ ;  /* 0x00000006050a72a5 */ /* 0x000fc8000f8e00ff */
[----:B------:R-:W-:-:S04]  /*0810*/  UIADD3 UR4, UPT, UPT, -UR11, URZ, URZ ;  /* 0x000000ff0b047290 */ /* 0x000fc8000fffe1ff */
[----:B------:R-:W-:-:S03]  /*0820*/  UIMAD UR6, UR8, UR4, UR6 ;  /* 0x00000004080672a4 */ /* 0x000fc6000f8e0206 */
[----:B------:R-:W-:Y:S01]  /*0830*/  UMOV UR4, URZ ;  /* 0x000000ff00047c82 */ /* 0x000fe20008000000 */
[----:B------:R-:W-:-:S11]  /*0840*/  UISETP.GE.U32.AND UP0, UPT, UR6, UR8, UPT ;  /* 0x000000080600728c */ /* 0x000fd6000bf06070 */
[----:B------:R-:W-:Y:S02]  /*0850*/  @UP0 UIADD3 UR6, UPT, UPT, UR6, -UR8, URZ ;  /* 0x8000000806060290 */ /* 0x000fe4000fffe0ff */
[----:B------:R-:W-:Y:S02]  /*0860*/  @UP0 UIADD3 UR11, UPT, UPT, UR11, 0x1, URZ ;  /* 0x000000010b0b0890 */ /* 0x000fe4000fffe0ff */
[----:B------:R-:W-:-:S11]  /*0870*/  UISETP.GE.U32.AND UP1, UPT, UR6, UR8, UPT ;  /* 0x000000080600728c */ /* 0x000fd6000bf26070 */
[----:B------:R-:W-:Y:S02]  /*0880*/  @UP1 UIADD3 UR11, UPT, UPT, UR11, 0x1, URZ ;  /* 0x000000010b0b1890 */ /* 0x000fe4000fffe0ff */
[----:B------:R-:W-:-:S04]  /*0890*/  @!UP2 ULOP3.LUT UR11, URZ, UR8, URZ, 0x33, !UPT ;  /* 0x00000008ff0ba292 */ /* 0x000fc8000f8e33ff */
[----:B------:R-:W-:Y:S01]  /*08a0*/  UISETP.GE.AND UP0, UPT, UR11, 0x1, UPT ;  /* 0x000000010b00788c */ /* 0x000fe2000bf06270 */
[----:B--2---:R-:W-:-:S13]  /*08b0*/  FSETP.GEU.AND P0, PT, R4, 9.9999997473787516356e-05, PT ;  /* 0x38d1b7170400780b */ /* 0x004fda0003f0e000 */
[----:B------:R-:W-:Y:S05]  /*08c0*/  @!P0 BRA `(.L_x_6) ;  /* 0x0000000000248947 */ /* 0x000fea0003800000 */
[----:B------:R-:W0:Y:S01]  /*08d0*/  F2F.F64.F32 R2, R4 ;  /* 0x0000000400027310 */ /* 0x000e220000201800 */
[----:B------:R-:W-:Y:S01]  /*08e0*/  UMOV UR6, 0xe0000000 ;  /* 0xe000000000067882 */ /* 0x000fe20000000000 */
[----:B------:R-:W-:Y:S01]  /*08f0*/  UMOV UR7, 0x3f1a36e2 ;  /* 0x3f1a36e200077882 */ /* 0x000fe20000000000 */
[----:B------:R-:W1:Y:S01]  /*0900*/  LDCU.64 UR4, c[0x0][0x380] ;  /* 0x00007000ff0477ac */ /* 0x000e620008000a00 */
[----:B0-----:R-:W-:Y:S01]  /*0910*/  DADD R2, R2, 1 ;  /* 0x3ff0000002027429 */ /* 0x001fe20000000000 */
[----:B-1----:R-:W-:-:S07]  /*0920*/  UISETP.LT.AND UP1, UPT, UR5, UR4, UPT ;  /* 0x000000040500728c */ /* 0x002fce000bf21270 */
[----:B------:R-:W-:Y:S01]  /*0930*/  DMUL R2, R2, UR6 ;  /* 0x0000000602027c28 */ /* 0x000fe20008000000 */
[----:B------:R-:W-:-:S05]  /*0940*/  USEL UR4, UR5, UR4, UP1 ;  /* 0x0000000405047287 */ /* 0x000fca0008800000 */
[----:B------:R0:W1:Y:S07]  /*0950*/  F2F.F32.F64 R0, R2 ;  /* 0x0000000200007310 */ /* 0x00006e0000301000 */
.L_x_6:
[----:B------:R-:W-:Y:S01]  /*0960*/  UMOV UR5, URZ ;  /* 0x000000ff00057c82 */ /* 0x000fe20008000000 */
[----:B------:R-:W-:Y:S05]  /*0970*/  BRA.U !UP0, `(.L_x_7) ;  /* 0x0000008908bc7547 */ /* 0x000fea000b800000 */
[----:B------:R-:W2:Y:S01]  /*0980*/  LDC R11, c[0x0][0x39c] ;  /* 0x0000e700ff0b7b82 */ /* 0x000ea20000000800 */
[----:B------:R-:W-:Y:S01]  /*0990*/  UISETP.LT.U32.AND UP0, UPT, UR8, 0x1, UPT ;  /* 0x000000010800788c */ /* 0x000fe2000bf01070 */
[----:B------:R-:W-:Y:S01]  /*09a0*/  PRMT R4, RZ, 0x7610, R4 ;  /* 0x00007610ff047816 */ /* 0x000fe20000000004 */
[----:B------:R-:W3:Y:S01]  /*09b0*/  LDCU.U16 UR19, c[0x0][0x39c] ;  /* 0x00007380ff1377ac */ /* 0x000ee20008000400 */
[----:B------:R-:W-:Y:S02]  /*09c0*/  PRMT R6, RZ, 0x7610, R6 ;  /* 0x00007610ff067816 */ /* 0x000fe40000000006 */
[----:B------:R-:W-:Y:S01]  /*09d0*/  PRMT R7, RZ, 0x7610, R7 ;  /* 0x00007610ff077816 */ /* 0x000fe20000000007 */
[----:B------:R-:W-:Y:S01]  /*09e0*/  USEL UR18, UR8, 0x1, !UP0 ;  /* 0x0000000108127887 */ /* 0x000fe2000c000000 */
[----:B0-----:R-:W0:Y:S01]  /*09f0*/  LDC R3, c[0x0][0x384] ;  /* 0x0000e100ff037b82 */ /* 0x001e220000000800 */
[----:B------:R-:W-:Y:S01]  /*0a00*/  UMOV UR6, URZ ;  /* 0x000000ff00067c82 */ /* 0x000fe20008000000 */
[----:B------:R-:W-:Y:S01]  /*0a10*/  UMOV UR5, URZ ;  /* 0x000000ff00057c82 */ /* 0x000fe20008000000 */
[----:B------:R-:W-:-:S02]  /*0a20*/  ULOP3.LUT UR20, UR18, 0x7, URZ, 0xc0, !UPT ;  /* 0x0000000712147892 */ /* 0x000fc4000f8ec0ff */
[----:B------:R-:W-:Y:S02]  /*0a30*/  ULOP3.LUT UR21, UR18, 0xfffffff8, URZ, 0xc0, !UPT ;  /* 0xfffffff812157892 */ /* 0x000fe4000f8ec0ff */
[----:B------:R-:W-:Y:S01]  /*0a40*/  UIADD3 UR22, UPT, UPT, UR20, -0x1, URZ ;  /* 0xffffffff14167890 */ /* 0x000fe2000fffe0ff */
[----:B------:R-:W4:Y:S08]  /*0a50*/  LDC R5, c[0x0][0x39c] ;  /* 0x0000e700ff057b82 */ /* 0x000f300000000800 */
[----:B------:R-:W0:Y:S01]  /*0a60*/  LDC.64 R20, c[0x0][0x388] ;  /* 0x0000e200ff147b82 */ /* 0x000e220000000a00 */
[C---:B--2---:R-:W-:Y:S01]  /*0a70*/  LOP3.LUT R2, R11.reuse, 0x7ffffff8, RZ, 0xc0, !PT ;  /* 0x7ffffff80b027812 */ /* 0x044fe200078ec0ff */
[C---:B------:R-:W-:Y:S01]  /*0a80*/  IMAD R8, R11.reuse, UR8, RZ ;  /* 0x000000080b087c24 */ /* 0x040fe2000f8e02ff */
[----:B------:R-:W-:-:S02]  /*0a90*/  IADD3 R9, PT, PT, R11, -0x1, RZ ;  /* 0xffffffff0b097810 */ /* 0x000fc40007ffe0ff */
[----:B------:R-:W-:Y:S02]  /*0aa0*/  R2UR UR10, R2 ;  /* 0x00000000020a72ca */ /* 0x000fe400000e0000 */
[C---:B------:R-:W-:Y:S02]  /*0ab0*/  LOP3.LUT R10, R11.reuse, 0x7, RZ, 0xc0, !PT ;  /* 0x000000070b0a7812 */ /* 0x040fe400078ec0ff */
[----:B------:R-:W-:-:S09]  /*0ac0*/  LOP3.LUT R11, R11, 0x3, RZ, 0xc0, !PT ;  /* 0x000000030b0b7812 */ /* 0x000fd200078ec0ff */
[----:B---34-:R-:W-:-:S12]  /*0ad0*/  UIADD3 UR10, UPT, UPT, -UR10, URZ, URZ ;  /* 0x000000ff0a0a7290 */ /* 0x018fd8000fffe1ff */
.L_x_108:
[----:B------:R-:W2:Y:S01]  /*0ae0*/  LDCU.U16 UR8, c[0x0][0x398] ;  /* 0x00007300ff0877ac */ /* 0x000ea20008000400 */
[----:B---3--:R-:W3:Y:S01]  /*0af0*/  LDC R15, c[0x0][0x398] ;  /* 0x0000e600ff0f7b82 */ /* 0x008ee20000000800 */
[----:B------:R-:W-:Y:S02]  /*0b00*/  PRMT R14, R6, 0x9910, RZ ;  /* 0x00009910060e7816 */ /* 0x000fe400000000ff */
[----:B------:R-:W-:Y:S02]  /*0b10*/  PRMT R13, R4, 0x9910, RZ ;  /* 0x00009910040d7816 */ /* 0x000fe400000000ff */
[----:B------:R-:W-:Y:S02]  /*0b20*/  R2UR UR7, R14 ;  /* 0x000000000e0772ca */ /* 0x000fe400000e0000 */
[----:B------:R-:W-:Y:S02]  /*0b30*/  R2UR UR9, R13 ;  /* 0x000000000d0972ca */ /* 0x000fe400000e0000 */
[----:B------:R-:W-:-:S02]  /*0b40*/  ISETP.GE.AND P0, PT, R12, UR4, PT ;  /* 0x000000040c007c0c */ /* 0x000fc4000bf06270 */
[----:B------:R-:W-:Y:S01]  /*0b50*/  IADD3 R14, PT, PT, RZ, -UR6, RZ ;  /* 0x80000006ff0e7c10 */ /* 0x000fe2000fffe0ff */
[----:B--2---:R-:W-:-:S06]  /*0b60*/  UPRMT UR8, UR8, 0x9910, URZ ;  /* 0x0000991008087896 */ /* 0x004fcc00080000ff */
[----:B------:R-:W-:Y:S01]  /*0b70*/  UIMAD UR7, UR8, UR7, URZ ;  /* 0x00000007080772a4 */ /* 0x000fe2000f8e02ff */
[----:B---34-:R-:W-:-:S03]  /*0b80*/  IMAD.IADD R35, R12, 0x1, R15 ;  /* 0x000000010c237824 */ /* 0x018fc600078e020f */
[----:B------:R-:W-:Y:S01]  /*0b90*/  UIADD3 UR12, UPT, UPT, URZ, -UR7, URZ ;  /* 0x80000007ff0c7290 */ /* 0x000fe2000fffe0ff */
[----:B0-----:R-:W-:Y:S01]  /*0ba0*/  VIMNMX.U32 R13, PT, PT, R3, R15, PT ;  /* 0x0000000f030d7248 */ /* 0x001fe20003fe0000 */
[----:B------:R-:W-:Y:S01]  /*0bb0*/  UIMAD UR7, UR8, UR9, URZ ;  /* 0x00000009080772a4 */ /* 0x000fe2000f8e02ff */
[----:B------:R-:W-:Y:S01]  /*0bc0*/  IMAD R14, R15, R14, R9 ;  /* 0x0000000e0f0e7224 */ /* 0x000fe200078e0209 */
[C---:B------:R-:W-:Y:S01]  /*0bd0*/  ISETP.GE.U32.OR P0, PT, R12.reuse, R35, P0 ;  /* 0x000000230c00720c */ /* 0x040fe20000706470 */
[----:B------:R-:W-:Y:S01]  /*0be0*/  UPRMT UR8, UR12, 0x7710, URZ ;  /* 0x000077100c087896 */ /* 0x000fe200080000ff */
[C---:B------:R-:W-:Y:S01]  /*0bf0*/  VIADD R15, R13.reuse, 0xffffffff ;  /* 0xffffffff0d0f7836 */ /* 0x040fe20000000000 */
[----:B------:R-:W-:Y:S01]  /*0c00*/  UIADD3 UR9, UPT, UPT, URZ, -UR7, URZ ;  /* 0x80000007ff097290 */ /* 0x000fe2000fffe0ff */
[----:B------:R-:W-:Y:S01]  /*0c10*/  ISETP.GT.OR P0, PT, R12, UR17, P0 ;  /* 0x000000110c007c0c */ /* 0x000fe20008704670 */
[----:B------:R-:W-:Y:S01]  /*0c20*/  UIADD3 UR7, UPT, UPT, UR19, UR8, URZ ;  /* 0x0000000813077290 */ /* 0x000fe2000fffe0ff */
[----:B------:R-:W-:Y:S01]  /*0c30*/  LOP3.LUT R34, R13, 0x3, RZ, 0xc0, !PT ;  /* 0x000000030d227812 */ /* 0x000fe200078ec0ff */
[----:B------:R-:W-:-:S02]  /*0c40*/  UPRMT UR8, UR9, 0x7710, URZ ;  /* 0x0000771009087896 */ /* 0x000fc400080000ff */
[----:B------:R-:W-:Y:S02]  /*0c50*/  ULOP3.LUT UR7, UR7, 0x7, URZ, 0xc0, !UPT ;  /* 0x0000000707077892 */ /* 0x000fe4000f8ec0ff */
[----:B------:R-:W-:Y:S02]  /*0c60*/  UIADD3 UR13, UPT, UPT, UR19, UR8, URZ ;  /* 0x00000008130d7290 */ /* 0x000fe4000fffe0ff */
[----:B------:R-:W-:-:S03]  /*0c70*/  UIADD3 UR16, UPT, UPT, UR7, -0x1, URZ ;  /* 0xffffffff07107890 */ /* 0x000fc6000fffe0ff */
[----:B------:R-:W-:Y:S01]  /*0c80*/  UMOV UR7, URZ ;  /* 0x000000ff00077c82 */ /* 0x000fe20008000000 */
[----:B------:R-:W-:Y:S08]  /*0c90*/  @P0 BRA `(.L_x_8) ;  /* 0x0000000800d40947 */ /* 0x000ff00003800000 */
[----:B------:R-:W-:Y:S01]  /*0ca0*/  R2UR UR23, R12 ;  /* 0x000000000c1772ca */ /* 0x000fe200000e0000 */
[----:B------:R-:W-:-:S14]  /*0cb0*/  UMOV UR7, URZ ;  /* 0x000000ff00077c82 */ /* 0x000fdc0008000000 */
.L_x_15:
[----:B------:R-:W0:Y:S01]  /*0cc0*/  LDC.64 R16, c[0x0][0x390] ;  /* 0x0000e400ff107b82 */ /* 0x000e220000000a00 */
[----:B------:R-:W-:-:S05]  /*0cd0*/  MOV R19, UR23 ;  /* 0x0000001700137c02 */ /* 0x000fca0008000f00 */
[----:B0-----:R-:W-:-:S05]  /*0ce0*/  IMAD.WIDE R16, R19, 0x4, R16 ;  /* 0x0000000413107825 */ /* 0x001fca00078e0210 */
[----:B------:R-:W1:Y:S01]  /*0cf0*/  LDG.E R25, desc[UR14][R16.64] ;  /* 0x0000000e10197981 */ /* 0x000e62000c1e1900 */
[----:B------:R-:W-:-:S05]  /*0d00*/  IMAD.U32 R18, RZ, RZ, UR17 ;  /* 0x00000011ff127e24 */ /* 0x000fca000f8e00ff */
[----:B------:R-:W-:-:S04]  /*0d10*/  ISETP.GT.AND P0, PT, R18, UR23, PT ;  /* 0x0000001712007c0c */ /* 0x000fc8000bf04270 */
[----:B-1----:R-:W-:-:S13]  /*0d20*/  FSETP.GEU.OR P0, PT, R25, R0, !P0 ;  /* 0x000000001900720b */ /* 0x002fda000470e400 */
[----:B------:R-:W-:Y:S05]  /*0d30*/  @P0 BRA `(.L_x_9) ;  /* 0x0000000800780947 */ /* 0x000fea0003800000 */
[----:B------:R-:W0:Y:S01]  /*0d40*/  LDC R33, c[0x0][0x39c] ;  /* 0x0000e700ff217b82 */ /* 0x000e220000000800 */
[----:B------:R-:W1:Y:S01]  /*0d50*/  LDCU UR8, c[0x0][0x384] ;  /* 0x00007080ff0877ac */ /* 0x000e620008000800 */
[----:B------:R-:W-:-:S06]  /*0d60*/  MOV R25, UR23 ;  /* 0x0000001700197c02 */ /* 0x000fcc0008000f00 */
[----:B------:R-:W2:Y:S08]  /*0d70*/  LDC.64 R22, c[0x0][0x388] ;  /* 0x0000e200ff167b82 */ /* 0x000eb00000000a00 */
[----:B------:R-:W3:Y:S01]  /*0d80*/  LDC.64 R18, c[0x0][0x3b8] ;  /* 0x0000ee00ff127b82 */ /* 0x000ee20000000a00 */
[C---:B0-----:R-:W-:Y:S01]  /*0d90*/  ISETP.GT.AND P0, PT, R33.reuse, RZ, PT ;  /* 0x000000ff2100720c */ /* 0x041fe20003f04270 */
[----:B------:R-:W-:-:S05]  /*0da0*/  IMAD R33, R33, UR23, RZ ;  /* 0x0000001721217c24 */ /* 0x000fca000f8e02ff */
[----:B------:R-:W-:Y:S01]  /*0db0*/  SHF.R.S32.HI R30, RZ, 0x1f, R33 ;  /* 0x0000001fff1e7819 */ /* 0x000fe20000011421 */
[----:B--2---:R-:W-:-:S06]  /*0dc0*/  IMAD.WIDE R22, R33, 0x4, R22 ;  /* 0x0000000421167825 */ /* 0x004fcc00078e0216 */
[----:B------:R-:W-:Y:S01]  /*0dd0*/  VOTEU.ANY UP0, P0 ;  /* 0x0000000000ff7886 */ /* 0x000fe20000000100 */
[----:B------:R-:W-:Y:S01]  /*0de0*/  IADD3 R32, P0, PT, R22, 0x10, RZ ;  /* 0x0000001016207810 */ /* 0x000fe20007f1e0ff */
[----:B-1----:R-:W-:Y:S01]  /*0df0*/  UISETP.LE.AND UP0, UPT, UR23, UR8, UP0 ;  /* 0x000000081700728c */ /* 0x002fe20008703270 */
[----:B---3--:R-:W-:-:S04]  /*0e00*/  IMAD.WIDE R18, R25, 0x4, R18 ;  /* 0x0000000419127825 */ /* 0x008fc800078e0212 */
[----:B------:R-:W-:-:S07]  /*0e10*/  IMAD.X R31, RZ, RZ, R23, P0 ;  /* 0x000000ffff1f7224 */ /* 0x000fce00000e0617 */
.L_x_14:
[----:B------:R-:W0:Y:S01]  /*0e20*/  LDCU.64 UR8, c[0x0][0x3b8] ;  /* 0x00007700ff0877ac */ /* 0x000e220008000a00 */
[----:B------:R-:W1:Y:S01]  /*0e30*/  LDCU UR12, c[0x0][0x384] ;  /* 0x00007080ff0c77ac */ /* 0x000e620008000800 */
[----:B0-----:R-:W-:-:S06]  /*0e40*/  UIMAD.WIDE UR8, UR17, 0x4, UR8 ;  /* 0x00000004110878a5 */ /* 0x001fcc000f8e0208 */
[----:B------:R-:W-:Y:S01]  /*0e50*/  MOV R22, UR8 ;  /* 0x0000000800167c02 */ /* 0x000fe20008000f00 */
[----:B------:R-:W-:-:S05]  /*0e60*/  IMAD.U32 R23, RZ, RZ, UR9 ;  /* 0x00000009ff177e24 */ /* 0x000fca000f8e00ff */
[----:B------:R0:W5:Y:S01]  /*0e70*/  LDG.E R29, desc[UR14][R22.64] ;  /* 0x0000000e161d7981 */ /* 0x000162000c1e1900 */
[----:B-1----:R-:W-:-:S09]  /*0e80*/  UISETP.GT.OR UP1, UPT, UR17, UR12, !UP0 ;  /* 0x0000000c1100728c */ /* 0x002fd2000c724670 */
[----:B0-----:R-:W-:Y:S05]  /*0e90*/  BRA.U UP1, `(.L_x_10) ;  /* 0x0000000501f47547 */ /* 0x001fea000b800000 */
[----:B------:R-:W0:Y:S01]  /*0ea0*/  LDC R26, c[0x0][0x39c] ;  /* 0x0000e700ff1a7b82 */ /* 0x000e220000000800 */
[----:B------:R-:W-:Y:S01]  /*0eb0*/  MOV R28, UR23 ;  /* 0x00000017001c7c02 */ /* 0x000fe20008000f00 */
[----:B------:R-:W-:-:S04]  /*0ec0*/  IMAD.MOV.U32 R37, RZ, RZ, RZ ;  /* 0x000000ffff257224 */ /* 0x000fc800078e00ff */
[----:B------:R-:W-:-:S05]  /*0ed0*/  IMAD R28, R28, UR17, RZ ;  /* 0x000000111c1c7c24 */ /* 0x000fca000f8e02ff */
[----:B------:R-:W-:Y:S02]  /*0ee0*/  SHF.R.S32.HI R36, RZ, 0x1f, R28 ;  /* 0x0000001fff247819 */ /* 0x000fe4000001141c */
[----:B0-----:R-:W-:-:S13]  /*0ef0*/  ISETP.GE.U32.AND P0, PT, R26, 0x8, PT ;  /* 0x000000081a00780c */ /* 0x001fda0003f06070 */
[----:B------:R-:W-:Y:S05]  /*0f00*/  @!P0 BRA `(.L_x_11) ;  /* 0x0000000000d08947 */ /* 0x000fea0003800000 */
[----:B------:R-:W0:Y:S01]  /*0f10*/  LDC.64 R22, c[0x0][0x388] ;  /* 0x0000e200ff167b82 */ /* 0x000e220000000a00 */
[----:B------:R-:W-:Y:S01]  /*0f20*/  MOV R27, R32 ;  /* 0x00000020001b7202 */ /* 0x000fe20000000f00 */
[----:B------:R-:W-:Y:S01]  /*0f30*/  IMAD.MOV.U32 R40, RZ, RZ, R31 ;  /* 0x000000ffff287224 */ /* 0x000fe200078e001f */
[----:B------:R-:W-:Y:S01]  /*0f40*/  UMOV UR12, UR10 ;  /* 0x0000000a000c7c82 */ /* 0x000fe20008000000 */
[----:B0-----:R-:W-:-:S04]  /*0f50*/  LEA R22, P0, R28, R22, 0x2 ;  /* 0x000000161c167211 */ /* 0x001fc800078010ff */
[----:B------:R-:W-:Y:S02]  /*0f60*/  IADD3 R39, P1, PT, R22, 0x10, RZ ;  /* 0x0000001016277810 */ /* 0x000fe40007f3e0ff */
[----:B------:R-:W-:-:S04]  /*0f70*/  LEA.HI.X R23, R28, R23, R36, 0x2, P0 ;  /* 0x000000171c177211 */ /* 0x000fc800000f1424 */
[----:B------:R-:W-:-:S07]  /*0f80*/  IADD3.X R42, PT, PT, RZ, R23, RZ, P1, !PT ;  /* 0x00000017ff2a7210 */ /* 0x000fce0000ffe4ff */
.L_x_12:
[----:B0-----:R-:W-:Y:S01]  /*0f90*/  IMAD.MOV.U32 R24, RZ, RZ, R39 ;  /* 0x000000ffff187224 */ /* 0x001fe200078e0027 */
[----:B------:R-:W-:Y:S01]  /*0fa0*/  MOV R25, R42 ;  /* 0x0000002a00197202 */ /* 0x000fe20000000f00 */
[----:B------:R-:W-:Y:S01]  /*0fb0*/  IMAD.MOV.U32 R22, RZ, RZ, R27 ;  /* 0x000000ffff167224 */ /* 0x000fe200078e001b */
[----:B------:R-:W-:-:S03]  /*0fc0*/  MOV R23, R40 ;  /* 0x0000002800177202 */ /* 0x000fc60000000f00 */
[----:B------:R-:W2:Y:S04]  /*0fd0*/  LDG.E R37, desc[UR14][R24.64+-0x10] ;  /* 0xfffff00e18257981 */ /* 0x000ea8000c1e1900 */
[----:B------:R-:W3:Y:S04]  /*0fe0*/  LDG.E R27, desc[UR14][R22.64+-0x10] ;  /* 0xfffff00e161b7981 */ /* 0x000ee8000c1e1900 */
[----:B--2---:R0:W-:Y:S04]  /*0ff0*/  STG.E desc[UR14][R22.64+-0x10], R37 ;  /* 0xfffff02516007986 */ /* 0x0041e8000c10190e */
[----:B---3--:R1:W-:Y:S04]  /*1000*/  STG.E desc[UR14][R24.64+-0x10], R27 ;  /* 0xfffff01b18007986 */ /* 0x0083e8000c10190e */
[----:B------:R-:W2:Y:S04]  /*1010*/  LDG.E R41, desc[UR14][R24.64+-0xc] ;  /* 0xfffff40e18297981 */ /* 0x000ea8000c1e1900 */
[----:B------:R-:W3:Y:S04]  /*1020*/  LDG.E R39, desc[UR14][R22.64+-0xc] ;  /* 0xfffff40e16277981 */ /* 0x000ee8000c1e1900 */
[----:B--2---:R2:W-:Y:S04]  /*1030*/  STG.E desc[UR14][R22.64+-0xc], R41 ;  /* 0xfffff42916007986 */ /* 0x0045e8000c10190e */
[----:B---3--:R3:W-:Y:S04]  /*1040*/  STG.E desc[UR14][R24.64+-0xc], R39 ;  /* 0xfffff42718007986 */ /* 0x0087e8000c10190e */
[----:B------:R-:W4:Y:S04]  /*1050*/  LDG.E R45, desc[UR14][R24.64+-0x8] ;  /* 0xfffff80e182d7981 */ /* 0x000f28000c1e1900 */
[----:B------:R-:W2:Y:S04]  /*1060*/  LDG.E R43, desc[UR14][R22.64+-0x8] ;  /* 0xfffff80e162b7981 */ /* 0x000ea8000c1e1900 */
[----:B----4-:R4:W-:Y:S04]  /*1070*/  STG.E desc[UR14][R22.64+-0x8], R45 ;  /* 0xfffff82d16007986 */ /* 0x0109e8000c10190e */
[----:B--2---:R2:W-:Y:S04]  /*1080*/  STG.E desc[UR14][R24.64+-0x8], R43 ;  /* 0xfffff82b18007986 */ /* 0x0045e8000c10190e */
[----:B------:R-:W3:Y:S04]  /*1090*/  LDG.E R38, desc[UR14][R24.64+-0x4] ;  /* 0xfffffc0e18267981 */ /* 0x000ee8000c1e1900 */
[----:B0-----:R-:W4:Y:S04]  /*10a0*/  LDG.E R37, desc[UR14][R22.64+-0x4] ;  /* 0xfffffc0e16257981 */ /* 0x001f28000c1e1900 */
[----:B---3--:R0:W-:Y:S04]  /*10b0*/  STG.E desc[UR14][R22.64+-0x4], R38 ;  /* 0xfffffc2616007986 */ /* 0x0081e8000c10190e */
[----:B----4-:R3:W-:Y:S04]  /*10c0*/  STG.E desc[UR14][R24.64+-0x4], R37 ;  /* 0xfffffc2518007986 */ /* 0x0107e8000c10190e */
[----:B------:R-:W4:Y:S04]  /*10d0*/  LDG.E R40, desc[UR14][R24.64] ;  /* 0x0000000e18287981 */ /* 0x000f28000c1e1900 */
[----:B-1----:R-:W2:Y:S04]  /*10e0*/  LDG.E R27, desc[UR14][R22.64] ;  /* 0x0000000e161b7981 */ /* 0x002ea8000c1e1900 */
[----:B----4-:R-:W-:Y:S04]  /*10f0*/  STG.E desc[UR14][R22.64], R40 ;  /* 0x0000002816007986 */ /* 0x010fe8000c10190e */
[----:B--2---:R1:W-:Y:S04]  /*1100*/  STG.E desc[UR14][R24.64], R27 ;  /* 0x0000001b18007986 */ /* 0x0043e8000c10190e */
[----:B------:R-:W2:Y:S04]  /*1110*/  LDG.E R41, desc[UR14][R24.64+0x4] ;  /* 0x0000040e18297981 */ /* 0x000ea8000c1e1900 */
[----:B------:R-:W4:Y:S04]  /*1120*/  LDG.E R39, desc[UR14][R22.64+0x4] ;  /* 0x0000040e16277981 */ /* 0x000f28000c1e1900 */
[----:B--2---:R-:W-:Y:S04]  /*1130*/  STG.E desc[UR14][R22.64+0x4], R41 ;  /* 0x0000042916007986 */ /* 0x004fe8000c10190e */
[----:B----4-:R2:W-:Y:S04]  /*1140*/  STG.E desc[UR14][R24.64+0x4], R39 ;  /* 0x0000042718007986 */ /* 0x0105e8000c10190e */
[----:B------:R-:W4:Y:S04]  /*1150*/  LDG.E R45, desc[UR14][R24.64+0x8] ;  /* 0x0000080e182d7981 */ /* 0x000f28000c1e1900 */
[----:B------:R-:W3:Y:S04]  /*1160*/  LDG.E R43, desc[UR14][R22.64+0x8] ;  /* 0x0000080e162b7981 */ /* 0x000ee8000c1e1900 */
[----:B----4-:R4:W-:Y:S04]  /*1170*/  STG.E desc[UR14][R22.64+0x8], R45 ;  /* 0x0000082d16007986 */ /* 0x0109e8000c10190e */
[----:B---3--:R4:W-:Y:S04]  /*1180*/  STG.E desc[UR14][R24.64+0x8], R43 ;  /* 0x0000082b18007986 */ /* 0x0089e8000c10190e */
[----:B0-----:R-:W3:Y:S04]  /*1190*/  LDG.E R38, desc[UR14][R24.64+0xc] ;  /* 0x00000c0e18267981 */ /* 0x001ee8000c1e1900 */
[----:B------:R-:W4:Y:S01]  /*11a0*/  LDG.E R37, desc[UR14][R22.64+0xc] ;  /* 0x00000c0e16257981 */ /* 0x000f22000c1e1900 */
[----:B------:R-:W-:Y:S01]  /*11b0*/  UIADD3 UR12, UPT, UPT, UR12, 0x8, URZ ;  /* 0x000000080c0c7890 */ /* 0x000fe2000fffe0ff */
[----:B-1----:R-:W-:-:S02]  /*11c0*/  IADD3 R27, P0, PT, R22, 0x20, RZ ;  /* 0x00000020161b7810 */ /* 0x002fc40007f1e0ff */
[----:B--2---:R-:W-:Y:S01]  /*11d0*/  IADD3 R39, P1, PT, R24, 0x20, RZ ;  /* 0x0000002018277810 */ /* 0x004fe20007f3e0ff */
[----:B------:R-:W-:Y:S02]  /*11e0*/  UISETP.NE.AND UP1, UPT, UR12, URZ, UPT ;  /* 0x000000ff0c00728c */ /* 0x000fe4000bf25270 */
[----:B------:R-:W-:Y:S01]  /*11f0*/  IMAD.X R40, RZ, RZ, R23, P0 ;  /* 0x000000ffff287224 */ /* 0x000fe200000e0617 */
[----:B------:R-:W-:Y:S01]  /*1200*/  IADD3.X R42, PT, PT, RZ, R25, RZ, P1, !PT ;  /* 0x00000019ff2a7210 */ /* 0x000fe20000ffe4ff */
[----:B---3--:R0:W-:Y:S04]  /*1210*/  STG.E desc[UR14][R22.64+0xc], R38 ;  /* 0x00000c2616007986 */ /* 0x0081e8000c10190e */
[----:B----4-:R0:W-:Y:S01]  /*1220*/  STG.E desc[UR14][R24.64+0xc], R37 ;  /* 0x00000c2518007986 */ /* 0x0101e2000c10190e */
[----:B------:R-:W-:Y:S05]  /*1230*/  BRA.U UP1, `(.L_x_12) ;  /* 0xfffffffd01547547 */ /* 0x000fea000b83ffff */
[----:B0-----:R-:W-:-:S07]  /*1240*/  IMAD.MOV.U32 R37, RZ, RZ, R2 ;  /* 0x000000ffff257224 */ /* 0x001fce00078e0002 */
.L_x_11:
[----:B------:R-:W-:-:S13]  /*1250*/  ISETP.NE.AND P0, PT, R10, RZ, PT ;  /* 0x000000ff0a00720c */ /* 0x000fda0003f05270 */
[----:B------:R-:W-:Y:S05]  /*1260*/  @!P0 BRA `(.L_x_10) ;  /* 0x0000000400008947 */ /* 0x000fea0003800000 */
[----:B------:R-:W-:Y:S02]  /*1270*/  IADD3 R22, PT, PT, R10, -0x1, RZ ;  /* 0xffffffff0a167810 */ /* 0x000fe40007ffe0ff */
[----:B------:R-:W-:Y:S02]  /*1280*/  ISETP.NE.AND P0, PT, R11, RZ, PT ;  /* 0x000000ff0b00720c */ /* 0x000fe40003f05270 */
[----:B------:R-:W-:-:S13]  /*1290*/  ISETP.GE.U32.AND P1, PT, R22, 0x3, PT ;  /* 0x000000031600780c */ /* 0x000fda0003f26070 */
[----:B------:R-:W-:Y:S05]  /*12a0*/  @!P1 BRA `(.L_x_13) ;  /* 0x0000000000689947 */ /* 0x000fea0003800000 */
[----:B------:R-:W0:Y:S01]  /*12b0*/  LDC.64 R22, c[0x0][0x388] ;  /* 0x0000e200ff167b82 */ /* 0x000e220000000a00 */
[-C--:B------:R-:W-:Y:S02]  /*12c0*/  IADD3 R25, P1, PT, R33, R37.reuse, RZ ;  /* 0x0000002521197210 */ /* 0x080fe40007f3e0ff */
[----:B------:R-:W-:-:S03]  /*12d0*/  IADD3 R27, P2, PT, R28, R37, RZ ;  /* 0x000000251c1b7210 */ /* 0x000fc60007f5e0ff */
[----:B------:R-:W-:Y:S01]  /*12e0*/  IMAD.X R40, RZ, RZ, R30, P1 ;  /* 0x000000ffff287224 */ /* 0x000fe200008e061e */
[----:B------:R-:W-:Y:S02]  /*12f0*/  IADD3.X R38, PT, PT, RZ, R36, RZ, P2, !PT ;  /* 0x00000024ff267210 */ /* 0x000fe400017fe4ff */
[-C--:B0-----:R-:W-:Y:S02]  /*1300*/  LEA R24, P1, R25, R22.reuse, 0x2 ;  /* 0x0000001619187211 */ /* 0x081fe400078210ff */
[----:B------:R-:W-:Y:S02]  /*1310*/  LEA R22, P2, R27, R22, 0x2 ;  /* 0x000000161b167211 */ /* 0x000fe400078410ff */
[-C--:B------:R-:W-:Y:S02]  /*1320*/  LEA.HI.X R25, R25, R23.reuse, R40, 0x2, P1 ;  /* 0x0000001719197211 */ /* 0x080fe400008f1428 */
[----:B------:R-:W-:-:S03]  /*1330*/  LEA.HI.X R23, R27, R23, R38, 0x2, P2 ;  /* 0x000000171b177211 */ /* 0x000fc600010f1426 */
[----:B------:R-:W2:Y:S04]  /*1340*/  LDG.E R27, desc[UR14][R24.64] ;  /* 0x0000000e181b7981 */ /* 0x000ea8000c1e1900 */
[----:B------:R-:W3:Y:S04]  /*1350*/  LDG.E R39, desc[UR14][R22.64] ;  /* 0x0000000e16277981 */ /* 0x000ee8000c1e1900 */
[----:B---3--:R0:W-:Y:S04]  /*1360*/  STG.E desc[UR14][R24.64], R39 ;  /* 0x0000002718007986 */ /* 0x0081e8000c10190e */
[----:B--2---:R1:W-:Y:S04]  /*1370*/  STG.E desc[UR14][R22.64], R27 ;  /* 0x0000001b16007986 */ /* 0x0043e8000c10190e */
        /* <DEDUP_REMOVED lines=8> */
[----:B------:R-:W2:Y:S04]  /*1400*/  LDG.E R40, desc[UR14][R22.64+0xc] ;  /* 0x00000c0e16287981 */ /* 0x000ea8000c1e1900 */
[----:B0-----:R-:W3:Y:S01]  /*1410*/  LDG.E R39, desc[UR14][R24.64+0xc] ;  /* 0x00000c0e18277981 */ /* 0x001ee2000c1e1900 */
[----:B------:R-:W-:-:S03]  /*1420*/  VIADD R37, R37, 0x4 ;  /* 0x0000000425257836 */ /* 0x000fc60000000000 */
[----:B--2---:R1:W-:Y:S04]  /*1430*/  STG.E desc[UR14][R24.64+0xc], R40 ;  /* 0x00000c2818007986 */ /* 0x0043e8000c10190e */
[----:B---3--:R1:W-:Y:S02]  /*1440*/  STG.E desc[UR14][R22.64+0xc], R39 ;  /* 0x00000c2716007986 */ /* 0x0083e4000c10190e */
.L_x_13:
[----:B------:R-:W-:Y:S05]  /*1450*/  @!P0 BRA `(.L_x_10) ;  /* 0x0000000000848947 */ /* 0x000fea0003800000 */
[----:B------:R-:W-:-:S13]  /*1460*/  ISETP.NE.AND P1, PT, R11, 0x1, PT ;  /* 0x000000010b00780c */ /* 0x000fda0003f25270 */
[----:B-1----:R-:W0:Y:S01]  /*1470*/  @P1 LDC.64 R22, c[0x0][0x388] ;  /* 0x0000e200ff161b82 */ /* 0x002e220000000a00 */
[-C--:B------:R-:W-:Y:S02]  /*1480*/  @P1 IADD3 R25, P0, PT, R33, R37.reuse, RZ ;  /* 0x0000002521191210 */ /* 0x080fe40007f1e0ff */
[----:B------:R-:W-:Y:S02]  /*1490*/  @P1 IADD3 R27, P2, PT, R28, R37, RZ ;  /* 0x000000251c1b1210 */ /* 0x000fe40007f5e0ff */
[----:B------:R-:W-:-:S03]  /*14a0*/  @P1 IADD3.X R38, PT, PT, RZ, R30, RZ, P0, !PT ;  /* 0x0000001eff261210 */ /* 0x000fc600007fe4ff */
[----:B------:R-:W-:Y:S01]  /*14b0*/  @P1 IMAD.X R40, RZ, RZ, R36, P2 ;  /* 0x000000ffff281224 */ /* 0x000fe200010e0624 */
[-C--:B0-----:R-:W-:Y:S02]  /*14c0*/  @P1 LEA R24, P0, R25, R22.reuse, 0x2 ;  /* 0x0000001619181211 */ /* 0x081fe400078010ff */
[----:B------:R-:W-:Y:S02]  /*14d0*/  @P1 LEA R22, P2, R27, R22, 0x2 ;  /* 0x000000161b161211 */ /* 0x000fe400078410ff */
[-C--:B------:R-:W-:Y:S02]  /*14e0*/  @P1 LEA.HI.X R25, R25, R23.reuse, R38, 0x2, P0 ;  /* 0x0000001719191211 */ /* 0x080fe400000f1426 */
[----:B------:R-:W-:-:S03]  /*14f0*/  @P1 LEA.HI.X R23, R27, R23, R40, 0x2, P2 ;  /* 0x000000171b171211 */ /* 0x000fc600010f1428 */
[----:B------:R-:W2:Y:S04]  /*1500*/  @P1 LDG.E R43, desc[UR14][R24.64] ;  /* 0x0000000e182b1981 */ /* 0x000ea8000c1e1900 */
[----:B------:R-:W3:Y:S01]  /*1510*/  @P1 LDG.E R45, desc[UR14][R22.64] ;  /* 0x0000000e162d1981 */ /* 0x000ee2000c1e1900 */
[----:B------:R-:W-:-:S13]  /*1520*/  LOP3.LUT P0, RZ, R26, 0x1, RZ, 0xc0, !PT ;  /* 0x000000011aff7812 */ /* 0x000fda000780c0ff */
[----:B------:R-:W0:Y:S01]  /*1530*/  @P0 LDC.64 R26, c[0x0][0x388] ;  /* 0x0000e200ff1a0b82 */ /* 0x000e220000000a00 */
[----:B------:R-:W-:Y:S01]  /*1540*/  @P1 IADD3 R37, PT, PT, R37, 0x2, RZ ;  /* 0x0000000225251810 */ /* 0x000fe20007ffe0ff */
[----:B---3--:R1:W-:Y:S04]  /*1550*/  @P1 STG.E desc[UR14][R24.64], R45 ;  /* 0x0000002d18001986 */ /* 0x0083e8000c10190e */
[----:B--2---:R2:W-:Y:S04]  /*1560*/  @P1 STG.E desc[UR14][R22.64], R43 ;  /* 0x0000002b16001986 */ /* 0x0045e8000c10190e */
[----:B------:R-:W3:Y:S04]  /*1570*/  @P1 LDG.E R41, desc[UR14][R22.64+0x4] ;  /* 0x0000040e16291981 */ /* 0x000ee8000c1e1900 */
[----:B------:R-:W4:Y:S01]  /*1580*/  @P1 LDG.E R39, desc[UR14][R24.64+0x4] ;  /* 0x0000040e18271981 */ /* 0x000f22000c1e1900 */
[----:B------:R-:W-:-:S02]  /*1590*/  @P0 IADD3 R28, P3, PT, R28, R37, RZ ;  /* 0x000000251c1c0210 */ /* 0x000fc40007f7e0ff */
[----:B------:R-:W-:-:S03]  /*15a0*/  @P0 IADD3 R37, P2, PT, R33, R37, RZ ;  /* 0x0000002521250210 */ /* 0x000fc60007f5e0ff */
[----:B------:R-:W-:Y:S01]  /*15b0*/  @P0 IMAD.X R38, RZ, RZ, R36, P3 ;  /* 0x000000ffff260224 */ /* 0x000fe200018e0624 */
[C---:B0-----:R-:W-:Y:S02]  /*15c0*/  @P0 LEA R36, P3, R37.reuse, R26, 0x2 ;  /* 0x0000001a25240211 */ /* 0x041fe400078610ff */
[----:B------:R-:W-:Y:S02]  /*15d0*/  @P0 IADD3.X R40, PT, PT, RZ, R30, RZ, P2, !PT ;  /* 0x0000001eff280210 */ /* 0x000fe400017fe4ff */
[C---:B------:R-:W-:Y:S02]  /*15e0*/  @P0 LEA R26, P4, R28.reuse, R26, 0x2 ;  /* 0x0000001a1c1a0211 */ /* 0x040fe400078810ff */
[-C--:B------:R-:W-:Y:S02]  /*15f0*/  @P0 LEA.HI.X R37, R37, R27.reuse, R40, 0x2, P3 ;  /* 0x0000001b25250211 */ /* 0x080fe400018f1428 */
[----:B------:R-:W-:Y:S01]  /*1600*/  @P0 LEA.HI.X R27, R28, R27, R38, 0x2, P4 ;  /* 0x0000001b1c1b0211 */ /* 0x000fe200020f1426 */
[----:B---3--:R0:W-:Y:S04]  /*1610*/  @P1 STG.E desc[UR14][R24.64+0x4], R41 ;  /* 0x0000042918001986 */ /* 0x0081e8000c10190e */
[----:B----4-:R0:W-:Y:S04]  /*1620*/  @P1 STG.E desc[UR14][R22.64+0x4], R39 ;  /* 0x0000042716001986 */ /* 0x0101e8000c10190e */
[----:B-1----:R-:W3:Y:S04]  /*1630*/  @P0 LDG.E R45, desc[UR14][R26.64] ;  /* 0x0000000e1a2d0981 */ /* 0x002ee8000c1e1900 */
[----:B--2---:R-:W2:Y:S04]  /*1640*/  @P0 LDG.E R43, desc[UR14][R36.64] ;  /* 0x0000000e242b0981 */ /* 0x004ea8000c1e1900 */
[----:B---3--:R0:W-:Y:S04]  /*1650*/  @P0 STG.E desc[UR14][R36.64], R45 ;  /* 0x0000002d24000986 */ /* 0x0081e8000c10190e */
[----:B--2---:R0:W-:Y:S02]  /*1660*/  @P0 STG.E desc[UR14][R26.64], R43 ;  /* 0x0000002b1a000986 */ /* 0x0041e4000c10190e */
.L_x_10:
[----:B01----:R-:W2:Y:S01]  /*1670*/  LDG.E R27, desc[UR14][R18.64] ;  /* 0x0000000e121b7981 */ /* 0x003ea2000c1e1900 */
[----:B------:R-:W-:Y:S01]  /*1680*/  IMAD.U32 R22, RZ, RZ, UR8 ;  /* 0x00000008ff167e24 */ /* 0x000fe2000f8e00ff */
[----:B------:R-:W-:Y:S01]  /*1690*/  MOV R23, UR9 ;  /* 0x0000000900177c02 */ /* 0x000fe20008000f00 */
[----:B------:R-:W-:-:S04]  /*16a0*/  UIADD3 UR17, UPT, UPT, UR17, -0x1, URZ ;  /* 0xffffffff11117890 */ /* 0x000fc8000fffe0ff */
[----:B--2---:R0:W-:Y:S04]  /*16b0*/  STG.E desc[UR14][R22.64], R27 ;  /* 0x0000001b16007986 */ /* 0x0041e8000c10190e */
[----:B-----5:R0:W-:Y:S04]  /*16c0*/  STG.E desc[UR14][R18.64], R29 ;  /* 0x0000001d12007986 */ /* 0x0201e8000c10190e */
[----:B------:R-:W2:Y:S01]  /*16d0*/  LDG.E R25, desc[UR14][R16.64] ;  /* 0x0000000e10197981 */ /* 0x000ea2000c1e1900 */
[----:B------:R-:W-:-:S05]  /*16e0*/  IMAD.U32 R24, RZ, RZ, UR17 ;  /* 0x00000011ff187e24 */ /* 0x000fca000f8e00ff */
[----:B------:R-:W-:Y:S02]  /*16f0*/  ISETP.GT.AND P0, PT, R24, UR23, PT ;  /* 0x0000001718007c0c */ /* 0x000fe4000bf04270 */
[----:B--2---:R-:W-:-:S13]  /*1700*/  FSETP.LT.AND P1, PT, R25, R0, PT ;  /* 0x000000001900720b */ /* 0x004fda0003f21000 */
[----:B0-----:R-:W-:Y:S05]  /*1710*/  @P0 BRA P1, `(.L_x_14) ;  /* 0xfffffff400c00947 */ /* 0x001fea000083ffff */
.L_x_9:
[----:B------:R-:W-:Y:S01]  /*1720*/  FSETP.GE.AND P1, PT, R25, R0, PT ;  /* 0x000000001900720b */ /* 0x000fe20003f26000 */
[----:B------:R-:W-:Y:S01]  /*1730*/  IMAD.U32 R17, RZ, RZ, UR23 ;  /* 0x00000017ff117e24 */ /* 0x000fe2000f8e00ff */
[----:B------:R-:W-:Y:S01]  /*1740*/  MOV R16, UR23 ;  /* 0x0000001700107c02 */ /* 0x000fe20008000f00 */
[----:B------:R-:W-:-:S03]  /*1750*/  UIADD3 UR8, UPT, UPT, UR7, 0x1, URZ ;  /* 0x0000000107087890 */ /* 0x000fc6000fffe0ff */
[----:B------:R-:W-:Y:S02]  /*1760*/  IADD3 R16, PT, PT, R16, 0x1, RZ ;  /* 0x0000000110107810 */ /* 0x000fe40007ffe0ff */
[----:B------:R-:W-:Y:S02]  /*1770*/  ISETP.GE.AND P0, PT, R17, UR17, PT ;  /* 0x0000001111007c0c */ /* 0x000fe4000bf06270 */
[C---:B------:R-:W-:Y:S02]  /*1780*/  R2UR UR23, R16.reuse ;  /* 0x00000000101772ca */ /* 0x040fe400000e0000 */
[C---:B------:R-:W-:Y:S01]  /*1790*/  ISETP.LT.AND P0, PT, R16.reuse, UR4, !P0 ;  /* 0x0000000410007c0c */ /* 0x040fe2000c701270 */
[----:B------:R-:W-:Y:S01]  /*17a0*/  VOTEU.ANY UP0, P1 ;  /* 0x0000000000ff7886 */ /* 0x000fe20000800100 */
[----:B------:R-:W-:-:S04]  /*17b0*/  ISETP.LT.U32.AND P1, PT, R16, R35, PT ;  /* 0x000000231000720c */ /* 0x000fc80003f21070 */
[----:B------:R-:W-:-:S07]  /*17c0*/  @!UP0 UIADD3 UR8, UPT, UPT, UR7, URZ, URZ ;  /* 0x000000ff07088290 */ /* 0x000fce000fffe0ff */
[----:B------:R-:W-:Y:S02]  /*17d0*/  UMOV UR7, UR8 ;  /* 0x0000000800077c82 */ /* 0x000fe40008000000 */
[----:B------:R-:W-:Y:S05]  /*17e0*/  @P0 BRA P1, `(.L_x_15) ;  /* 0xfffffff400340947 */ /* 0x000fea000083ffff */
.L_x_8:
[----:B------:R-:W0:Y:S01]  /*17f0*/  LDCU.U16 UR8, c[0x0][0x398] ;  /* 0x00007300ff0877ac */ /* 0x000e220008000400 */
[----:B------:R-:W-:Y:S02]  /*1800*/  PRMT R16, R6, 0x9910, RZ ;  /* 0x0000991006107816 */ /* 0x000fe400000000ff */
[----:B------:R-:W-:Y:S01]  /*1810*/  ISETP.GE.AND P0, PT, R5, 0x1, PT ;  /* 0x000000010500780c */ /* 0x000fe20003f06270 */
[----:B------:R-:W-:Y:S02]  /*1820*/  UIADD3 UR5, UPT, UPT, UR7, UR5, URZ ;  /* 0x0000000507057290 */ /* 0x000fe4000fffe0ff */
[----:B0-----:R-:W-:-:S06]  /*1830*/  UPRMT UR8, UR8, 0x9910, URZ ;  /* 0x0000991008087896 */ /* 0x001fcc00080000ff */
[----:B------:R-:W-:-:S04]  /*1840*/  IMAD R16, R16, UR8, RZ ;  /* 0x0000000810107c24 */ /* 0x000fc8000f8e02ff */
[----:B------:R-:W-:-:S05]  /*1850*/  IMAD.MOV R16, RZ, RZ, -R16 ;  /* 0x000000ffff107224 */ /* 0x000fca00078e0a10 */
[----:B------:R-:W-:-:S04]  /*1860*/  PRMT R16, R16, 0x7710, RZ ;  /* 0x0000771010107816 */ /* 0x000fc800000000ff */
[----:B------:R-:W-:-:S04]  /*1870*/  IADD3 R16, PT, PT, R16, UR19, RZ ;  /* 0x0000001310107c10 */ /* 0x000fc8000fffe0ff */
[----:B------:R-:W-:Y:S01]  /*1880*/  LOP3.LUT R35, R16, 0x7, RZ, 0xc0, !PT ;  /* 0x0000000710237812 */ /* 0x000fe200078ec0ff */
[----:B------:R-:W-:Y:S06]  /*1890*/  @!P0 BRA `(.L_x_16) ;  /* 0x0000000400048947 */ /* 0x000fec0003800000 */
[----:B------:R-:W-:Y:S01]  /*18a0*/  LOP3.LUT R24, R5, 0x7ffffff8, RZ, 0xc0, !PT ;  /* 0x7ffffff805187812 */ /* 0x000fe200078ec0ff */
[----:B------:R-:W-:-:S07]  /*18b0*/  IMAD.MOV.U32 R26, RZ, RZ, RZ ;  /* 0x000000ffff1a7224 */ /* 0x000fce00078e00ff */
.L_x_22:
[----:B------:R-:W-:Y:S01]  /*18c0*/  ISETP.GE.U32.AND P1, PT, R14, 0x7, PT ;  /* 0x000000070e00780c */ /* 0x000fe20003f26070 */
[C---:B------:R-:W-:Y:S01]  /*18d0*/  IMAD R25, R26.reuse, R5, RZ ;  /* 0x000000051a197224 */ /* 0x040fe200078e02ff */
[----:B------:R-:W-:Y:S01]  /*18e0*/  IADD3 R26, PT, PT, R26, 0x1, RZ ;  /* 0x000000011a1a7810 */ /* 0x000fe20007ffe0ff */
[----:B------:R-:W-:-:S03]  /*18f0*/  IMAD.MOV.U32 R28, RZ, RZ, RZ ;  /* 0x000000ffff1c7224 */ /* 0x000fc600078e00ff */
[----:B------:R-:W-:-:S07]  /*1900*/  ISETP.NE.AND P0, PT, R26, UR18, PT ;  /* 0x000000121a007c0c */ /* 0x000fce000bf05270 */
[----:B0-23--:R-:W-:Y:S06]  /*1910*/  @!P1 BRA `(.L_x_17) ;  /* 0x0000000000409947 */ /* 0x00dfec0003800000 */
[----:B------:R-:W-:-:S05]  /*1920*/  UMOV UR8, URZ ;  /* 0x000000ff00087c82 */ /* 0x000fca0008000000 */
.L_x_18:
[----:B0-----:R-:W0:Y:S01]  /*1930*/  LDC.64 R16, c[0x0][0x3d0] ;  /* 0x0000f400ff107b82 */ /* 0x001e220000000a00 */
[----:B------:R-:W-:Y:S01]  /*1940*/  IADD3 R19, PT, PT, R25, UR8, RZ ;  /* 0x0000000819137c10 */ /* 0x000fe2000fffe0ff */
[----:B------:R-:W-:-:S06]  /*1950*/  UIADD3 UR8, UPT, UPT, UR8, 0x8, URZ ;  /* 0x0000000808087890 */ /* 0x000fcc000fffe0ff */
[----:B------:R-:W-:Y:S01]  /*1960*/  ISETP.NE.AND P1, PT, R24, UR8, PT ;  /* 0x0000000818007c0c */ /* 0x000fe2000bf25270 */
[----:B0-----:R-:W-:-:S05]  /*1970*/  IMAD.WIDE.U32 R16, R19, 0x4, R16 ;  /* 0x0000000413107825 */ /* 0x001fca00078e0010 */
[----:B------:R0:W-:Y:S04]  /*1980*/  STG.E desc[UR14][R16.64], RZ ;  /* 0x000000ff10007986 */ /* 0x0001e8000c10190e */
[----:B------:R0:W-:Y:S04]  /*1990*/  STG.E desc[UR14][R16.64+0x4], RZ ;  /* 0x000004ff10007986 */ /* 0x0001e8000c10190e */
[----:B------:R0:W-:Y:S04]  /*19a0*/  STG.E desc[UR14][R16.64+0x8], RZ ;  /* 0x000008ff10007986 */ /* 0x0001e8000c10190e */
[----:B------:R0:W-:Y:S04]  /*19b0*/  STG.E desc[UR14][R16.64+0xc], RZ ;  /* 0x00000cff10007986 */ /* 0x0001e8000c10190e */
[----:B------:R0:W-:Y:S04]  /*19c0*/  STG.E desc[UR14][R16.64+0x10], RZ ;  /* 0x000010ff10007986 */ /* 0x0001e8000c10190e */
[----:B------:R0:W-:Y:S04]  /*19d0*/  STG.E desc[UR14][R16.64+0x14], RZ ;  /* 0x000014ff10007986 */ /* 0x0001e8000c10190e */
[----:B------:R0:W-:Y:S04]  /*19e0*/  STG.E desc[UR14][R16.64+0x18], RZ ;  /* 0x000018ff10007986 */ /* 0x0001e8000c10190e */
[----:B------:R0:W-:Y:S01]  /*19f0*/  STG.E desc[UR14][R16.64+0x1c], RZ ;  /* 0x00001cff10007986 */ /* 0x0001e2000c10190e */
[----:B------:R-:W-:Y:S05]  /*1a00*/  @P1 BRA `(.L_x_18) ;  /* 0xfffffffc00c81947 */ /* 0x000fea000383ffff */
[----:B------:R-:W-:-:S07]  /*1a10*/  IMAD.MOV.U32 R28, RZ, RZ, R24 ;  /* 0x000000ffff1c7224 */ /* 0x000fce00078e0018 */
.L_x_17:
[----:B------:R-:W-:-:S13]  /*1a20*/  LOP3.LUT P1, RZ, R5, 0x7, RZ, 0xc0, !PT ;  /* 0x0000000705ff7812 */ /* 0x000fda000782c0ff */
[----:B------:R-:W-:Y:S05]  /*1a30*/  @!P1 BRA `(.L_x_19) ;  /* 0x0000000000989947 */ /* 0x000fea0003800000 */
[----:B------:R-:W-:Y:S01]  /*1a40*/  UISETP.GE.U32.AND UP0, UPT, UR16, 0x3, UPT ;  /* 0x000000031000788c */ /* 0x000fe2000bf06070 */
[----:B------:R-:W-:-:S08]  /*1a50*/  LOP3.LUT P1, RZ, R35, 0x3, RZ, 0xc0, !PT ;  /* 0x0000000323ff7812 */ /* 0x000fd0000782c0ff */
[----:B------:R-:W-:Y:S05]  /*1a60*/  BRA.U !UP0, `(.L_x_20) ;  /* 0x0000000108347547 */ /* 0x000fea000b800000 */
[----:B0-----:R-:W0:Y:S01]  /*1a70*/  LDC.64 R16, c[0x0][0x3d0] ;  /* 0x0000f400ff107b82 */ /* 0x001e220000000a00 */
[CC--:B------:R-:W-:Y:S02]  /*1a80*/  IADD3 R22, P2, PT, R25.reuse, R28.reuse, RZ ;  /* 0x0000001c19167210 */ /* 0x0c0fe40007f5e0ff */
[----:B------:R-:W-:Y:S02]  /*1a90*/  IADD3 R23, PT, PT, R25, R28, RZ ;  /* 0x0000001c19177210 */ /* 0x000fe40007ffe0ff */
[----:B------:R-:W-:Y:S01]  /*1aa0*/  IADD3 R28, PT, PT, R28, 0x4, RZ ;  /* 0x000000041c1c7810 */ /* 0x000fe20007ffe0ff */
[----:B------:R-:W-:Y:S02]  /*1ab0*/  IMAD.X R27, RZ, RZ, RZ, P2 ;  /* 0x000000ffff1b7224 */ /* 0x000fe400010e06ff */
[----:B------:R-:W2:Y:S01]  /*1ac0*/  LDC.64 R18, c[0x0][0x3d0] ;  /* 0x0000f400ff127b82 */ /* 0x000ea20000000a00 */
[----:B0-----:R-:W-:-:S04]  /*1ad0*/  LEA R16, P2, R22, R16, 0x2 ;  /* 0x0000001016107211 */ /* 0x001fc800078410ff */
[----:B------:R-:W-:Y:S01]  /*1ae0*/  LEA.HI.X R17, R22, R17, R27, 0x2, P2 ;  /* 0x0000001116117211 */ /* 0x000fe200010f141b */
[----:B--2---:R-:W-:-:S05]  /*1af0*/  IMAD.WIDE.U32 R18, R23, 0x4, R18 ;  /* 0x0000000417127825 */ /* 0x004fca00078e0012 */
[----:B------:R2:W-:Y:S04]  /*1b00*/  STG.E desc[UR14][R18.64], RZ ;  /* 0x000000ff12007986 */ /* 0x0005e8000c10190e */
[----:B------:R2:W-:Y:S04]  /*1b10*/  STG.E desc[UR14][R16.64+0x4], RZ ;  /* 0x000004ff10007986 */ /* 0x0005e8000c10190e */
[----:B------:R2:W-:Y:S04]  /*1b20*/  STG.E desc[UR14][R16.64+0x8], RZ ;  /* 0x000008ff10007986 */ /* 0x0005e8000c10190e */
[----:B------:R2:W-:Y:S02]  /*1b30*/  STG.E desc[UR14][R16.64+0xc], RZ ;  /* 0x00000cff10007986 */ /* 0x0005e4000c10190e */
.L_x_20:
[----:B------:R-:W-:Y:S05]  /*1b40*/  @!P1 BRA `(.L_x_19) ;  /* 0x0000000000549947 */ /* 0x000fea0003800000 */
[----:B------:R-:W-:-:S04]  /*1b50*/  ULOP3.LUT UR8, UR13, 0x1, URZ, 0xc0, !UPT ;  /* 0x000000010d087892 */ /* 0x000fc8000f8ec0ff */
[----:B------:R-:W-:Y:S02]  /*1b60*/  UISETP.NE.U32.AND UP0, UPT, UR8, 0x1, UPT ;  /* 0x000000010800788c */ /* 0x000fe4000bf05070 */
[----:B------:R-:W-:-:S04]  /*1b70*/  ULOP3.LUT UR8, UR13, 0x3, URZ, 0xc0, !UPT ;  /* 0x000000030d087892 */ /* 0x000fc8000f8ec0ff */
[----:B------:R-:W-:Y:S01]  /*1b80*/  PLOP3.LUT P2, PT, PT, PT, UP0, 0x80, 0x8 ;  /* 0x000000000008781c */ /* 0x000fe20003f4f008 */
[----:B------:R-:W-:-:S12]  /*1b90*/  UISETP.NE.AND UP0, UPT, UR8, 0x1, UPT ;  /* 0x000000010800788c */ /* 0x000fd8000bf05270 */
[----:B0-2---:R-:W0:Y:S01]  /*1ba0*/  @!P2 LDC.64 R16, c[0x0][0x3d0] ;  /* 0x0000f400ff10ab82 */ /* 0x005e220000000a00 */
[----:B------:R-:W-:Y:S05]  /*1bb0*/  BRA.U !UP0, `(.L_x_21) ;  /* 0x00000001082c7547 */ /* 0x000fea000b800000 */
[----:B------:R-:W2:Y:S01]  /*1bc0*/  LDC.64 R18, c[0x0][0x3d0] ;  /* 0x0000f400ff127b82 */ /* 0x000ea20000000a00 */
[C---:B------:R-:W-:Y:S01]  /*1bd0*/  IADD3 R29, P1, PT, R25.reuse, R28, RZ ;  /* 0x0000001c191d7210 */ /* 0x040fe20007f3e0ff */
[----:B------:R-:W-:Y:S02]  /*1be0*/  IMAD.IADD R27, R25, 0x1, R28 ;  /* 0x00000001191b7824 */ /* 0x000fe400078e021c */
[----:B------:R-:W-:Y:S01]  /*1bf0*/  VIADD R28, R28, 0x2 ;  /* 0x000000021c1c7836 */ /* 0x000fe20000000000 */
[----:B------:R-:W-:-:S03]  /*1c00*/  IADD3.X R30, PT, PT, RZ, RZ, RZ, P1, !PT ;  /* 0x000000ffff1e7210 */ /* 0x000fc60000ffe4ff */
[----:B------:R-:W3:Y:S01]  /*1c10*/  LDC.64 R22, c[0x0][0x3d0] ;  /* 0x0000f400ff167b82 */ /* 0x000ee20000000a00 */
[----:B--2---:R-:W-:-:S04]  /*1c20*/  LEA R18, P1, R29, R18, 0x2 ;  /* 0x000000121d127211 */ /* 0x004fc800078210ff */
[----:B------:R-:W-:Y:S01]  /*1c30*/  LEA.HI.X R19, R29, R19, R30, 0x2, P1 ;  /* 0x000000131d137211 */ /* 0x000fe200008f141e */
[----:B---3--:R-:W-:-:S05]  /*1c40*/  IMAD.WIDE.U32 R22, R27, 0x4, R22 ;  /* 0x000000041b167825 */ /* 0x008fca00078e0016 */
[----:B------:R2:W-:Y:S04]  /*1c50*/  STG.E desc[UR14][R22.64], RZ ;  /* 0x000000ff16007986 */ /* 0x0005e8000c10190e */
[----:B------:R2:W-:Y:S02]  /*1c60*/  STG.E desc[UR14][R18.64+0x4], RZ ;  /* 0x000004ff12007986 */ /* 0x0005e4000c10190e */
.L_x_21:
[----:B------:R-:W-:-:S05]  /*1c70*/  @!P2 IADD3 R25, PT, PT, R25, R28, RZ ;  /* 0x0000001c1919a210 */ /* 0x000fca0007ffe0ff */
[----:B0-----:R-:W-:-:S05]  /*1c80*/  @!P2 IMAD.WIDE.U32 R16, R25, 0x4, R16 ;  /* 0x000000041910a825 */ /* 0x001fca00078e0010 */
[----:B------:R3:W-:Y:S02]  /*1c90*/  @!P2 STG.E desc[UR14][R16.64], RZ ;  /* 0x000000ff1000a986 */ /* 0x0007e4000c10190e */
.L_x_19:
[----:B------:R-:W-:Y:S05]  /*1ca0*/  @P0 BRA `(.L_x_22) ;  /* 0xfffffffc00040947 */ /* 0x000fea000383ffff */
.L_x_16:
[----:B------:R-:W-:-:S09]  /*1cb0*/  UISETP.NE.AND UP0, UPT, UR7, URZ, UPT ;  /* 0x000000ff0700728c */ /* 0x000fd2000bf05270 */
[----:B------:R-:W-:Y:S05]  /*1cc0*/  BRA.U !UP0, `(.L_x_23) ;  /* 0x0000002d08b47547 */ /* 0x000fea000b800000 */
[----:B--2---:R-:W2:Y:S01]  /*1cd0*/  LDC R18, c[0x0][0x3d0] ;  /* 0x0000f400ff127b82 */ /* 0x004ea20000000800 */
[----:B------:R-:W-:Y:S01]  /*1ce0*/  R2UR UR8, R20 ;  /* 0x00000000140872ca */ /* 0x000fe200000e0000 */
[----:B------:R-:W-:Y:S01]  /*1cf0*/  IMAD.MOV.U32 R38, RZ, RZ, RZ ;  /* 0x000000ffff267224 */ /* 0x000fe200078e00ff */
[----:B------:R-:W-:Y:S02]  /*1d00*/  R2UR UR9, R21 ;  /* 0x00000000150972ca */ /* 0x000fe400000e0000 */
[----:B------:R-:W-:Y:S02]  /*1d10*/  LOP3.LUT R35, R35, 0x3, RZ, 0xc0, !PT ;  /* 0x0000000323237812 */ /* 0x000fe400078ec0ff */
[----:B------:R-:W-:Y:S01]  /*1d20*/  LOP3.LUT R36, R5, 0x7ffffff0, RZ, 0xc0, !PT ;  /* 0x7ffffff005247812 */ /* 0x000fe200078ec0ff */
[----:B------:R-:W4:Y:S01]  /*1d30*/  LDC R19, c[0x0][0x3d4] ;  /* 0x0000f500ff137b82 */ /* 0x000f220000000800 */
[----:B------:R-:W-:Y:S02]  /*1d40*/  LOP3.LUT R37, R13, 0xfffffffc, RZ, 0xc0, !PT ;  /* 0xfffffffc0d257812 */ /* 0x000fe400078ec0ff */
[----:B------:R-:W-:-:S02]  /*1d50*/  PRMT R39, RZ, 0x7610, R39 ;  /* 0x00007610ff277816 */ /* 0x000fc40000000027 */
[----:B------:R-:W-:-:S03]  /*1d60*/  PRMT R40, RZ, 0x7610, R40 ;  /* 0x00007610ff287816 */ /* 0x000fc60000000028 */
[----:B0--3--:R-:W0:Y:S04]  /*1d70*/  LDC.64 R16, c[0x0][0x3d0] ;  /* 0x0000f400ff107b82 */ /* 0x009e280000000a00 */
.L_x_57:
[----:B------:R-:W-:-:S04]  /*1d80*/  IADD3 R28, PT, PT, -R38, R5, RZ ;  /* 0x00000005261c7210 */ /* 0x000fc80007ffe1ff */
[----:B------:R-:W-:-:S13]  /*1d90*/  ISETP.NE.AND P0, PT, R28, RZ, PT ;  /* 0x000000ff1c00720c */ /* 0x000fda0003f05270 */
[----:B---34-:R-:W-:Y:S05]  /*1da0*/  @!P0 BRA `(.L_x_24) ;  /* 0x0000000400048947 */ /* 0x018fea0003800000 */
[----:B------:R-:W-:-:S04]  /*1db0*/  IMAD.WIDE R26, R28, 0x4, RZ ;  /* 0x000000041c1a7825 */ /* 0x000fc800078e02ff */
[----:B------:R-:W-:Y:S02]  /*1dc0*/  HFMA2 R31, -RZ, RZ, 0, 0 ;  /* 0x00000000ff1f7431 */ /* 0x000fe400000001ff */
[----:B------:R-:W-:Y:S01]  /*1dd0*/  IMAD.MOV.U32 R29, RZ, RZ, RZ ;  /* 0x000000ffff1d7224 */ /* 0x000fe200078e00ff */
[----:B------:R-:W-:-:S04]  /*1de0*/  ISETP.GT.U32.AND P0, PT, R26, RZ, PT ;  /* 0x000000ff1a00720c */ /* 0x000fc80003f04070 */
[----:B------:R-:W-:-:S13]  /*1df0*/  ISETP.GT.U32.AND.EX P0, PT, R27, RZ, PT, P0 ;  /* 0x000000ff1b00720c */ /* 0x000fda0003f04100 */
[----:B------:R-:W-:-:S04]  /*1e00*/  @!P0 IADD3 R22, P1, PT, R29, UR8, RZ ;  /* 0x000000081d168c10 */ /* 0x000fc8000ff3e0ff */
[----:B------:R-:W-:-:S05]  /*1e10*/  @!P0 IADD3.X R23, PT, PT, R31, UR9, RZ, P1, !PT ;  /* 0x000000091f178c10 */ /* 0x000fca0008ffe4ff */
[----:B------:R2:W3:Y:S02]  /*1e20*/  @!P0 LDG.E.U8 R25, desc[UR14][R22.64] ;  /* 0x0000000e16198981 */ /* 0x0004e4000c1e1100 */
[----:B--2---:R-:W-:Y:S01]  /*1e30*/  @!P0 IADD3 R22, P1, PT, R18, R29, RZ ;  /* 0x0000001d12168210 */ /* 0x004fe20007f3e0ff */
[----:B------:R-:W-:-:S03]  /*1e40*/  @!P0 IMAD.MOV.U32 R29, RZ, RZ, 0x1 ;  /* 0x00000001ff1d8424 */ /* 0x000fc600078e00ff */
[----:B----4-:R-:W-:Y:S01]  /*1e50*/  @!P0 IADD3.X R23, PT, PT, R19, R31, RZ, P1, !PT ;  /* 0x0000001f13178210 */ /* 0x010fe20000ffe4ff */
[----:B------:R-:W-:Y:S01]  /*1e60*/  @!P0 IMAD.MOV.U32 R31, RZ, RZ, RZ ;  /* 0x000000ffff1f8224 */ /* 0x000fe200078e00ff */
[CC--:B------:R-:W-:Y:S02]  /*1e70*/  IADD3 R24, P3, PT, R26.reuse, -R29.reuse, RZ ;  /* 0x8000001d1a187210 */ /* 0x0c0fe40007f7e0ff */
[----:B------:R-:W-:Y:S02]  /*1e80*/  ISETP.GT.U32.AND P1, PT, R26, R29, PT ;  /* 0x0000001d1a00720c */ /* 0x000fe40003f24070 */
[----:B------:R-:W-:Y:S02]  /*1e90*/  ISETP.LE.U32.AND P2, PT, R24, 0x3, PT ;  /* 0x000000031800780c */ /* 0x000fe40003f43070 */
[CC--:B------:R-:W-:Y:S02]  /*1ea0*/  ISETP.GT.U32.AND.EX P1, PT, R27.reuse, R31.reuse, PT, P1 ;  /* 0x0000001f1b00720c */ /* 0x0c0fe40003f24110 */
[----:B------:R-:W-:-:S04]  /*1eb0*/  IADD3.X R24, PT, PT, R27, ~R31, RZ, P3, !PT ;  /* 0x8000001f1b187210 */ /* 0x000fc80001ffe4ff */
[----:B------:R-:W-:Y:S01]  /*1ec0*/  ISETP.LE.U32.OR.EX P1, PT, R24, RZ, !P1, P2 ;  /* 0x000000ff1800720c */ /* 0x000fe20004f23520 */
[----:B---3--:R2:W-:-:S12]  /*1ed0*/  @!P0 STG.E.U8 desc[UR14][R22.64], R25 ;  /* 0x0000001916008986 */ /* 0x0085d8000c10110e */
[----:B------:R-:W-:Y:S05]  /*1ee0*/  @P1 BRA `(.L_x_25) ;  /* 0x0000000000501947 */ /* 0x000fea0003800000 */
[----:B------:R-:W-:Y:S02]  /*1ef0*/  IADD3 R30, P1, PT, R26, -0x3, RZ ;  /* 0xfffffffd1a1e7810 */ /* 0x000fe40007f3e0ff */
[----:B------:R-:W-:Y:S02]  /*1f00*/  PLOP3.LUT P0, PT, PT, PT, PT, 0x8, 0x80 ;  /* 0x000000000080781c */ /* 0x000fe40003f0e170 */
[----:B------:R-:W-:-:S11]  /*1f10*/  IADD3.X R32, PT, PT, R27, -0x1, RZ, P1, !PT ;  /* 0xffffffff1b207810 */ /* 0x000fd60000ffe4ff */
.L_x_26:
[----:B------:R-:W-:-:S04]  /*1f20*/  IADD3 R24, P1, PT, R29, UR8, RZ ;  /* 0x000000081d187c10 */ /* 0x000fc8000ff3e0ff */
[----:B--2---:R-:W-:-:S05]  /*1f30*/  IADD3.X R25, PT, PT, R31, UR9, RZ, P1, !PT ;  /* 0x000000091f197c10 */ /* 0x004fca0008ffe4ff */
[----:B---3--:R-:W2:Y:S01]  /*1f40*/  LDG.E.U8 R33, desc[UR14][R24.64] ;  /* 0x0000000e18217981 */ /* 0x008ea2000c1e1100 */
[----:B------:R-:W-:-:S05]  /*1f50*/  IADD3 R22, P1, PT, R18, R29, RZ ;  /* 0x0000001d12167210 */ /* 0x000fca0007f3e0ff */
[----:B------:R-:W-:-:S05]  /*1f60*/  IMAD.X R23, R19, 0x1, R31, P1 ;  /* 0x0000000113177824 */ /* 0x000fca00008e061f */
[----:B--2---:R3:W-:Y:S04]  /*1f70*/  STG.E.U8 desc[UR14][R22.64], R33 ;  /* 0x0000002116007986 */ /* 0x0047e8000c10110e */
[----:B------:R-:W2:Y:S04]  /*1f80*/  LDG.E.U8 R41, desc[UR14][R24.64+0x1] ;  /* 0x0000010e18297981 */ /* 0x000ea8000c1e1100 */
[----:B--2---:R3:W-:Y:S04]  /*1f90*/  STG.E.U8 desc[UR14][R22.64+0x1], R41 ;  /* 0x0000012916007986 */ /* 0x0047e8000c10110e */
[----:B------:R-:W2:Y:S01]  /*1fa0*/  LDG.E.U8 R43, desc[UR14][R24.64+0x2] ;  /* 0x0000020e182b7981 */ /* 0x000ea2000c1e1100 */
[----:B------:R-:W-:-:S03]  /*1fb0*/  IADD3 R29, P2, PT, R29, 0x4, RZ ;  /* 0x000000041d1d7810 */ /* 0x000fc60007f5e0ff */
[----:B--2---:R3:W-:Y:S04]  /*1fc0*/  STG.E.U8 desc[UR14][R22.64+0x2], R43 ;  /* 0x0000022b16007986 */ /* 0x0047e8000c10110e */
[----:B------:R-:W2:Y:S01]  /*1fd0*/  LDG.E.U8 R45, desc[UR14][R24.64+0x3] ;  /* 0x0000030e182d7981 */ /* 0x000ea2000c1e1100 */
[----:B------:R-:W-:Y:S02]  /*1fe0*/  ISETP.GE.U32.AND P1, PT, R29, R30, PT ;  /* 0x0000001e1d00720c */ /* 0x000fe40003f26070 */
[----:B------:R-:W-:-:S04]  /*1ff0*/  IADD3.X R31, PT, PT, RZ, R31, RZ, P2, !PT ;  /* 0x0000001fff1f7210 */ /* 0x000fc800017fe4ff */
[----:B------:R-:W-:Y:S01]  /*2000*/  ISETP.GE.U32.AND.EX P1, PT, R31, R32, PT, P1 ;  /* 0x000000201f00720c */ /* 0x000fe20003f26110 */
[----:B--2---:R3:W-:-:S12]  /*2010*/  STG.E.U8 desc[UR14][R22.64+0x3], R45 ;  /* 0x0000032d16007986 */ /* 0x0047d8000c10110e */
[----:B------:R-:W-:Y:S05]  /*2020*/  @!P1 BRA `(.L_x_26) ;  /* 0xfffffffc00bc9947 */ /* 0x000fea000383ffff */
.L_x_25:
[CC--:B--23--:R-:W-:Y:S02]  /*2030*/  IADD3 R22, P3, PT, R26.reuse, -R29.reuse, RZ ;  /* 0x8000001d1a167210 */ /* 0x0ccfe40007f7e0ff */
[----:B------:R-:W-:Y:S02]  /*2040*/  ISETP.GT.U32.AND P2, PT, R26, R29, PT ;  /* 0x0000001d1a00720c */ /* 0x000fe40003f44070 */
[----:B------:R-:W-:Y:S01]  /*2050*/  ISETP.LE.U32.AND P1, PT, R22, 0x1, PT ;  /* 0x000000011600780c */ /* 0x000fe20003f23070 */
[C---:B------:R-:W-:Y:S01]  /*2060*/  IMAD.X R22, R27.reuse, 0x1, ~R31, P3 ;  /* 0x000000011b167824 */ /* 0x040fe200018e0e1f */
[----:B------:R-:W-:-:S04]  /*2070*/  ISETP.GT.U32.AND.EX P2, PT, R27, R31, PT, P2 ;  /* 0x0000001f1b00720c */ /* 0x000fc80003f44120 */
[----:B------:R-:W-:-:S13]  /*2080*/  ISETP.LE.U32.OR.EX P1, PT, R22, RZ, !P2, P1 ;  /* 0x000000ff1600720c */ /* 0x000fda0005723510 */
[----:B------:R-:W-:-:S04]  /*2090*/  @!P1 IADD3 R24, P2, PT, R29, UR8, RZ ;  /* 0x000000081d189c10 */ /* 0x000fc8000ff5e0ff */
[----:B------:R-:W-:-:S05]  /*20a0*/  @!P1 IADD3.X R25, PT, PT, R31, UR9, RZ, P2, !PT ;  /* 0x000000091f199c10 */ /* 0x000fca00097fe4ff */
[----:B------:R-:W2:Y:S01]  /*20b0*/  @!P1 LDG.E.U8 R33, desc[UR14][R24.64] ;  /* 0x0000000e18219981 */ /* 0x000ea2000c1e1100 */
[----:B------:R-:W-:-:S04]  /*20c0*/  @!P1 IADD3 R22, P2, PT, R18, R29, RZ ;  /* 0x0000001d12169210 */ /* 0x000fc80007f5e0ff */
[----:B------:R-:W-:Y:S02]  /*20d0*/  @!P1 IADD3.X R23, PT, PT, R19, R31, RZ, P2, !PT ;  /* 0x0000001f13179210 */ /* 0x000fe400017fe4ff */
[----:B------:R-:W-:Y:S02]  /*20e0*/  @!P1 IADD3 R29, P2, PT, R29, 0x2, RZ ;  /* 0x000000021d1d9810 */ /* 0x000fe40007f5e0ff */
[----:B------:R-:W-:-:S03]  /*20f0*/  @!P1 PLOP3.LUT P0, PT, PT, PT, PT, 0x8, 0x80 ;  /* 0x000000000080981c */ /* 0x000fc60003f0e170 */
[----:B------:R-:W-:Y:S01]  /*2100*/  @!P1 IMAD.X R31, RZ, RZ, R31, P2 ;  /* 0x000000ffff1f9224 */ /* 0x000fe200010e061f */
[----:B------:R-:W-:-:S04]  /*2110*/  ISETP.LT.U32.AND P2, PT, R29, R26, PT ;  /* 0x0000001a1d00720c */ /* 0x000fc80003f41070 */
[----:B------:R-:W-:Y:S01]  /*2120*/  ISETP.LT.U32.OR.EX P0, PT, R31, R27, P0, P2 ;  /* 0x0000001b1f00720c */ /* 0x000fe20000701520 */
[----:B--2---:R3:W-:Y:S04]  /*2130*/  @!P1 STG.E.U8 desc[UR14][R22.64], R33 ;  /* 0x0000002116009986 */ /* 0x0047e8000c10110e */
[----:B------:R-:W2:Y:S08]  /*2140*/  @!P1 LDG.E.U8 R41, desc[UR14][R24.64+0x1] ;  /* 0x0000010e18299981 */ /* 0x000eb0000c1e1100 */
[----:B------:R-:W-:-:S04]  /*2150*/  @P0 IADD3 R26, P2, PT, R29, UR8, RZ ;  /* 0x000000081d1a0c10 */ /* 0x000fc8000ff5e0ff */
[----:B------:R-:W-:Y:S01]  /*2160*/  @P0 IADD3.X R27, PT, PT, R31, UR9, RZ, P2, !PT ;  /* 0x000000091f1b0c10 */ /* 0x000fe200097fe4ff */
[----:B--2---:R3:W-:Y:S05]  /*2170*/  @!P1 STG.E.U8 desc[UR14][R22.64+0x1], R41 ;  /* 0x0000012916009986 */ /* 0x0047ea000c10110e */
[----:B------:R-:W2:Y:S01]  /*2180*/  @P0 LDG.E.U8 R27, desc[UR14][R26.64] ;  /* 0x0000000e1a1b0981 */ /* 0x000ea2000c1e1100 */
[----:B------:R-:W-:-:S04]  /*2190*/  @P0 IADD3 R30, P1, PT, R18, R29, RZ ;  /* 0x0000001d121e0210 */ /* 0x000fc80007f3e0ff */
[----:B------:R-:W-:-:S05]  /*21a0*/  @P0 IADD3.X R31, PT, PT, R19, R31, RZ, P1, !PT ;  /* 0x0000001f131f0210 */ /* 0x000fca0000ffe4ff */
[----:B--2---:R3:W-:Y:S04]  /*21b0*/  @P0 STG.E.U8 desc[UR14][R30.64], R27 ;  /* 0x0000001b1e000986 */ /* 0x0047e8000c10110e */
.L_x_24:
[----:B--2-4-:R-:W2:Y:S01]  /*21c0*/  LDG.E R29, desc[UR14][R18.64] ;  /* 0x0000000e121d7981 */ /* 0x014ea2000c1e1900 */
[----:B---3--:R-:W3:Y:S02]  /*21d0*/  LDC R27, c[0x0][0x380] ;  /* 0x0000e000ff1b7b82 */ /* 0x008ee40000000800 */
[----:B---3--:R-:W-:-:S05]  /*21e0*/  VIADD R23, R27, 0xffffffff ;  /* 0xffffffff1b177836 */ /* 0x008fca0000000000 */
[----:B------:R-:W-:-:S13]  /*21f0*/  ISETP.NE.AND P0, PT, R12, R23, PT ;  /* 0x000000170c00720c */ /* 0x000fda0003f05270 */
[----:B------:R-:W3:Y:S02]  /*2200*/  @!P0 LDC.64 R22, c[0x0][0x3b0] ;  /* 0x0000ec00ff168b82 */ /* 0x000ee40000000a00 */
[----:B---3--:R-:W-:-:S04]  /*2210*/  @!P0 IMAD.WIDE R22, R27, 0x4, R22 ;  /* 0x000000041b168825 */ /* 0x008fc800078e0216 */
[----:B--2---:R-:W-:-:S05]  /*2220*/  @!P0 FADD R25, |R29|, -RZ ;  /* 0x800000ff1d198221 */ /* 0x004fca0000000200 */
[----:B------:R2:W-:Y:S01]  /*2230*/  @!P0 STG.E desc[UR14][R22.64+-0x4], R25 ;  /* 0xfffffc1916008986 */ /* 0x0005e2000c10190e */
[----:B------:R-:W-:Y:S05]  /*2240*/  @!P0 BRA `(.L_x_27) ;  /* 0x00000028001c8947 */ /* 0x000fea0003800000 */
[----:B------:R-:W-:Y:S02]  /*2250*/  ISETP.GE.AND P0, PT, R28, 0x1, PT ;  /* 0x000000011c00780c */ /* 0x000fe40003f06270 */
[----:B------:R-:W-:-:S11]  /*2260*/  MOV R26, RZ ;  /* 0x000000ff001a7202 */ /* 0x000fd60000000f00 */
[----:B------:R-:W-:Y:S05]  /*2270*/  @!P0 BRA `(.L_x_28) ;  /* 0x0000000400cc8947 */ /* 0x000fea0003800000 */
[----:B--2---:R-:W2:Y:S01]  /*2280*/  LDC R23, c[0x0][0x398] ;  /* 0x0000e600ff177b82 */ /* 0x004ea20000000800 */
[----:B------:R-:W-:Y:S01]  /*2290*/  HFMA2 R25, -RZ, RZ, 0, 0 ;  /* 0x00000000ff197431 */ /* 0x000fe200000001ff */
[----:B------:R-:W-:Y:S01]  /*22a0*/  LOP3.LUT P1, RZ, R28, 0xf, RZ, 0xc0, !PT ;  /* 0x0000000f1cff7812 */ /* 0x000fe2000782c0ff */
[----:B------:R-:W-:Y:S02]  /*22b0*/  IMAD.MOV.U32 R26, RZ, RZ, RZ ;  /* 0x000000ffff1a7224 */ /* 0x000fe400078e00ff */
[----:B--2---:R-:W-:-:S04]  /*22c0*/  IMAD R22, R23, UR6, R38 ;  /* 0x0000000617167c24 */ /* 0x004fc8000f8e0226 */
[----:B------:R-:W-:-:S05]  /*22d0*/  IMAD.IADD R22, R9, 0x1, -R22 ;  /* 0x0000000109167824 */ /* 0x000fca00078e0a16 */
[----:B------:R-:W-:-:S13]  /*22e0*/  ISETP.GE.U32.AND P0, PT, R22, 0xf, PT ;  /* 0x0000000f1600780c */ /* 0x000fda0003f06070 */
[----:B------:R-:W-:Y:S05]  /*22f0*/  @!P0 BRA `(.L_x_29) ;  /* 0x00000000009c8947 */ /* 0x000fea0003800000 */
[----:B------:R-:W-:Y:S01]  /*2300*/  LOP3.LUT R25, R28, 0x7ffffff0, RZ, 0xc0, !PT ;  /* 0x7ffffff01c197812 */ /* 0x000fe200078ec0ff */
[----:B------:R-:W-:Y:S01]  /*2310*/  IMAD.MOV.U32 R26, RZ, RZ, RZ ;  /* 0x000000ffff1a7224 */ /* 0x000fe200078e00ff */
[----:B------:R-:W-:-:S07]  /*2320*/  MOV R24, RZ ;  /* 0x000000ff00187202 */ /* 0x000fce0000000f00 */
.L_x_30:
[----:B------:R-:W-:-:S05]  /*2330*/  IMAD.WIDE.U32 R22, R24, 0x4, R18 ;  /* 0x0000000418167825 */ /* 0x000fca00078e0012 */
[----:B------:R-:W2:Y:S04]  /*2340*/  LDG.E R27, desc[UR14][R22.64] ;  /* 0x0000000e161b7981 */ /* 0x000ea8000c1e1900 */
[----:B------:R-:W3:Y:S04]  /*2350*/  LDG.E R41, desc[UR14][R22.64+0x4] ;  /* 0x0000040e16297981 */ /* 0x000ee8000c1e1900 */
[----:B------:R-:W4:Y:S04]  /*2360*/  LDG.E R43, desc[UR14][R22.64+0x8] ;  /* 0x0000080e162b7981 */ /* 0x000f28000c1e1900 */
[----:B------:R-:W5:Y:S04]  /*2370*/  LDG.E R33, desc[UR14][R22.64+0xc] ;  /* 0x00000c0e16217981 */ /* 0x000f68000c1e1900 */
[----:B------:R-:W5:Y:S04]  /*2380*/  LDG.E R32, desc[UR14][R22.64+0x10] ;  /* 0x0000100e16207981 */ /* 0x000f68000c1e1900 */
[----:B------:R-:W5:Y:S04]  /*2390*/  LDG.E R31, desc[UR14][R22.64+0x14] ;  /* 0x0000140e161f7981 */ /* 0x000f68000c1e1900 */
[----:B------:R-:W5:Y:S04]  /*23a0*/  LDG.E R30, desc[UR14][R22.64+0x18] ;  /* 0x0000180e161e7981 */ /* 0x000f68000c1e1900 */
[----:B------:R-:W5:Y:S01]  /*23b0*/  LDG.E R28, desc[UR14][R22.64+0x1c] ;  /* 0x00001c0e161c7981 */ /* 0x000f62000c1e1900 */
[----:B--2---:R-:W-:-:S03]  /*23c0*/  FFMA R26, R27, R27, R26 ;  /* 0x0000001b1b1a7223 */ /* 0x004fc6000000001a */
[----:B------:R-:W2:Y:S01]  /*23d0*/  LDG.E R27, desc[UR14][R22.64+0x20] ;  /* 0x0000200e161b7981 */ /* 0x000ea2000c1e1900 */
[----:B---3--:R-:W-:-:S04]  /*23e0*/  FFMA R26, R41, R41, R26 ;  /* 0x00000029291a7223 */ /* 0x008fc8000000001a */
[----:B----4-:R-:W-:Y:S02]  /*23f0*/  FFMA R42, R43, R43, R26 ;  /* 0x0000002b2b2a7223 */ /* 0x010fe4000000001a */
[----:B------:R-:W3:Y:S02]  /*2400*/  LDG.E R26, desc[UR14][R22.64+0x24] ;  /* 0x0000240e161a7981 */ /* 0x000ee4000c1e1900 */
[----:B-----5:R-:W-:Y:S02]  /*2410*/  FFMA R41, R33, R33, R42 ;  /* 0x0000002121297223 */ /* 0x020fe4000000002a */
[----:B------:R-:W4:Y:S02]  /*2420*/  LDG.E R33, desc[UR14][R22.64+0x28] ;  /* 0x0000280e16217981 */ /* 0x000f24000c1e1900 */
[----:B------:R-:W-:Y:S02]  /*2430*/  FFMA R42, R32, R32, R41 ;  /* 0x00000020202a7223 */ /* 0x000fe40000000029 */
[----:B------:R-:W5:Y:S02]  /*2440*/  LDG.E R32, desc[UR14][R22.64+0x2c] ;  /* 0x00002c0e16207981 */ /* 0x000f64000c1e1900 */
[----:B------:R-:W-:-:S02]  /*2450*/  FFMA R41, R31, R31, R42 ;  /* 0x0000001f1f297223 */ /* 0x000fc4000000002a */
[----:B------:R-:W5:Y:S02]  /*2460*/  LDG.E R31, desc[UR14][R22.64+0x30] ;  /* 0x0000300e161f7981 */ /* 0x000f64000c1e1900 */
[----:B------:R-:W-:Y:S02]  /*2470*/  FFMA R43, R30, R30, R41 ;  /* 0x0000001e1e2b7223 */ /* 0x000fe40000000029 */
[----:B------:R-:W5:Y:S04]  /*2480*/  LDG.E R41, desc[UR14][R22.64+0x34] ;  /* 0x0000340e16297981 */ /* 0x000f68000c1e1900 */
[----:B------:R-:W5:Y:S04]  /*2490*/  LDG.E R30, desc[UR14][R22.64+0x38] ;  /* 0x0000380e161e7981 */ /* 0x000f68000c1e1900 */
[----:B------:R-:W5:Y:S01]  /*24a0*/  LDG.E R42, desc[UR14][R22.64+0x3c] ;  /* 0x00003c0e162a7981 */ /* 0x000f62000c1e1900 */
[----:B------:R-:W-:Y:S01]  /*24b0*/  FFMA R28, R28, R28, R43 ;  /* 0x0000001c1c1c7223 */ /* 0x000fe2000000002b */
[----:B------:R-:W-:-:S04]  /*24c0*/  IADD3 R24, PT, PT, R24, 0x10, RZ ;  /* 0x0000001018187810 */ /* 0x000fc80007ffe0ff */
[----:B------:R-:W-:Y:S01]  /*24d0*/  ISETP.NE.AND P0, PT, R24, R25, PT ;  /* 0x000000191800720c */ /* 0x000fe20003f05270 */
[----:B--2---:R-:W-:-:S04]  /*24e0*/  FFMA R27, R27, R27, R28 ;  /* 0x0000001b1b1b7223 */ /* 0x004fc8000000001c */
[----:B---3--:R-:W-:-:S04]  /*24f0*/  FFMA R26, R26, R26, R27 ;  /* 0x0000001a1a1a7223 */ /* 0x008fc8000000001b */
[----:B----4-:R-:W-:-:S04]  /*2500*/  FFMA R33, R33, R33, R26 ;  /* 0x0000002121217223 */ /* 0x010fc8000000001a */
[----:B-----5:R-:W-:-:S04]  /*2510*/  FFMA R32, R32, R32, R33 ;  /* 0x0000002020207223 */ /* 0x020fc80000000021 */
[----:B------:R-:W-:-:S04]  /*2520*/  FFMA R32, R31, R31, R32 ;  /* 0x0000001f1f207223 */ /* 0x000fc80000000020 */
[----:B------:R-:W-:-:S04]  /*2530*/  FFMA R41, R41, R41, R32 ;  /* 0x0000002929297223 */ /* 0x000fc80000000020 */
[----:B------:R-:W-:-:S04]  /*2540*/  FFMA R41, R30, R30, R41 ;  /* 0x0000001e1e297223 */ /* 0x000fc80000000029 */
[----:B------:R-:W-:Y:S01]  /*2550*/  FFMA R26, R42, R42, R41 ;  /* 0x0000002a2a1a7223 */ /* 0x000fe20000000029 */
[----:B------:R-:W-:Y:S06]  /*2560*/  @P0 BRA `(.L_x_30) ;  /* 0xfffffffc00700947 */ /* 0x000fec000383ffff */
.L_x_29:
[----:B------:R-:W-:Y:S05]  /*2570*/  @!P1 BRA `(.L_x_28) ;  /* 0x00000004000c9947 */ /* 0x000fea0003800000 */
[----:B------:R-:W2:Y:S01]  /*2580*/  LDC.U16 R22, c[0x0][0x398] ;  /* 0x0000e600ff167b82 */ /* 0x000ea20000000400 */
[----:B------:R-:W-:Y:S02]  /*2590*/  PRMT R27, R7, 0x9910, RZ ;  /* 0x00009910071b7816 */ /* 0x000fe400000000ff */
[----:B------:R-:W-:Y:S02]  /*25a0*/  PRMT R23, R40, 0x9910, RZ ;  /* 0x0000991028177816 */ /* 0x000fe400000000ff */
[----:B--2---:R-:W-:Y:S01]  /*25b0*/  PRMT R24, R22, 0x9910, RZ ;  /* 0x0000991016187816 */ /* 0x004fe200000000ff */
[----:B------:R-:W-:-:S04]  /*25c0*/  IMAD.MOV.U32 R22, RZ, RZ, R27 ;  /* 0x000000ffff167224 */ /* 0x000fc800078e001b */
[----:B------:R-:W-:-:S05]  /*25d0*/  IMAD R23, R24, R22, R23 ;  /* 0x0000001618177224 */ /* 0x000fca00078e0217 */
[----:B------:R-:W-:-:S04]  /*25e0*/  IADD3 R22, PT, PT, RZ, -R23, RZ ;  /* 0x80000017ff167210 */ /* 0x000fc80007ffe0ff */
[----:B------:R-:W-:-:S05]  /*25f0*/  PRMT R22, R22, 0x7710, RZ ;  /* 0x0000771016167816 */ /* 0x000fca00000000ff */
[----:B------:R-:W-:-:S05]  /*2600*/  VIADD R22, R22, UR19 ;  /* 0x0000001316167c36 */ /* 0x000fca0008000000 */
[----:B------:R-:W-:-:S04]  /*2610*/  LOP3.LUT R22, R22, 0xf, RZ, 0xc0, !PT ;  /* 0x0000000f16167812 */ /* 0x000fc800078ec0ff */
[C---:B------:R-:W-:Y:S02]  /*2620*/  IADD3 R23, PT, PT, R22.reuse, -0x1, RZ ;  /* 0xffffffff16177810 */ /* 0x040fe40007ffe0ff */
[----:B------:R-:W-:Y:S02]  /*2630*/  LOP3.LUT P1, RZ, R22, 0x7, RZ, 0xc0, !PT ;  /* 0x0000000716ff7812 */ /* 0x000fe4000782c0ff */
[----:B------:R-:W-:-:S13]  /*2640*/  ISETP.GE.U32.AND P0, PT, R23, 0x7, PT ;  /* 0x000000071700780c */ /* 0x000fda0003f06070 */
[----:B------:R-:W-:Y:S05]  /*2650*/  @!P0 BRA `(.L_x_31) ;  /* 0x0000000000488947 */ /* 0x000fea0003800000 */
        /* <DEDUP_REMOVED lines=9> */
[----:B------:R-:W-:-:S02]  /*26f0*/  VIADD R25, R25, 0x8 ;  /* 0x0000000819197836 */ /* 0x000fc40000000000 */
[----:B--2---:R-:W-:-:S04]  /*2700*/  FFMA R26, R33, R33, R26 ;  /* 0x00000021211a7223 */ /* 0x004fc8000000001a */
[----:B---3--:R-:W-:-:S04]  /*2710*/  FFMA R26, R41, R41, R26 ;  /* 0x00000029291a7223 */ /* 0x008fc8000000001a */
[----:B----4-:R-:W-:-:S04]  /*2720*/  FFMA R26, R43, R43, R26 ;  /* 0x0000002b2b1a7223 */ /* 0x010fc8000000001a */
[----:B-----5:R-:W-:-:S04]  /*2730*/  FFMA R45, R45, R45, R26 ;  /* 0x0000002d2d2d7223 */ /* 0x020fc8000000001a */
[----:B------:R-:W-:-:S04]  /*2740*/  FFMA R45, R30, R30, R45 ;  /* 0x0000001e1e2d7223 */ /* 0x000fc8000000002d */
[----:B------:R-:W-:-:S04]  /*2750*/  FFMA R28, R28, R28, R45 ;  /* 0x0000001c1c1c7223 */ /* 0x000fc8000000002d */
[----:B------:R-:W-:-:S04]  /*2760*/  FFMA R28, R27, R27, R28 ;  /* 0x0000001b1b1c7223 */ /* 0x000fc8000000001c */
[----:B------:R-:W-:-:S07]  /*2770*/  FFMA R26, R31, R31, R28 ;  /* 0x0000001f1f1a7223 */ /* 0x000fce000000001c */
.L_x_31:
[----:B------:R-:W-:Y:S05]  /*2780*/  @!P1 BRA `(.L_x_28) ;  /* 0x0000000000889947 */ /* 0x000fea0003800000 */
[----:B------:R-:W-:Y:S02]  /*2790*/  PRMT R23, R39, 0x9910, RZ ;  /* 0x0000991027177816 */ /* 0x000fe400000000ff */
[----:B------:R-:W-:-:S05]  /*27a0*/  PRMT R22, R6, 0x9910, RZ ;  /* 0x0000991006167816 */ /* 0x000fca00000000ff */
[----:B------:R-:W-:-:S05]  /*27b0*/  IMAD R23, R24, R22, R23 ;  /* 0x0000001618177224 */ /* 0x000fca00078e0217 */
[----:B------:R-:W-:-:S04]  /*27c0*/  IADD3 R22, PT, PT, RZ, -R23, RZ ;  /* 0x80000017ff167210 */ /* 0x000fc80007ffe0ff */
[----:B------:R-:W-:-:S05]  /*27d0*/  PRMT R22, R22, 0x7710, RZ ;  /* 0x0000771016167816 */ /* 0x000fca00000000ff */
[----:B------:R-:W-:-:S05]  /*27e0*/  VIADD R22, R22, UR19 ;  /* 0x0000001316167c36 */ /* 0x000fca0008000000 */
[----:B------:R-:W-:-:S04]  /*27f0*/  LOP3.LUT R22, R22, 0xffff, RZ, 0xc0, !PT ;  /* 0x0000ffff16167812 */ /* 0x000fc800078ec0ff */
[C---:B------:R-:W-:Y:S02]  /*2800*/  LOP3.LUT R23, R22.reuse, 0x7, RZ, 0xc0, !PT ;  /* 0x0000000716177812 */ /* 0x040fe400078ec0ff */
[----:B------:R-:W-:Y:S02]  /*2810*/  LOP3.LUT R24, R22, 0x3, RZ, 0xc0, !PT ;  /* 0x0000000316187812 */ /* 0x000fe400078ec0ff */
[----:B------:R-:W-:Y:S02]  /*2820*/  IADD3 R23, PT, PT, R23, -0x1, RZ ;  /* 0xffffffff17177810 */ /* 0x000fe40007ffe0ff */
[----:B------:R-:W-:Y:S02]  /*2830*/  ISETP.NE.AND P1, PT, R24, RZ, PT ;  /* 0x000000ff1800720c */ /* 0x000fe40003f25270 */
[----:B------:R-:W-:-:S13]  /*2840*/  ISETP.GE.U32.AND P0, PT, R23, 0x3, PT ;  /* 0x000000031700780c */ /* 0x000fda0003f06070 */
[----:B------:R-:W-:Y:S05]  /*2850*/  @!P0 BRA `(.L_x_32) ;  /* 0x0000000000288947 */ /* 0x000fea0003800000 */
[----:B------:R-:W-:-:S05]  /*2860*/  IMAD.WIDE.U32 R22, R25, 0x4, R18 ;  /* 0x0000000419167825 */ /* 0x000fca00078e0012 */
[----:B------:R-:W2:Y:S04]  /*2870*/  LDG.E R27, desc[UR14][R22.64] ;  /* 0x0000000e161b7981 */ /* 0x000ea8000c1e1900 */
[----:B------:R-:W3:Y:S04]  /*2880*/  LDG.E R31, desc[UR14][R22.64+0x4] ;  /* 0x0000040e161f7981 */ /* 0x000ee8000c1e1900 */
[----:B------:R-:W4:Y:S04]  /*2890*/  LDG.E R33, desc[UR14][R22.64+0x8] ;  /* 0x0000080e16217981 */ /* 0x000f28000c1e1900 */
[----:B------:R-:W5:Y:S01]  /*28a0*/  LDG.E R41, desc[UR14][R22.64+0xc] ;  /* 0x00000c0e16297981 */ /* 0x000f62000c1e1900 */
[----:B------:R-:W-:-:S02]  /*28b0*/  VIADD R25, R25, 0x4 ;  /* 0x0000000419197836 */ /* 0x000fc40000000000 */
[----:B--2---:R-:W-:-:S04]  /*28c0*/  FFMA R26, R27, R27, R26 ;  /* 0x0000001b1b1a7223 */ /* 0x004fc8000000001a */
[----:B---3--:R-:W-:-:S04]  /*28d0*/  FFMA R26, R31, R31, R26 ;  /* 0x0000001f1f1a7223 */ /* 0x008fc8000000001a */
[----:B----4-:R-:W-:-:S04]  /*28e0*/  FFMA R26, R33, R33, R26 ;  /* 0x00000021211a7223 */ /* 0x010fc8000000001a */
[----:B-----5:R-:W-:-:S07]  /*28f0*/  FFMA R26, R41, R41, R26 ;  /* 0x00000029291a7223 */ /* 0x020fce000000001a */
.L_x_32:
[----:B------:R-:W-:Y:S05]  /*2900*/  @!P1 BRA `(.L_x_28) ;  /* 0x0000000000289947 */ /* 0x000fea0003800000 */
[----:B------:R-:W-:-:S05]  /*2910*/  IMAD.WIDE.U32 R22, R25, 0x4, R18 ;  /* 0x0000000419167825 */ /* 0x000fca00078e0012 */
[----:B------:R-:W2:Y:S01]  /*2920*/  LDG.E R25, desc[UR14][R22.64] ;  /* 0x0000000e16197981 */ /* 0x000ea2000c1e1900 */
[----:B------:R-:W-:Y:S01]  /*2930*/  ISETP.NE.AND P0, PT, R24, 0x1, PT ;  /* 0x000000011800780c */ /* 0x000fe20003f05270 */
[----:B--2---:R-:W-:-:S12]  /*2940*/  FFMA R26, R25, R25, R26 ;  /* 0x00000019191a7223 */ /* 0x004fd8000000001a */
[----:B------:R-:W-:Y:S05]  /*2950*/  @!P0 BRA `(.L_x_28) ;  /* 0x0000000000148947 */ /* 0x000fea0003800000 */
[----:B------:R-:W-:Y:S01]  /*2960*/  ISETP.NE.AND P0, PT, R24, 0x2, PT ;  /* 0x000000021800780c */ /* 0x000fe20003f05270 */
[----:B------:R-:W2:-:S12]  /*2970*/  LDG.E R25, desc[UR14][R22.64+0x4] ;  /* 0x0000040e16197981 */ /* 0x000e98000c1e1900 */
[----:B------:R-:W3:Y:S01]  /*2980*/  @P0 LDG.E R27, desc[UR14][R22.64+0x8] ;  /* 0x0000080e161b0981 */ /* 0x000ee2000c1e1900 */
[----:B--2---:R-:W-:-:S04]  /*2990*/  FFMA R26, R25, R25, R26 ;  /* 0x00000019191a7223 */ /* 0x004fc8000000001a */
[----:B---3--:R-:W-:-:S07]  /*29a0*/  @P0 FFMA R26, R27, R27, R26 ;  /* 0x0000001b1b1a0223 */ /* 0x008fce000000001a */
.L_x_28:
[----:B--2---:R-:W-:Y:S01]  /*29b0*/  IADD3 R22, PT, PT, R26, -0xd000000, RZ ;  /* 0xf30000001a167810 */ /* 0x004fe20007ffe0ff */
[----:B------:R2:W3:Y:S01]  /*29c0*/  MUFU.RSQ R25, R26 ;  /* 0x0000001a00197308 */ /* 0x0004e20000001400 */
[----:B------:R-:W-:Y:S02]  /*29d0*/  ISETP.GE.AND P1, PT, R13, 0x1, PT ;  /* 0x000000010d00780c */ /* 0x000fe40003f26270 */
[----:B------:R-:W-:-:S13]  /*29e0*/  ISETP.GT.U32.AND P0, PT, R22, 0x727fffff, PT ;  /* 0x727fffff1600780c */ /* 0x000fda0003f04070 */
[----:B--2---:R-:W-:Y:S05]  /*29f0*/  @!P0 BRA `(.L_x_33) ;  /* 0x0000000000108947 */ /* 0x004fea0003800000 */
[----:B------:R-:W-:Y:S01]  /*2a00*/  IMAD.MOV.U32 R22, RZ, RZ, R26 ;  /* 0x000000ffff167224 */ /* 0x000fe200078e001a */
[----:B------:R-:W-:-:S07]  /*2a10*/  MOV R27, 0x2a30 ;  /* 0x00002a30001b7802 */ /* 0x000fce0000000f00 */
[----:B01-3--:R-:W-:Y:S05]  /*2a20*/  CALL.REL.NOINC `($__internal_2_$__cuda_sm20_sqrt_rn_f32_slowpath) ;  /* 0x0000007000ac7944 */ /* 0x00bfea0003c00000 */
[----:B------:R-:W-:Y:S05]  /*2a30*/  BRA `(.L_x_34) ;  /* 0x0000000000107947 */ /* 0x000fea0003800000 */
.L_x_33:
[C---:B---3--:R-:W-:Y:S01]  /*2a40*/  FMUL.FTZ R23, R25.reuse, R26 ;  /* 0x0000001a19177220 */ /* 0x048fe20000410000 */
[----:B------:R-:W-:-:S03]  /*2a50*/  FMUL.FTZ R22, R25, 0.5 ;  /* 0x3f00000019167820 */ /* 0x000fc60000410000 */
[----:B------:R-:W-:-:S04]  /*2a60*/  FFMA R26, -R23, R23, R26 ;  /* 0x00000017171a7223 */ /* 0x000fc8000000011a */
[----:B------:R-:W-:-:S07]  /*2a70*/  FFMA R26, R26, R22, R23 ;  /* 0x000000161a1a7223 */ /* 0x000fce0000000017 */
.L_x_34:
[----:B------:R-:W-:-:S04]  /*2a80*/  IADD3 R22, PT, PT, R26, 0x1800000, RZ ;  /* 0x018000001a167810 */ /* 0x000fc80007ffe0ff */
[----:B------:R-:W-:-:S04]  /*2a90*/  LOP3.LUT R22, R22, 0x7f800000, RZ, 0xc0, !PT ;  /* 0x7f80000016167812 */ /* 0x000fc800078ec0ff */
[----:B------:R-:W-:-:S13]  /*2aa0*/  ISETP.GT.U32.AND P0, PT, R22, 0x1ffffff, PT ;  /* 0x01ffffff1600780c */ /* 0x000fda0003f04070 */
[----:B------:R-:W-:Y:S05]  /*2ab0*/  @P0 BRA `(.L_x_35) ;  /* 0x00000000000c0947 */ /* 0x000fea0003800000 */
[----:B------:R-:W-:-:S07]  /*2ac0*/  MOV R24, 0x2ae0 ;  /* 0x00002ae000187802 */ /* 0x000fce0000000f00 */
[----:B01----:R-:W-:Y:S05]  /*2ad0*/  CALL.REL.NOINC `($__internal_1_$__cuda_sm20_rcp_rn_f32_slowpath) ;  /* 0x0000006c00ac7944 */ /* 0x003fea0003c00000 */
[----:B------:R-:W-:Y:S05]  /*2ae0*/  BRA `(.L_x_36) ;  /* 0x0000000000107947 */ /* 0x000fea0003800000 */
.L_x_35:
[----:B------:R-:W2:Y:S02]  /*2af0*/  MUFU.RCP R23, R26 ;  /* 0x0000001a00177308 */ /* 0x000ea40000001000 */
[----:B--2---:R-:W-:-:S04]  /*2b00*/  FFMA R22, R23, R26, -1 ;  /* 0xbf80000017167423 */ /* 0x004fc8000000001a */
[----:B------:R-:W-:-:S04]  /*2b10*/  FADD.FTZ R22, -R22, -RZ ;  /* 0x800000ff16167221 */ /* 0x000fc80000010100 */
[----:B------:R-:W-:-:S07]  /*2b20*/  FFMA R28, R23, R22, R23 ;  /* 0x00000016171c7223 */ /* 0x000fce0000000017 */
.L_x_36:
[----:B------:R-:W2:Y:S01]  /*2b30*/  LDC.64 R22, c[0x0][0x3b0] ;  /* 0x0000ec00ff167b82 */ /* 0x000ea20000000a00 */
[----:B------:R-:W3:Y:S01]  /*2b40*/  MUFU.RCP R30, |R29| ;  /* 0x4000001d001e7308 */ /* 0x000ee20000001000 */
[C---:B------:R-:W-:Y:S01]  /*2b50*/  FSETP.GE.AND P0, PT, R29.reuse, RZ, PT ;  /* 0x000000ff1d00720b */ /* 0x040fe20003f06000 */
[----:B------:R-:W-:-:S03]  /*2b60*/  FFMA R31, |R29|, R28, 1 ;  /* 0x3f8000001d1f7423 */ /* 0x000fc6000000021c */
[----:B------:R-:W-:Y:S02]  /*2b70*/  FSEL R33, R28, -R28, P0 ;  /* 0x8000001c1c217208 */ /* 0x000fe40000000000 */
[----:B------:R-:W4:Y:S06]  /*2b80*/  LDC.64 R24, c[0x0][0x3a0] ;  /* 0x0000e800ff187b82 */ /* 0x000f2c0000000a00 */
[----:B------:R-:W5:Y:S01]  /*2b90*/  FCHK P0, R26, |R29| ;  /* 0x4000001d1a007302 */ /* 0x000f620000000000 */
[----:B---3--:R-:W-:-:S04]  /*2ba0*/  FFMA R27, -|R29|, R30, 1 ;  /* 0x3f8000001d1b7423 */ /* 0x008fc8000000031e */
[----:B------:R-:W-:Y:S01]  /*2bb0*/  FFMA R27, R30, R27, R30 ;  /* 0x0000001b1e1b7223 */ /* 0x000fe2000000001e */
[----:B--2---:R-:W-:-:S04]  /*2bc0*/  IMAD.WIDE R22, R12, 0x4, R22 ;  /* 0x000000040c167825 */ /* 0x004fc800078e0216 */
[----:B------:R-:W-:Y:S01]  /*2bd0*/  FFMA R28, R27, R26, RZ ;  /* 0x0000001a1b1c7223 */ /* 0x000fe200000000ff */
[----:B------:R2:W-:Y:S03]  /*2be0*/  STG.E desc[UR14][R22.64], R31 ;  /* 0x0000001f16007986 */ /* 0x0005e6000c10190e */
[----:B------:R-:W-:Y:S01]  /*2bf0*/  FFMA R41, -|R29|, R28, R26 ;  /* 0x0000001c1d297223 */ /* 0x000fe2000000031a */
[----:B----4-:R-:W-:-:S04]  /*2c00*/  IMAD.WIDE.U32 R24, R38, 0x4, R24 ;  /* 0x0000000426187825 */ /* 0x010fc800078e0018 */
[----:B------:R-:W-:Y:S01]  /*2c10*/  FFMA R30, R27, R41, R28 ;  /* 0x000000291b1e7223 */ /* 0x000fe2000000001c */
[----:B------:R2:W-:Y:S01]  /*2c20*/  STG.E desc[UR14][R24.64], R33 ;  /* 0x0000002118007986 */ /* 0x0005e2000c10190e */
[----:B-----5:R-:W-:Y:S05]  /*2c30*/  @!P0 BRA `(.L_x_37) ;  /* 0x00000000000c8947 */ /* 0x020fea0003800000 */
[----:B--2---:R-:W-:Y:S01]  /*2c40*/  FADD R23, |R29|, -RZ ;  /* 0x800000ff1d177221 */ /* 0x004fe20000000200 */
[----:B------:R-:W-:-:S07]  /*2c50*/  MOV R24, 0x2c70 ;  /* 0x00002c7000187802 */ /* 0x000fce0000000f00 */
[----:B01----:R-:W-:Y:S05]  /*2c60*/  CALL.REL.NOINC `($__internal_3_$__cuda_sm3x_div_rn_noftz_f32_slowpath) ;  /* 0x00000070007c7944 */ /* 0x003fea0003c00000 */
.L_x_37:
[----:B--2---:R-:W2:Y:S01]  /*2c70*/  LDG.E R31, desc[UR14][R18.64] ;  /* 0x0000000e121f7981 */ /* 0x004ea2000c1e1900 */
[----:B------:R-:W-:Y:S01]  /*2c80*/  FADD R30, R30, 1 ;  /* 0x3f8000001e1e7421 */ /* 0x000fe20000000000 */
[----:B------:R-:W-:Y:S01]  /*2c90*/  FMUL R32, R26, R26 ;  /* 0x0000001a1a207220 */ /* 0x000fe20000400000 */
[----:B------:R-:W-:Y:S02]  /*2ca0*/  F2F.F64.F32 R22, |R29| ;  /* 0x4000001d00167310 */ /* 0x000fe40000201800 */
[----:B------:R-:W-:-:S06]  /*2cb0*/  FMUL R33, R30, R30 ;  /* 0x0000001e1e217220 */ /* 0x000fcc0000400000 */
[----:B------:R-:W3:Y:S08]  /*2cc0*/  F2F.F64.F32 R24, R33 ;  /* 0x0000002100187310 */ /* 0x000ef00000201800 */
[----:B------:R-:W4:Y:S01]  /*2cd0*/  F2F.F64.F32 R26, R32 ;  /* 0x00000020001a7310 */ /* 0x000f220000201800 */
[----:B---3--:R-:W-:-:S08]  /*2ce0*/  DADD R24, R24, -1 ;  /* 0xbff0000018187429 */ /* 0x008fd00000000000 */
[----:B----4-:R-:W-:Y:S01]  /*2cf0*/  DFMA R24, R22, R24, R26 ;  /* 0x000000181618722b */ /* 0x010fe2000000001a */
[----:B------:R-:W-:-:S05]  /*2d00*/  IMAD.MOV.U32 R26, RZ, RZ, 0x1 ;  /* 0x00000001ff1a7424 */ /* 0x000fca00078e00ff */
[----:B------:R-:W3:Y:S02]  /*2d10*/  MUFU.RCP64H R27, R25 ;  /* 0x00000019001b7308 */ /* 0x000ee40000001800 */
[----:B---3--:R-:W-:-:S08]  /*2d20*/  DFMA R22, -R24, R26, 1 ;  /* 0x3ff000001816742b */ /* 0x008fd0000000011a */
[----:B------:R-:W-:-:S08]  /*2d30*/  DFMA R22, R22, R22, R22 ;  /* 0x000000161616722b */ /* 0x000fd00000000016 */
[----:B------:R-:W-:-:S08]  /*2d40*/  DFMA R22, R26, R22, R26 ;  /* 0x000000161a16722b */ /* 0x000fd0000000001a */
[----:B------:R-:W-:-:S08]  /*2d50*/  DFMA R28, -R24, R22, 1 ;  /* 0x3ff00000181c742b */ /* 0x000fd00000000116 */
[----:B------:R-:W-:-:S08]  /*2d60*/  DFMA R28, R22, R28, R22 ;  /* 0x0000001c161c722b */ /* 0x000fd00000000016 */
[----:B------:R-:W-:-:S08]  /*2d70*/  DMUL R26, R28, -2 ;  /* 0xc00000001c1a7828 */ /* 0x000fd00000000000 */
[----:B------:R-:W-:-:S08]  /*2d80*/  DFMA R22, -R24, R26, -2 ;  /* 0xc00000001816742b */ /* 0x000fd0000000011a */
[----:B------:R-:W-:-:S10]  /*2d90*/  DFMA R26, R28, R22, R26 ;  /* 0x000000161c1a722b */ /* 0x000fd4000000001a */
[----:B------:R-:W-:-:S05]  /*2da0*/  FFMA R22, RZ, R25, R27 ;  /* 0x00000019ff167223 */ /* 0x000fca000000001b */
[----:B------:R-:W-:Y:S01]  /*2db0*/  FSETP.GT.AND P0, PT, |R22|, 1.469367938527859385e-39, PT ;  /* 0x001000001600780b */ /* 0x000fe20003f04200 */
[----:B--2---:R-:W-:-:S05]  /*2dc0*/  FMUL R31, R30, R31 ;  /* 0x0000001f1e1f7220 */ /* 0x004fca0000400000 */
[----:B------:R2:W-:Y:S07]  /*2dd0*/  STG.E desc[UR14][R18.64], R31 ;  /* 0x0000001f12007986 */ /* 0x0005ee000c10190e */
[----:B------:R-:W-:Y:S05]  /*2de0*/  @P0 BRA `(.L_x_38) ;  /* 0x0000000000080947 */ /* 0x000fea0003800000 */
[----:B------:R-:W-:-:S07]  /*2df0*/  MOV R42, 0x2e10 ;  /* 0x00002e10002a7802 */ /* 0x000fce0000000f00 */
[----:B012---:R-:W-:Y:S05]  /*2e00*/  CALL.REL.NOINC `($__internal_0_$__cuda_sm20_div_rn_f64_full) ;  /* 0x0000006400a87944 */ /* 0x007fea0003c00000 */
.L_x_38:
[----:B------:R-:W3:Y:S01]  /*2e10*/  LDC.64 R22, c[0x0][0x3a8] ;  /* 0x0000ea00ff167b82 */ /* 0x000ee20000000a00 */
[----:B------:R-:W4:Y:S01]  /*2e20*/  F2F.F32.F64 R26, R26 ;  /* 0x0000001a001a7310 */ /* 0x000f220000301000 */
[----:B---3--:R-:W-:-:S05]  /*2e30*/  IMAD.WIDE.U32 R22, R38, 0x4, R22 ;  /* 0x0000000426167825 */ /* 0x008fca00078e0016 */
[----:B----4-:R3:W-:Y:S01]  /*2e40*/  STG.E desc[UR14][R22.64], R26 ;  /* 0x0000001a16007986 */ /* 0x0107e2000c10190e */
[----:B------:R-:W-:Y:S05]  /*2e50*/  @!P1 BRA `(.L_x_39) ;  /* 0x0000000c00189947 */ /* 0x000fea0003800000 */
[----:B------:R-:W-:-:S13]  /*2e60*/  ISETP.GE.AND P0, PT, R5, 0x1, PT ;  /* 0x000000010500780c */ /* 0x000fda0003f06270 */
[----:B------:R-:W-:Y:S05]  /*2e70*/  @!P0 BRA `(.L_x_40) ;  /* 0x0000000800608947 */ /* 0x000fea0003800000 */
[----:B------:R-:W-:-:S07]  /*2e80*/  MOV R27, RZ ;  /* 0x000000ff001b7202 */ /* 0x000fce0000000f00 */
.L_x_46:
[----:B------:R-:W-:Y:S02]  /*2e90*/  ISETP.GE.U32.AND P0, PT, R14, 0xf, PT ;  /* 0x0000000f0e00780c */ /* 0x000fe40003f06070 */
[----:B------:R-:W-:-:S11]  /*2ea0*/  CS2R R28, SRZ ;  /* 0x00000000001c7805 */ /* 0x000fd6000001ff00 */
[----:B------:R-:W-:Y:S05]  /*2eb0*/  @!P0 BRA `(.L_x_41) ;  /* 0x0000000000e88947 */ /* 0x000fea0003800000 */
[----:B------:R-:W-:Y:S02]  /*2ec0*/  HFMA2 R29, -RZ, RZ, 0, 0 ;  /* 0x00000000ff1d7431 */ /* 0x000fe400000001ff */
[----:B--2---:R-:W-:-:S07]  /*2ed0*/  IMAD.MOV.U32 R31, RZ, RZ, RZ ;  /* 0x000000ffff1f7224 */ /* 0x004fce00078e00ff */
.L_x_42:
[----:B---3--:R-:W2:Y:S02]  /*2ee0*/  LDC R22, c[0x0][0x39c] ;  /* 0x0000e700ff167b82 */ /* 0x008ea40000000800 */
[----:B--2---:R-:W-:Y:S02]  /*2ef0*/  IMAD R25, R27, R22, R31 ;  /* 0x000000161b197224 */ /* 0x004fe400078e021f */
[----:B0-----:R-:W-:-:S04]  /*2f00*/  IMAD.WIDE.U32 R22, R31, 0x4, R16 ;  /* 0x000000041f167825 */ /* 0x001fc800078e0010 */
[----:B------:R-:W-:Y:S01]  /*2f10*/  IMAD.WIDE R24, R25, 0x4, R20 ;  /* 0x0000000419187825 */ /* 0x000fe200078e0214 */
[----:B------:R-:W2:Y:S04]  /*2f20*/  LDG.E R32, desc[UR14][R22.64] ;  /* 0x0000000e16207981 */ /* 0x000ea8000c1e1900 */
[----:B------:R-:W2:Y:S04]  /*2f30*/  LDG.E R30, desc[UR14][R24.64] ;  /* 0x0000000e181e7981 */ /* 0x000ea8000c1e1900 */
[----:B------:R-:W3:Y:S04]  /*2f40*/  LDG.E R42, desc[UR14][R22.64+0x4] ;  /* 0x0000040e162a7981 */ /* 0x000ee8000c1e1900 */
[----:B------:R-:W3:Y:S04]  /*2f50*/  LDG.E R41, desc[UR14][R24.64+0x4] ;  /* 0x0000040e18297981 */ /* 0x000ee8000c1e1900 */
[----:B------:R-:W4:Y:S04]  /*2f60*/  LDG.E R33, desc[UR14][R22.64+0x8] ;  /* 0x0000080e16217981 */ /* 0x000f28000c1e1900 */
[----:B------:R-:W4:Y:S04]  /*2f70*/  LDG.E R28, desc[UR14][R24.64+0x8] ;  /* 0x0000080e181c7981 */ /* 0x000f28000c1e1900 */
[----:B------:R-:W5:Y:S04]  /*2f80*/  LDG.E R43, desc[UR14][R22.64+0x3c] ;  /* 0x00003c0e162b7981 */ /* 0x000f68000c1e1900 */
[----:B------:R-:W5:Y:S01]  /*2f90*/  LDG.E R44, desc[UR14][R24.64+0x3c] ;  /* 0x00003c0e182c7981 */ /* 0x000f62000c1e1900 */
[----:B--2---:R-:W-:-:S03]  /*2fa0*/  FFMA R30, R30, R32, R29 ;  /* 0x000000201e1e7223 */ /* 0x004fc6000000001d */
[----:B------:R-:W2:Y:S04]  /*2fb0*/  LDG.E R32, desc[UR14][R22.64+0xc] ;  /* 0x00000c0e16207981 */ /* 0x000ea8000c1e1900 */
[----:B------:R-:W5:Y:S01]  /*2fc0*/  LDG.E R29, desc[UR14][R22.64+0x14] ;  /* 0x0000140e161d7981 */ /* 0x000f62000c1e1900 */
[----:B---3--:R-:W-:-:S03]  /*2fd0*/  FFMA R41, R41, R42, R30 ;  /* 0x0000002a29297223 */ /* 0x008fc6000000001e */
[----:B------:R-:W2:Y:S04]  /*2fe0*/  LDG.E R30, desc[UR14][R24.64+0xc] ;  /* 0x00000c0e181e7981 */ /* 0x000ea8000c1e1900 */
[----:B------:R-:W3:Y:S01]  /*2ff0*/  LDG.E R42, desc[UR14][R22.64+0x10] ;  /* 0x0000100e162a7981 */ /* 0x000ee2000c1e1900 */
[----:B----4-:R-:W-:-:S03]  /*3000*/  FFMA R33, R28, R33, R41 ;  /* 0x000000211c217223 */ /* 0x010fc60000000029 */
[----:B------:R-:W3:Y:S04]  /*3010*/  LDG.E R41, desc[UR14][R24.64+0x10] ;  /* 0x0000100e18297981 */ /* 0x000ee8000c1e1900 */
[----:B------:R-:W5:Y:S01]  /*3020*/  LDG.E R28, desc[UR14][R24.64+0x14] ;  /* 0x0000140e181c7981 */ /* 0x000f62000c1e1900 */
[----:B--2---:R-:W-:-:S03]  /*3030*/  FFMA R30, R30, R32, R33 ;  /* 0x000000201e1e7223 */ /* 0x004fc60000000021 */
[----:B------:R-:W2:Y:S04]  /*3040*/  LDG.E R32, desc[UR14][R22.64+0x18] ;  /* 0x0000180e16207981 */ /* 0x000ea8000c1e1900 */
[----:B------:R-:W4:Y:S01]  /*3050*/  LDG.E R33, desc[UR14][R24.64+0x1c] ;  /* 0x00001c0e18217981 */ /* 0x000f22000c1e1900 */
[----:B---3--:R-:W-:-:S03]  /*3060*/  FFMA R41, R41, R42, R30 ;  /* 0x0000002a29297223 */ /* 0x008fc6000000001e */
[----:B------:R-:W2:Y:S04]  /*3070*/  LDG.E R30, desc[UR14][R24.64+0x18] ;  /* 0x0000180e181e7981 */ /* 0x000ea8000c1e1900 */
[----:B------:R-:W4:Y:S01]  /*3080*/  LDG.E R42, desc[UR14][R22.64+0x1c] ;  /* 0x00001c0e162a7981 */ /* 0x000f22000c1e1900 */
[----:B-----5:R-:W-:-:S03]  /*3090*/  FFMA R41, R28, R29, R41 ;  /* 0x0000001d1c297223 */ /* 0x020fc60000000029 */
[----:B------:R-:W3:Y:S04]  /*30a0*/  LDG.E R29, desc[UR14][R22.64+0x20] ;  /* 0x0000200e161d7981 */ /* 0x000ee8000c1e1900 */
[----:B------:R-:W3:Y:S01]  /*30b0*/  LDG.E R28, desc[UR14][R24.64+0x20] ;  /* 0x0000200e181c7981 */ /* 0x000ee2000c1e1900 */
[----:B--2---:R-:W-:-:S03]  /*30c0*/  FFMA R30, R30, R32, R41 ;  /* 0x000000201e1e7223 */ /* 0x004fc60000000029 */
[----:B------:R-:W2:Y:S01]  /*30d0*/  LDG.E R32, desc[UR14][R22.64+0x24] ;  /* 0x0000240e16207981 */ /* 0x000ea2000c1e1900 */
[----:B----4-:R-:W-:-:S03]  /*30e0*/  FFMA R33, R33, R42, R30 ;  /* 0x0000002a21217223 */ /* 0x010fc6000000001e */
[----:B------:R-:W2:Y:S04]  /*30f0*/  LDG.E R30, desc[UR14][R24.64+0x24] ;  /* 0x0000240e181e7981 */ /* 0x000ea8000c1e1900 */
[----:B------:R-:W4:Y:S04]  /*3100*/  LDG.E R42, desc[UR14][R22.64+0x28] ;  /* 0x0000280e162a7981 */ /* 0x000f28000c1e1900 */
[----:B------:R-:W4:Y:S01]  /*3110*/  LDG.E R41, desc[UR14][R24.64+0x28] ;  /* 0x0000280e18297981 */ /* 0x000f22000c1e1900 */
[----:B---3--:R-:W-:-:S03]  /*3120*/  FFMA R33, R28, R29, R33 ;  /* 0x0000001d1c217223 */ /* 0x008fc60000000021 */
[----:B------:R-:W3:Y:S04]  /*3130*/  LDG.E R28, desc[UR14][R22.64+0x2c] ;  /* 0x00002c0e161c7981 */ /* 0x000ee8000c1e1900 */
[----:B------:R-:W3:Y:S01]  /*3140*/  LDG.E R29, desc[UR14][R24.64+0x2c] ;  /* 0x00002c0e181d7981 */ /* 0x000ee2000c1e1900 */
[----:B--2---:R-:W-:-:S03]  /*3150*/  FFMA R30, R30, R32, R33 ;  /* 0x000000201e1e7223 */ /* 0x004fc60000000021 */
[----:B------:R-:W2:Y:S04]  /*3160*/  LDG.E R33, desc[UR14][R22.64+0x30] ;  /* 0x0000300e16217981 */ /* 0x000ea8000c1e1900 */
[----:B------:R-:W5:Y:S01]  /*3170*/  LDG.E R32, desc[UR14][R24.64+0x34] ;  /* 0x0000340e18207981 */ /* 0x000f62000c1e1900 */
[----:B----4-:R-:W-:-:S03]  /*3180*/  FFMA R42, R41, R42, R30 ;  /* 0x0000002a292a7223 */ /* 0x010fc6000000001e */
[----:B------:R-:W2:Y:S04]  /*3190*/  LDG.E R30, desc[UR14][R24.64+0x30] ;  /* 0x0000300e181e7981 */ /* 0x000ea8000c1e1900 */
[----:B------:R-:W5:Y:S01]  /*31a0*/  LDG.E R41, desc[UR14][R22.64+0x34] ;  /* 0x0000340e16297981 */ /* 0x000f62000c1e1900 */
[----:B---3--:R-:W-:-:S03]  /*31b0*/  FFMA R29, R29, R28, R42 ;  /* 0x0000001c1d1d7223 */ /* 0x008fc6000000002a */
[----:B------:R-:W3:Y:S04]  /*31c0*/  LDG.E R28, desc[UR14][R22.64+0x38] ;  /* 0x0000380e161c7981 */ /* 0x000ee8000c1e1900 */
[----:B------:R-:W3:Y:S01]  /*31d0*/  LDG.E R42, desc[UR14][R24.64+0x38] ;  /* 0x0000380e182a7981 */ /* 0x000ee2000c1e1900 */
[----:B------:R-:W-:-:S05]  /*31e0*/  VIADD R31, R31, 0x10 ;  /* 0x000000101f1f7836 */ /* 0x000fca0000000000 */
[----:B------:R-:W-:Y:S01]  /*31f0*/  ISETP.NE.AND P0, PT, R31, R36, PT ;  /* 0x000000241f00720c */ /* 0x000fe20003f05270 */
[----:B--2---:R-:W-:-:S04]  /*3200*/  FFMA R29, R30, R33, R29 ;  /* 0x000000211e1d7223 */ /* 0x004fc8000000001d */
[----:B-----5:R-:W-:-:S04]  /*3210*/  FFMA R29, R32, R41, R29 ;  /* 0x00000029201d7223 */ /* 0x020fc8000000001d */
[----:B---3--:R-:W-:-:S04]  /*3220*/  FFMA R29, R42, R28, R29 ;  /* 0x0000001c2a1d7223 */ /* 0x008fc8000000001d */
[----:B------:R-:W-:Y:S01]  /*3230*/  FFMA R29, R44, R43, R29 ;  /* 0x0000002b2c1d7223 */ /* 0x000fe2000000001d */
[----:B------:R-:W-:Y:S06]  /*3240*/  @P0 BRA `(.L_x_42) ;  /* 0xfffffffc00240947 */ /* 0x000fec000383ffff */
[----:B------:R-:W-:-:S07]  /*3250*/  MOV R28, R36 ;  /* 0x00000024001c7202 */ /* 0x000fce0000000f00 */
.L_x_41:
[----:B------:R-:W-:-:S13]  /*3260*/  LOP3.LUT P0, RZ, R5, 0xf, RZ, 0xc0, !PT ;  /* 0x0000000f05ff7812 */ /* 0x000fda000780c0ff */
[----:B------:R-:W-:Y:S05]  /*3270*/  @!P0 BRA `(.L_x_43) ;  /* 0x0000000400408947 */ /* 0x000fea0003800000 */
[----:B------:R-:W4:Y:S01]  /*3280*/  LDCU.U16 UR12, c[0x0][0x398] ;  /* 0x00007300ff0c77ac */ /* 0x000f220008000400 */
[----:B---3--:R-:W-:Y:S01]  /*3290*/  PRMT R22, R7, 0x9910, RZ ;  /* 0x0000991007167816 */ /* 0x008fe200000000ff */
[----:B----4-:R-:W-:-:S06]  /*32a0*/  UPRMT UR12, UR12, 0x9910, URZ ;  /* 0x000099100c0c7896 */ /* 0x010fcc00080000ff */
[----:B------:R-:W-:-:S04]  /*32b0*/  IMAD R22, R22, UR12, RZ ;  /* 0x0000000c16167c24 */ /* 0x000fc8000f8e02ff */
[----:B------:R-:W-:-:S05]  /*32c0*/  IMAD.MOV R22, RZ, RZ, -R22 ;  /* 0x000000ffff167224 */ /* 0x000fca00078e0a16 */
[----:B------:R-:W-:-:S04]  /*32d0*/  PRMT R22, R22, 0x7710, RZ ;  /* 0x0000771016167816 */ /* 0x000fc800000000ff */
[----:B------:R-:W-:-:S04]  /*32e0*/  IADD3 R22, PT, PT, R22, UR19, RZ ;  /* 0x0000001316167c10 */ /* 0x000fc8000fffe0ff */
[----:B------:R-:W-:-:S04]  /*32f0*/  LOP3.LUT R22, R22, 0xffff, RZ, 0xc0, !PT ;  /* 0x0000ffff16167812 */ /* 0x000fc800078ec0ff */
[C---:B------:R-:W-:Y:S02]  /*3300*/  LOP3.LUT R23, R22.reuse, 0xf, RZ, 0xc0, !PT ;  /* 0x0000000f16177812 */ /* 0x040fe400078ec0ff */
[----:B------:R-:W-:-:S03]  /*3310*/  LOP3.LUT P2, RZ, R22, 0x7, RZ, 0xc0, !PT ;  /* 0x0000000716ff7812 */ /* 0x000fc6000784c0ff */
[----:B------:R-:W-:-:S05]  /*3320*/  VIADD R23, R23, 0xffffffff ;  /* 0xffffffff17177836 */ /* 0x000fca0000000000 */
[----:B------:R-:W-:-:S13]  /*3330*/  ISETP.GE.U32.AND P0, PT, R23, 0x7, PT ;  /* 0x000000071700780c */ /* 0x000fda0003f06070 */
[----:B------:R-:W-:Y:S05]  /*3340*/  @!P0 BRA `(.L_x_44) ;  /* 0x0000000000748947 */ /* 0x000fea0003800000 */
[----:B------:R-:W3:Y:S01]  /*3350*/  LDC R25, c[0x0][0x39c] ;  /* 0x0000e700ff197b82 */ /* 0x000ee20000000800 */
[----:B0-----:R-:W-:-:S05]  /*3360*/  IMAD.WIDE.U32 R22, R28, 0x4, R16 ;  /* 0x000000041c167825 */ /* 0x001fca00078e0010 */
[----:B--2---:R-:W2:Y:S04]  /*3370*/  LDG.E R31, desc[UR14][R22.64] ;  /* 0x0000000e161f7981 */ /* 0x004ea8000c1e1900 */
[----:B------:R-:W4:Y:S04]  /*3380*/  LDG.E R32, desc[UR14][R22.64+0x4] ;  /* 0x0000040e16207981 */ /* 0x000f28000c1e1900 */
[----:B------:R-:W5:Y:S04]  /*3390*/  LDG.E R42, desc[UR14][R22.64+0xc] ;  /* 0x00000c0e162a7981 */ /* 0x000f68000c1e1900 */
[----:B------:R-:W5:Y:S01]  /*33a0*/  LDG.E R43, desc[UR14][R22.64+0x1c] ;  /* 0x00001c0e162b7981 */ /* 0x000f62000c1e1900 */
[----:B---3--:R-:W-:-:S04]  /*33b0*/  IMAD R25, R27, R25, R28 ;  /* 0x000000191b197224 */ /* 0x008fc800078e021c */
[----:B------:R-:W-:-:S05]  /*33c0*/  IMAD.WIDE R24, R25, 0x4, R20 ;  /* 0x0000000419187825 */ /* 0x000fca00078e0214 */
[----:B------:R-:W2:Y:S04]  /*33d0*/  LDG.E R30, desc[UR14][R24.64] ;  /* 0x0000000e181e7981 */ /* 0x000ea8000c1e1900 */
[----:B------:R-:W4:Y:S04]  /*33e0*/  LDG.E R33, desc[UR14][R24.64+0x4] ;  /* 0x0000040e18217981 */ /* 0x000f28000c1e1900 */
[----:B------:R-:W5:Y:S04]  /*33f0*/  LDG.E R41, desc[UR14][R24.64+0xc] ;  /* 0x00000c0e18297981 */ /* 0x000f68000c1e1900 */
[----:B------:R-:W3:Y:S01]  /*3400*/  LDG.E R44, desc[UR14][R24.64+0x18] ;  /* 0x0000180e182c7981 */ /* 0x000ee2000c1e1900 */
[----:B--2---:R-:W-:-:S03]  /*3410*/  FFMA R30, R30, R31, R29 ;  /* 0x0000001f1e1e7223 */ /* 0x004fc6000000001d */
[----:B------:R-:W2:Y:S04]  /*3420*/  LDG.E R31, desc[UR14][R22.64+0x8] ;  /* 0x0000080e161f7981 */ /* 0x000ea8000c1e1900 */
[----:B------:R-:W2:Y:S01]  /*3430*/  LDG.E R29, desc[UR14][R24.64+0x8] ;  /* 0x0000080e181d7981 */ /* 0x000ea2000c1e1900 */
[----:B----4-:R-:W-:-:S03]  /*3440*/  FFMA R30, R33, R32, R30 ;  /* 0x00000020211e7223 */ /* 0x010fc6000000001e */
[----:B------:R-:W4:Y:S04]  /*3450*/  LDG.E R33, desc[UR14][R22.64+0x14] ;  /* 0x0000140e16217981 */ /* 0x000f28000c1e1900 */
[----:B------:R-:W4:Y:S01]  /*3460*/  LDG.E R32, desc[UR14][R24.64+0x14] ;  /* 0x0000140e18207981 */ /* 0x000f22000c1e1900 */
[----:B--2---:R-:W-:-:S03]  /*3470*/  FFMA R30, R29, R31, R30 ;  /* 0x0000001f1d1e7223 */ /* 0x004fc6000000001e */
[----:B------:R-:W2:Y:S04]  /*3480*/  LDG.E R29, desc[UR14][R22.64+0x10] ;  /* 0x0000100e161d7981 */ /* 0x000ea8000c1e1900 */
[----:B------:R-:W2:Y:S01]  /*3490*/  LDG.E R31, desc[UR14][R24.64+0x10] ;  /* 0x0000100e181f7981 */ /* 0x000ea2000c1e1900 */
[----:B-----5:R-:W-:-:S03]  /*34a0*/  FFMA R42, R41, R42, R30 ;  /* 0x0000002a292a7223 */ /* 0x020fc6000000001e */
[----:B------:R-:W3:Y:S04]  /*34b0*/  LDG.E R30, desc[UR14][R22.64+0x18] ;  /* 0x0000180e161e7981 */ /* 0x000ee8000c1e1900 */
[----:B------:R-:W5:Y:S01]  /*34c0*/  LDG.E R41, desc[UR14][R24.64+0x1c] ;  /* 0x00001c0e18297981 */ /* 0x000f62000c1e1900 */
[----:B------:R-:W-:Y:S01]  /*34d0*/  IADD3 R28, PT, PT, R28, 0x8, RZ ;  /* 0x000000081c1c7810 */ /* 0x000fe20007ffe0ff */
[----:B--2---:R-:W-:-:S04]  /*34e0*/  FFMA R29, R31, R29, R42 ;  /* 0x0000001d1f1d7223 */ /* 0x004fc8000000002a */
[----:B----4-:R-:W-:-:S04]  /*34f0*/  FFMA R29, R32, R33, R29 ;  /* 0x00000021201d7223 */ /* 0x010fc8000000001d */
[----:B---3--:R-:W-:-:S04]  /*3500*/  FFMA R29, R44, R30, R29 ;  /* 0x0000001e2c1d7223 */ /* 0x008fc8000000001d */
[----:B-----5:R-:W-:-:S07]  /*3510*/  FFMA R29, R41, R43, R29 ;  /* 0x0000002b291d7223 */ /* 0x020fce000000001d */
.L_x_44:
[----:B------:R-:W-:Y:S05]  /*3520*/  @!P2 BRA `(.L_x_43) ;  /* 0x000000000094a947 */ /* 0x000fea0003800000 */
[----:B------:R-:W-:Y:S01]  /*3530*/  UISETP.GE.U32.AND UP0, UPT, UR16, 0x3, UPT ;  /* 0x000000031000788c */ /* 0x000fe2000bf06070 */
[----:B------:R-:W-:-:S08]  /*3540*/  ISETP.NE.AND P0, PT, R35, RZ, PT ;  /* 0x000000ff2300720c */ /* 0x000fd00003f05270 */
[----:B------:R-:W-:Y:S05]  /*3550*/  BRA.U !UP0, `(.L_x_45) ;  /* 0x0000000108447547 */ /* 0x000fea000b800000 */
[----:B------:R-:W3:Y:S02]  /*3560*/  LDC R22, c[0x0][0x39c] ;  /* 0x0000e700ff167b82 */ /* 0x000ee40000000800 */
[----:B---3--:R-:W-:Y:S02]  /*3570*/  IMAD R25, R27, R22, R28 ;  /* 0x000000161b197224 */ /* 0x008fe400078e021c */
[----:B0-----:R-:W-:-:S04]  /*3580*/  IMAD.WIDE.U32 R22, R28, 0x4, R16 ;  /* 0x000000041c167825 */ /* 0x001fc800078e0010 */
[----:B------:R-:W-:Y:S01]  /*3590*/  IMAD.WIDE R24, R25, 0x4, R20 ;  /* 0x0000000419187825 */ /* 0x000fe200078e0214 */
[----:B--2---:R-:W2:Y:S04]  /*35a0*/  LDG.E R31, desc[UR14][R22.64] ;  /* 0x0000000e161f7981 */ /* 0x004ea8000c1e1900 */
[----:B------:R-:W2:Y:S04]  /*35b0*/  LDG.E R32, desc[UR14][R24.64] ;  /* 0x0000000e18207981 */ /* 0x000ea8000c1e1900 */
[----:B------:R-:W3:Y:S04]  /*35c0*/  LDG.E R33, desc[UR14][R22.64+0x4] ;  /* 0x0000040e16217981 */ /* 0x000ee8000c1e1900 */
[----:B------:R-:W3:Y:S04]  /*35d0*/  LDG.E R42, desc[UR14][R24.64+0x4] ;  /* 0x0000040e182a7981 */ /* 0x000ee8000c1e1900 */
[----:B------:R-:W4:Y:S04]  /*35e0*/  LDG.E R30, desc[UR14][R22.64+0x8] ;  /* 0x0000080e161e7981 */ /* 0x000f28000c1e1900 */
[----:B------:R-:W4:Y:S04]  /*35f0*/  LDG.E R44, desc[UR14][R24.64+0x8] ;  /* 0x0000080e182c7981 */ /* 0x000f28000c1e1900 */
[----:B------:R-:W5:Y:S04]  /*3600*/  LDG.E R43, desc[UR14][R22.64+0xc] ;  /* 0x00000c0e162b7981 */ /* 0x000f68000c1e1900 */
[----:B------:R-:W5:Y:S01]  /*3610*/  LDG.E R41, desc[UR14][R24.64+0xc] ;  /* 0x00000c0e18297981 */ /* 0x000f62000c1e1900 */
[----:B------:R-:W-:-:S02]  /*3620*/  VIADD R28, R28, 0x4 ;  /* 0x000000041c1c7836 */ /* 0x000fc40000000000 */
[----:B--2---:R-:W-:-:S04]  /*3630*/  FFMA R31, R32, R31, R29 ;  /* 0x0000001f201f7223 */ /* 0x004fc8000000001d */
[----:B---3--:R-:W-:-:S04]  /*3640*/  FFMA R31, R42, R33, R31 ;  /* 0x000000212a1f7223 */ /* 0x008fc8000000001f */
[----:B----4-:R-:W-:-:S04]  /*3650*/  FFMA R30, R44, R30, R31 ;  /* 0x0000001e2c1e7223 */ /* 0x010fc8000000001f */
[----:B-----5:R-:W-:-:S07]  /*3660*/  FFMA R29, R41, R43, R30 ;  /* 0x0000002b291d7223 */ /* 0x020fce000000001e */
.L_x_45:
[----:B------:R-:W-:Y:S05]  /*3670*/  @!P0 BRA `(.L_x_43) ;  /* 0x0000000000408947 */ /* 0x000fea0003800000 */
[----:B------:R-:W3:Y:S01]  /*3680*/  LDC R25, c[0x0][0x39c] ;  /* 0x0000e700ff197b82 */ /* 0x000ee20000000800 */
[----:B0-----:R-:W-:-:S05]  /*3690*/  IMAD.WIDE.U32 R22, R28, 0x4, R16 ;  /* 0x000000041c167825 */ /* 0x001fca00078e0010 */
[----:B------:R-:W4:Y:S01]  /*36a0*/  LDG.E R30, desc[UR14][R22.64] ;  /* 0x0000000e161e7981 */ /* 0x000f22000c1e1900 */
[----:B---3--:R-:W-:-:S04]  /*36b0*/  IMAD R25, R27, R25, R28 ;  /* 0x000000191b197224 */ /* 0x008fc800078e021c */
[----:B------:R-:W-:-:S05]  /*36c0*/  IMAD.WIDE R24, R25, 0x4, R20 ;  /* 0x0000000419187825 */ /* 0x000fca00078e0214 */
[----:B------:R-:W4:Y:S01]  /*36d0*/  LDG.E R28, desc[UR14][R24.64] ;  /* 0x0000000e181c7981 */ /* 0x000f22000c1e1900 */
[----:B------:R-:W-:Y:S01]  /*36e0*/  ISETP.NE.AND P0, PT, R35, 0x1, PT ;  /* 0x000000012300780c */ /* 0x000fe20003f05270 */
[----:B----4-:R-:W-:-:S12]  /*36f0*/  FFMA R29, R28, R30, R29 ;  /* 0x0000001e1c1d7223 */ /* 0x010fd8000000001d */
[----:B------:R-:W-:Y:S05]  /*3700*/  @!P0 BRA `(.L_x_43) ;  /* 0x00000000001c8947 */ /* 0x000fea0003800000 */
[----:B------:R-:W-:Y:S01]  /*3710*/  ISETP.NE.AND P0, PT, R35, 0x2, PT ;  /* 0x000000022300780c */ /* 0x000fe20003f05270 */
[----:B------:R-:W3:Y:S04]  /*3720*/  LDG.E R28, desc[UR14][R24.64+0x4] ;  /* 0x0000040e181c7981 */ /* 0x000ee8000c1e1900 */
[----:B------:R-:W3:Y:S08]  /*3730*/  LDG.E R30, desc[UR14][R22.64+0x4] ;  /* 0x0000040e161e7981 */ /* 0x000ef0000c1e1900 */
[----:B------:R-:W4:Y:S04]  /*3740*/  @P0 LDG.E R32, desc[UR14][R24.64+0x8] ;  /* 0x0000080e18200981 */ /* 0x000f28000c1e1900 */
[----:B--2---:R-:W4:Y:S01]  /*3750*/  @P0 LDG.E R31, desc[UR14][R22.64+0x8] ;  /* 0x0000080e161f0981 */ /* 0x004f22000c1e1900 */
[----:B---3--:R-:W-:-:S04]  /*3760*/  FFMA R29, R28, R30, R29 ;  /* 0x0000001e1c1d7223 */ /* 0x008fc8000000001d */
[----:B----4-:R-:W-:-:S07]  /*3770*/  @P0 FFMA R29, R32, R31, R29 ;  /* 0x0000001f201d0223 */ /* 0x010fce000000001d */
.L_x_43:
[----:B---3--:R-:W3:Y:S01]  /*3780*/  LDC.64 R22, c[0x0][0x3e8] ;  /* 0x0000fa00ff167b82 */ /* 0x008ee20000000a00 */
[----:B------:R-:W-:Y:S01]  /*3790*/  FMUL R29, R26, R29 ;  /* 0x0000001d1a1d7220 */ /* 0x000fe20000400000 */
[C---:B---3--:R-:W-:Y:S01]  /*37a0*/  IMAD.WIDE.U32 R22, R27.reuse, 0x4, R22 ;  /* 0x000000041b167825 */ /* 0x048fe200078e0016 */
[----:B------:R-:W-:-:S04]  /*37b0*/  IADD3 R27, PT, PT, R27, 0x1, RZ ;  /* 0x000000011b1b7810 */ /* 0x000fc80007ffe0ff */
[----:B------:R4:W-:Y:S01]  /*37c0*/  STG.E desc[UR14][R22.64], R29 ;  /* 0x0000001d16007986 */ /* 0x0009e2000c10190e */
[----:B------:R-:W-:-:S13]  /*37d0*/  ISETP.NE.AND P0, PT, R27, R13, PT ;  /* 0x0000000d1b00720c */ /* 0x000fda0003f05270 */
[----:B----4-:R-:W-:Y:S05]  /*37e0*/  @!P0 BRA `(.L_x_39) ;  /* 0x0000000000b48947 */ /* 0x010fea0003800000 */
[----:B------:R-:W-:Y:S05]  /*37f0*/  BRA `(.L_x_46) ;  /* 0xfffffff400a47947 */ /* 0x000fea000383ffff */
.L_x_40:
[----:B------:R-:W-:Y:S01]  /*3800*/  ISETP.GE.U32.AND P0, PT, R15, 0x7, PT ;  /* 0x000000070f00780c */ /* 0x000fe20003f06070 */
[----:B------:R-:W-:Y:S01]  /*3810*/  FMUL R27, RZ, R26 ;  /* 0x0000001aff1b7220 */ /* 0x000fe20000400000 */
[----:B------:R-:W-:-:S11]  /*3820*/  IMAD.MOV.U32 R29, RZ, RZ, RZ ;  /* 0x000000ffff1d7224 */ /* 0x000fd600078e00ff */
[----:B------:R-:W-:Y:S05]  /*3830*/  @!P0 BRA `(.L_x_47) ;  /* 0x00000000003c8947 */ /* 0x000fea0003800000 */
[----:B------:R-:W-:Y:S01]  /*3840*/  HFMA2 R25, -RZ, RZ, 0, 0 ;  /* 0x00000000ff197431 */ /* 0x000fe200000001ff */
[----:B------:R-:W-:-:S07]  /*3850*/  LOP3.LUT R29, R13, 0xfffffff8, RZ, 0xc0, !PT ;  /* 0xfffffff80d1d7812 */ /* 0x000fce00078ec0ff */
.L_x_48:
[----:B---34-:R-:W3:Y:S02]  /*3860*/  LDC.64 R22, c[0x0][0x3e8] ;  /* 0x0000fa00ff167b82 */ /* 0x018ee40000000a00 */
[----:B---3--:R-:W-:-:S04]  /*3870*/  IMAD.WIDE.U32 R22, R25, 0x4, R22 ;  /* 0x0000000419167825 */ /* 0x008fc800078e0016 */
[----:B------:R-:W-:Y:S01]  /*3880*/  VIADD R25, R25, 0x8 ;  /* 0x0000000819197836 */ /* 0x000fe20000000000 */
[----:B------:R4:W-:Y:S04]  /*3890*/  STG.E desc[UR14][R22.64], R27 ;  /* 0x0000001b16007986 */ /* 0x0009e8000c10190e */
[----:B------:R4:W-:Y:S01]  /*38a0*/  STG.E desc[UR14][R22.64+0x4], R27 ;  /* 0x0000041b16007986 */ /* 0x0009e2000c10190e */
[----:B------:R-:W-:-:S03]  /*38b0*/  ISETP.NE.AND P0, PT, R25, R29, PT ;  /* 0x0000001d1900720c */ /* 0x000fc60003f05270 */
[----:B------:R4:W-:Y:S04]  /*38c0*/  STG.E desc[UR14][R22.64+0x8], R27 ;  /* 0x0000081b16007986 */ /* 0x0009e8000c10190e */
[----:B------:R4:W-:Y:S04]  /*38d0*/  STG.E desc[UR14][R22.64+0xc], R27 ;  /* 0x00000c1b16007986 */ /* 0x0009e8000c10190e */
[----:B------:R4:W-:Y:S04]  /*38e0*/  STG.E desc[UR14][R22.64+0x10], R27 ;  /* 0x0000101b16007986 */ /* 0x0009e8000c10190e */
[----:B------:R4:W-:Y:S04]  /*38f0*/  STG.E desc[UR14][R22.64+0x14], R27 ;  /* 0x0000141b16007986 */ /* 0x0009e8000c10190e */
[----:B------:R4:W-:Y:S04]  /*3900*/  STG.E desc[UR14][R22.64+0x18], R27 ;  /* 0x0000181b16007986 */ /* 0x0009e8000c10190e */
[----:B------:R4:W-:Y:S01]  /*3910*/  STG.E desc[UR14][R22.64+0x1c], R27 ;  /* 0x00001c1b16007986 */ /* 0x0009e2000c10190e */
[----:B------:R-:W-:Y:S05]  /*3920*/  @P0 BRA `(.L_x_48) ;  /* 0xfffffffc00cc0947 */ /* 0x000fea000383ffff */
.L_x_47:
[----:B---34-:R-:W-:-:S13]  /*3930*/  LOP3.LUT P0, R22, R13, 0x7, RZ, 0xc0, !PT ;  /* 0x000000070d167812 */ /* 0x018fda000780c0ff */
[----:B------:R-:W-:Y:S05]  /*3940*/  @!P0 BRA `(.L_x_39) ;  /* 0x00000000005c8947 */ /* 0x000fea0003800000 */
[----:B------:R-:W-:Y:S02]  /*3950*/  IADD3 R22, PT, PT, R22, -0x1, RZ ;  /* 0xffffffff16167810 */ /* 0x000fe40007ffe0ff */
[----:B------:R-:W-:Y:S02]  /*3960*/  ISETP.NE.AND P2, PT, R34, RZ, PT ;  /* 0x000000ff2200720c */ /* 0x000fe40003f45270 */
[----:B------:R-:W-:-:S13]  /*3970*/  ISETP.GE.U32.AND P0, PT, R22, 0x3, PT ;  /* 0x000000031600780c */ /* 0x000fda0003f06070 */
[----:B------:R-:W-:Y:S05]  /*3980*/  @!P0 BRA `(.L_x_49) ;  /* 0x00000000001c8947 */ /* 0x000fea0003800000 */
[----:B------:R-:W3:Y:S02]  /*3990*/  LDC.64 R22, c[0x0][0x3e8] ;  /* 0x0000fa00ff167b82 */ /* 0x000ee40000000a00 */
[----:B---3--:R-:W-:-:S04]  /*39a0*/  IMAD.WIDE.U32 R22, R29, 0x4, R22 ;  /* 0x000000041d167825 */ /* 0x008fc800078e0016 */
[----:B------:R-:W-:Y:S01]  /*39b0*/  VIADD R29, R29, 0x4 ;  /* 0x000000041d1d7836 */ /* 0x000fe20000000000 */
[----:B------:R3:W-:Y:S04]  /*39c0*/  STG.E desc[UR14][R22.64], R27 ;  /* 0x0000001b16007986 */ /* 0x0007e8000c10190e */
[----:B------:R3:W-:Y:S04]  /*39d0*/  STG.E desc[UR14][R22.64+0x4], R27 ;  /* 0x0000041b16007986 */ /* 0x0007e8000c10190e */
[----:B------:R3:W-:Y:S04]  /*39e0*/  STG.E desc[UR14][R22.64+0x8], R27 ;  /* 0x0000081b16007986 */ /* 0x0007e8000c10190e */
[----:B------:R3:W-:Y:S02]  /*39f0*/  STG.E desc[UR14][R22.64+0xc], R27 ;  /* 0x00000c1b16007986 */ /* 0x0007e4000c10190e */
.L_x_49:
[----:B------:R-:W-:Y:S05]  /*3a00*/  @!P2 BRA `(.L_x_39) ;  /* 0x00000000002ca947 */ /* 0x000fea0003800000 */
[----:B------:R-:W-:Y:S02]  /*3a10*/  ISETP.NE.AND P0, PT, R34, 0x1, PT ;  /* 0x000000012200780c */ /* 0x000fe40003f05270 */
[----:B---3--:R-:W-:-:S04]  /*3a20*/  LOP3.LUT R22, R13, 0x1, RZ, 0xc0, !PT ;  /* 0x000000010d167812 */ /* 0x008fc800078ec0ff */
[----:B------:R-:W-:-:S07]  /*3a30*/  ISETP.NE.U32.AND P2, PT, R22, 0x1, PT ;  /* 0x000000011600780c */ /* 0x000fce0003f45070 */
[----:B------:R-:W3:Y:S08]  /*3a40*/  @P0 LDC.64 R24, c[0x0][0x3e8] ;  /* 0x0000fa00ff180b82 */ /* 0x000ef00000000a00 */
[----:B------:R-:W4:Y:S01]  /*3a50*/  @!P2 LDC.64 R22, c[0x0][0x3e8] ;  /* 0x0000fa00ff16ab82 */ /* 0x000f220000000a00 */
[C---:B---3--:R-:W-:Y:S01]  /*3a60*/  @P0 IMAD.WIDE.U32 R24, R29.reuse, 0x4, R24 ;  /* 0x000000041d180825 */ /* 0x048fe200078e0018 */
[----:B------:R-:W-:-:S04]  /*3a70*/  @P0 IADD3 R29, PT, PT, R29, 0x2, RZ ;  /* 0x000000021d1d0810 */ /* 0x000fc80007ffe0ff */
[----:B------:R3:W-:Y:S01]  /*3a80*/  @P0 STG.E desc[UR14][R24.64], R27 ;  /* 0x0000001b18000986 */ /* 0x0007e2000c10190e */
[----:B----4-:R-:W-:-:S03]  /*3a90*/  @!P2 IMAD.WIDE.U32 R22, R29, 0x4, R22 ;  /* 0x000000041d16a825 */ /* 0x010fc600078e0016 */
[----:B------:R3:W-:Y:S04]  /*3aa0*/  @P0 STG.E desc[UR14][R24.64+0x4], R27 ;  /* 0x0000041b18000986 */ /* 0x0007e8000c10190e */
[----:B------:R3:W-:Y:S02]  /*3ab0*/  @!P2 STG.E desc[UR14][R22.64], R27 ;  /* 0x0000001b1600a986 */ /* 0x0007e4000c10190e */
.L_x_39:
[----:B------:R-:W-:-:S13]  /*3ac0*/  ISETP.GE.AND P0, PT, R5, 0x1, PT ;  /* 0x000000010500780c */ /* 0x000fda0003f06270 */
[----:B------:R-:W-:Y:S05]  /*3ad0*/  @!P0 BRA `(.L_x_27) ;  /* 0x0000000c00f88947 */ /* 0x000fea0003800000 */
[----:B------:R-:W-:-:S07]  /*3ae0*/  IMAD.MOV.U32 R41, RZ, RZ, RZ ;  /* 0x000000ffff297224 */ /* 0x000fce00078e00ff */
.L_x_56:
[----:B0---4-:R-:W-:Y:S05]  /*3af0*/  @!P1 BRA `(.L_x_50) ;  /* 0x0000000c00e49947 */ /* 0x011fea0003800000 */
[----:B------:R-:W-:Y:S01]  /*3b00*/  ISETP.GE.U32.AND P0, PT, R15, 0x3, PT ;  /* 0x000000030f00780c */ /* 0x000fe20003f06070 */
[----:B0--3--:R-:W-:Y:S01]  /*3b10*/  IMAD.WIDE.U32 R22, R41, 0x4, R16 ;  /* 0x0000000429167825 */ /* 0x009fe200078e0010 */
[----:B------:R-:W-:-:S11]  /*3b20*/  MOV R32, RZ ;  /* 0x000000ff00207202 */ /* 0x000fd60000000f00 */
[----:B------:R-:W-:Y:S05]  /*3b30*/  @!P0 BRA `(.L_x_51) ;  /* 0x0000000c00648947 */ /* 0x000fea0003800000 */
[----:B------:R-:W-:Y:S01]  /*3b40*/  ISETP.GT.AND P0, PT, R37, RZ, PT ;  /* 0x000000ff2500720c */ /* 0x000fe20003f04270 */
[----:B------:R-:W-:-:S12]  /*3b50*/  IMAD.MOV.U32 R44, RZ, RZ, RZ ;  /* 0x000000ffff2c7224 */ /* 0x000fd800078e00ff */
[----:B------:R-:W-:Y:S05]  /*3b60*/  @!P0 BRA `(.L_x_52) ;  /* 0x0000000800d88947 */ /* 0x000fea0003800000 */
[----:B------:R-:W-:Y:S02]  /*3b70*/  IADD3 R24, PT, PT, R37, -R44, RZ ;  /* 0x8000002c25187210 */ /* 0x000fe40007ffe0ff */
[----:B------:R-:W-:Y:S02]  /*3b80*/  PLOP3.LUT P0, PT, PT, PT, PT, 0x80, 0x8 ;  /* 0x000000000008781c */ /* 0x000fe40003f0f070 */
[----:B------:R-:W-:-:S13]  /*3b90*/  ISETP.GT.AND P2, PT, R24, 0xc, PT ;  /* 0x0000000c1800780c */ /* 0x000fda0003f44270 */
[----:B------:R-:W-:Y:S05]  /*3ba0*/  @!P2 BRA `(.L_x_53) ;  /* 0x0000000400cca947 */ /* 0x000fea0003800000 */
[----:B------:R-:W-:Y:S01]  /*3bb0*/  PLOP3.LUT P0, PT, PT, PT, PT, 0x8, 0x80 ;  /* 0x000000000080781c */ /* 0x000fe20003f0e170 */
[----:B------:R-:W-:-:S12]  /*3bc0*/  VIADD R42, R37, 0xfffffff4 ;  /* 0xfffffff4252a7836 */ /* 0x000fd80000000000 */
.L_x_54:
[----:B0-----:R-:W0:Y:S01]  /*3bd0*/  LDC R43, c[0x0][0x39c] ;  /* 0x0000e700ff2b7b82 */ /* 0x001e220000000800 */
[----:B------:R-:W3:Y:S07]  /*3be0*/  LDG.E R28, desc[UR14][R22.64] ;  /* 0x0000000e161c7981 */ /* 0x000eee000c1e1900 */
[----:B------:R-:W4:Y:S01]  /*3bf0*/  LDC.64 R24, c[0x0][0x3e8] ;  /* 0x0000fa00ff187b82 */ /* 0x000f220000000a00 */
[----:B0-----:R-:W-:-:S04]  /*3c00*/  IMAD R27, R44, R43, R41 ;  /* 0x0000002b2c1b7224 */ /* 0x001fc800078e0229 */
[----:B------:R-:W-:-:S04]  /*3c10*/  IMAD.WIDE R26, R27, 0x4, R20 ;  /* 0x000000041b1a7825 */ /* 0x000fc800078e0214 */
[----:B----4-:R-:W-:Y:S01]  /*3c20*/  IMAD.WIDE.U32 R32, R44, 0x4, R24 ;  /* 0x000000042c207825 */ /* 0x010fe200078e0018 */
[----:B--2---:R-:W3:Y:S04]  /*3c30*/  LDG.E R31, desc[UR14][R26.64] ;  /* 0x0000000e1a1f7981 */ /* 0x004ee8000c1e1900 */
[----:B------:R-:W3:Y:S02]  /*3c40*/  LDG.E R29, desc[UR14][R32.64] ;  /* 0x0000000e201d7981 */ /* 0x000ee4000c1e1900 */
[----:B---3--:R-:W-:Y:S01]  /*3c50*/  FFMA R45, R28, R29, R31 ;  /* 0x0000001d1c2d7223 */ /* 0x008fe2000000001f */
[----:B------:R-:W-:-:S04]  /*3c60*/  IMAD.WIDE R30, R43, 0x4, R26 ;  /* 0x000000042b1e7825 */ /* 0x000fc800078e021a */
[----:B------:R0:W-:Y:S04]  /*3c70*/  STG.E desc[UR14][R26.64], R45 ;  /* 0x0000002d1a007986 */ /* 0x0001e8000c10190e */
[----:B------:R-:W2:Y:S04]  /*3c80*/  LDG.E R28, desc[UR14][R22.64] ;  /* 0x0000000e161c7981 */ /* 0x000ea8000c1e1900 */
[----:B------:R-:W2:Y:S04]  /*3c90*/  LDG.E R29, desc[UR14][R32.64+0x4] ;  /* 0x0000040e201d7981 */ /* 0x000ea8000c1e1900 */
[----:B0-----:R-:W2:Y:S02]  /*3ca0*/  LDG.E R45, desc[UR14][R30.64] ;  /* 0x0000000e1e2d7981 */ /* 0x001ea4000c1e1900 */
[----:B--2---:R-:W-:-:S05]  /*3cb0*/  FFMA R29, R28, R29, R45 ;  /* 0x0000001d1c1d7223 */ /* 0x004fca000000002d */
[----:B------:R0:W-:Y:S04]  /*3cc0*/  STG.E desc[UR14][R30.64], R29 ;  /* 0x0000001d1e007986 */ /* 0x0001e8000c10190e */
[----:B------:R-:W2:Y:S04]  /*3cd0*/  LDG.E R45, desc[UR14][R22.64] ;  /* 0x0000000e162d7981 */ /* 0x000ea8000c1e1900 */
[----:B------:R-:W2:Y:S01]  /*3ce0*/  LDG.E R26, desc[UR14][R32.64+0x8] ;  /* 0x0000080e201a7981 */ /* 0x000ea2000c1e1900 */
[----:B0-----:R-:W-:-:S05]  /*3cf0*/  IMAD.WIDE R28, R43, 0x4, R30 ;  /* 0x000000042b1c7825 */ /* 0x001fca00078e021e */
[----:B------:R-:W2:Y:S02]  /*3d00*/  LDG.E R27, desc[UR14][R28.64] ;  /* 0x0000000e1c1b7981 */ /* 0x000ea4000c1e1900 */
[----:B--2---:R-:W-:Y:S01]  /*3d10*/  FFMA R45, R45, R26, R27 ;  /* 0x0000001a2d2d7223 */ /* 0x004fe2000000001b */
[----:B------:R-:W-:-:S04]  /*3d20*/  IMAD.WIDE R26, R43, 0x4, R28 ;  /* 0x000000042b1a7825 */ /* 0x000fc800078e021c */
[----:B------:R0:W-:Y:S04]  /*3d30*/  STG.E desc[UR14][R28.64], R45 ;  /* 0x0000002d1c007986 */ /* 0x0001e8000c10190e */
[----:B------:R-:W2:Y:S04]  /*3d40*/  LDG.E R33, desc[UR14][R32.64+0xc] ;  /* 0x00000c0e20217981 */ /* 0x000ea8000c1e1900 */
[----:B------:R-:W2:Y:S04]  /*3d50*/  LDG.E R30, desc[UR14][R22.64] ;  /* 0x0000000e161e7981 */ /* 0x000ea8000c1e1900 */
[----:B------:R-:W2:Y:S02]  /*3d60*/  LDG.E R31, desc[UR14][R26.64] ;  /* 0x0000000e1a1f7981 */ /* 0x000ea4000c1e1900 */
[----:B--2---:R-:W-:Y:S01]  /*3d70*/  FFMA R31, R30, R33, R31 ;  /* 0x000000211e1f7223 */ /* 0x004fe2000000001f */
[----:B------:R-:W-:-:S05]  /*3d80*/  IADD3 R30, PT, PT, R44, 0x4, RZ ;  /* 0x000000042c1e7810 */ /* 0x000fca0007ffe0ff */
[C---:B------:R-:W-:Y:S01]  /*3d90*/  IMAD R33, R30.reuse, R43, R41 ;  /* 0x0000002b1e217224 */ /* 0x040fe200078e0229 */
[----:B------:R2:W-:Y:S01]  /*3da0*/  STG.E desc[UR14][R26.64], R31 ;  /* 0x0000001f1a007986 */ /* 0x0005e2000c10190e */
[----:B0-----:R-:W-:-:S03]  /*3db0*/  IMAD.WIDE.U32 R28, R30, 0x4, R24 ;  /* 0x000000041e1c7825 */ /* 0x001fc600078e0018 */
[----:B------:R-:W3:Y:S04]  /*3dc0*/  LDG.E R45, desc[UR14][R22.64] ;  /* 0x0000000e162d7981 */ /* 0x000ee8000c1e1900 */
[----:B------:R-:W3:Y:S01]  /*3dd0*/  LDG.E R32, desc[UR14][R28.64] ;  /* 0x0000000e1c207981 */ /* 0x000ee2000c1e1900 */
[----:B--2---:R-:W-:-:S05]  /*3de0*/  IMAD.WIDE R30, R33, 0x4, R20 ;  /* 0x00000004211e7825 */ /* 0x004fca00078e0214 */
        /* <DEDUP_REMOVED lines=20> */
[----:B------:R-:W-:-:S04]  /*3f30*/  VIADD R32, R44, 0x8 ;  /* 0x000000082c207836 */ /* 0x000fc80000000000 */
        /* <DEDUP_REMOVED lines=27> */
[----:B------:R-:W-:Y:S01]  /*40f0*/  IMAD R27, R28, R43, R41 ;  /* 0x0000002b1c1b7224 */ /* 0x000fe200078e0229 */
[----:B------:R2:W-:Y:S03]  /*4100*/  STG.E desc[UR14][R32.64], R29 ;  /* 0x0000001d20007986 */ /* 0x0005e6000c10190e */
[----:B------:R-:W-:-:S05]  /*4110*/  IMAD.WIDE R26, R27, 0x4, R20 ;  /* 0x000000041b1a7825 */ /* 0x000fca00078e0214 */
[----:B0-----:R-:W3:Y:S01]  /*4120*/  LDG.E R31, desc[UR14][R26.64] ;  /* 0x0000000e1a1f7981 */ /* 0x001ee2000c1e1900 */
[----:B--2---:R-:W-:-:S03]  /*4130*/  IMAD.WIDE.U32 R28, R28, 0x4, R24 ;  /* 0x000000041c1c7825 */ /* 0x004fc600078e0018 */
[----:B------:R-:W3:Y:S04]  /*4140*/  LDG.E R24, desc[UR14][R22.64] ;  /* 0x0000000e16187981 */ /* 0x000ee8000c1e1900 */
[----:B------:R-:W3:Y:S02]  /*4150*/  LDG.E R25, desc[UR14][R28.64] ;  /* 0x0000000e1c197981 */ /* 0x000ee4000c1e1900 */
[----:B---3--:R-:W-:Y:S01]  /*4160*/  FFMA R45, R24, R25, R31 ;  /* 0x00000019182d7223 */ /* 0x008fe2000000001f */
[----:B------:R-:W-:-:S04]  /*4170*/  IMAD.WIDE R30, R43, 0x4, R26 ;  /* 0x000000042b1e7825 */ /* 0x000fc800078e021a */
[----:B------:R0:W-:Y:S04]  /*4180*/  STG.E desc[UR14][R26.64], R45 ;  /* 0x0000002d1a007986 */ /* 0x0001e8000c10190e */
[----:B------:R-:W2:Y:S04]  /*4190*/  LDG.E R24, desc[UR14][R22.64] ;  /* 0x0000000e16187981 */ /* 0x000ea8000c1e1900 */
[----:B------:R-:W2:Y:S04]  /*41a0*/  LDG.E R25, desc[UR14][R28.64+0x4] ;  /* 0x0000040e1c197981 */ /* 0x000ea8000c1e1900 */
[----:B------:R-:W2:Y:S02]  /*41b0*/  LDG.E R33, desc[UR14][R30.64] ;  /* 0x0000000e1e217981 */ /* 0x000ea4000c1e1900 */
[----:B--2---:R-:W-:Y:S01]  /*41c0*/  FFMA R33, R24, R25, R33 ;  /* 0x0000001918217223 */ /* 0x004fe20000000021 */
[----:B------:R-:W-:-:S04]  /*41d0*/  IMAD.WIDE R24, R43, 0x4, R30 ;  /* 0x000000042b187825 */ /* 0x000fc800078e021e */
[----:B------:R2:W-:Y:S04]  /*41e0*/  STG.E desc[UR14][R30.64], R33 ;  /* 0x000000211e007986 */ /* 0x0005e8000c10190e */
[----:B------:R-:W3:Y:S04]  /*41f0*/  LDG.E R32, desc[UR14][R22.64] ;  /* 0x0000000e16207981 */ /* 0x000ee8000c1e1900 */
[----:B0-----:R-:W3:Y:S04]  /*4200*/  LDG.E R27, desc[UR14][R28.64+0x8] ;  /* 0x0000080e1c1b7981 */ /* 0x001ee8000c1e1900 */
[----:B--2---:R-:W3:Y:S02]  /*4210*/  LDG.E R33, desc[UR14][R24.64] ;  /* 0x0000000e18217981 */ /* 0x004ee4000c1e1900 */
[----:B---3--:R-:W-:Y:S01]  /*4220*/  FFMA R45, R32, R27, R33 ;  /* 0x0000001b202d7223 */ /* 0x008fe20000000021 */
[----:B------:R-:W-:-:S04]  /*4230*/  IMAD.WIDE R26, R43, 0x4, R24 ;  /* 0x000000042b1a7825 */ /* 0x000fc800078e0218 */
[----:B------:R0:W-:Y:S04]  /*4240*/  STG.E desc[UR14][R24.64], R45 ;  /* 0x0000002d18007986 */ /* 0x0001e8000c10190e */
[----:B------:R-:W2:Y:S04]  /*4250*/  LDG.E R43, desc[UR14][R28.64+0xc] ;  /* 0x00000c0e1c2b7981 */ /* 0x000ea8000c1e1900 */
[----:B------:R-:W2:Y:S04]  /*4260*/  LDG.E R32, desc[UR14][R22.64] ;  /* 0x0000000e16207981 */ /* 0x000ea8000c1e1900 */
[----:B------:R-:W2:Y:S01]  /*4270*/  LDG.E R31, desc[UR14][R26.64] ;  /* 0x0000000e1a1f7981 */ /* 0x000ea2000c1e1900 */
[----:B------:R-:W-:-:S05]  /*4280*/  VIADD R44, R44, 0x10 ;  /* 0x000000102c2c7836 */ /* 0x000fca0000000000 */
[----:B------:R-:W-:Y:S01]  /*4290*/  ISETP.GE.AND P2, PT, R44, R42, PT ;  /* 0x0000002a2c00720c */ /* 0x000fe20003f46270 */
[----:B--2---:R-:W-:-:S05]  /*42a0*/  FFMA R31, R32, R43, R31 ;  /* 0x0000002b201f7223 */ /* 0x004fca000000001f */
[----:B------:R0:W-:Y:S07]  /*42b0*/  STG.E desc[UR14][R26.64], R31 ;  /* 0x0000001f1a007986 */ /* 0x0001ee000c10190e */
[----:B------:R-:W-:Y:S05]  /*42c0*/  @!P2 BRA `(.L_x_54) ;  /* 0xfffffff80040a947 */ /* 0x000fea000383ffff */
[----:B------:R-:W-:-:S07]  /*42d0*/  MOV R32, R37 ;  /* 0x0000002500207202 */ /* 0x000fce0000000f00 */
.L_x_53:
[----:B0-----:R-:W-:-:S05]  /*42e0*/  IMAD.IADD R24, R37, 0x1, -R44 ;  /* 0x0000000125187824 */ /* 0x001fca00078e0a2c */
[----:B------:R-:W-:-:S13]  /*42f0*/  ISETP.GT.AND P2, PT, R24, 0x4, PT ;  /* 0x000000041800780c */ /* 0x000fda0003f44270 */
[----:B------:R-:W-:Y:S05]  /*4300*/  @!P2 BRA `(.L_x_55) ;  /* 0x0000000000e8a947 */ /* 0x000fea0003800000 */
[----:B------:R-:W0:Y:S01]  /*4310*/  LDC R33, c[0x0][0x39c] ;  /* 0x0000e700ff217b82 */ /* 0x000e220000000800 */
[----:B------:R-:W3:Y:S07]  /*4320*/  LDG.E R30, desc[UR14][R22.64] ;  /* 0x0000000e161e7981 */ /* 0x000eee000c1e1900 */
[----:B------:R-:W4:Y:S01]  /*4330*/  LDC.64 R28, c[0x0][0x3e8] ;  /* 0x0000fa00ff1c7b82 */ /* 0x000f220000000a00 */
[----:B0-----:R-:W-:-:S04]  /*4340*/  IMAD R25, R44, R33, R41 ;  /* 0x000000212c197224 */ /* 0x001fc800078e0229 */
[----:B------:R-:W-:-:S04]  /*4350*/  IMAD.WIDE R24, R25, 0x4, R20 ;  /* 0x0000000419187825 */ /* 0x000fc800078e0214 */
[----:B----4-:R-:W-:Y:S01]  /*4360*/  IMAD.WIDE.U32 R26, R44, 0x4, R28 ;  /* 0x000000042c1a7825 */ /* 0x010fe200078e001c */
[----:B------:R-:W3:Y:S04]  /*4370*/  LDG.E R43, desc[UR14][R24.64] ;  /* 0x0000000e182b7981 */ /* 0x000ee8000c1e1900 */
[----:B--2---:R-:W3:Y:S02]  /*4380*/  LDG.E R31, desc[UR14][R26.64] ;  /* 0x0000000e1a1f7981 */ /* 0x004ee4000c1e1900 */
        /* <DEDUP_REMOVED lines=9> */
[----:B0-----:R-:W3:Y:S04]  /*4420*/  LDG.E R25, desc[UR14][R26.64+0x8] ;  /* 0x0000080e1a197981 */ /* 0x001ee8000c1e1900 */
[----:B------:R-:W3:Y:S04]  /*4430*/  LDG.E R45, desc[UR14][R42.64] ;  /* 0x0000000e2a2d7981 */ /* 0x000ee8000c1e1900 */
[----:B--2---:R-:W3:Y:S02]  /*4440*/  LDG.E R32, desc[UR14][R22.64] ;  /* 0x0000000e16207981 */ /* 0x004ee4000c1e1900 */
[----:B---3--:R-:W-:Y:S01]  /*4450*/  FFMA R45, R32, R25, R45 ;  /* 0x00000019202d7223 */ /* 0x008fe2000000002d */
[----:B------:R-:W-:-:S04]  /*4460*/  IMAD.WIDE R24, R33, 0x4, R42 ;  /* 0x0000000421187825 */ /* 0x000fc800078e022a */
[----:B------:R0:W-:Y:S04]  /*4470*/  STG.E desc[UR14][R42.64], R45 ;  /* 0x0000002d2a007986 */ /* 0x0001e8000c10190e */
[----:B------:R-:W2:Y:S04]  /*4480*/  LDG.E R27, desc[UR14][R26.64+0xc] ;  /* 0x00000c0e1a1b7981 */ /* 0x000ea8000c1e1900 */
[----:B------:R-:W2:Y:S04]  /*4490*/  LDG.E R30, desc[UR14][R22.64] ;  /* 0x0000000e161e7981 */ /* 0x000ea8000c1e1900 */
[----:B------:R-:W2:Y:S01]  /*44a0*/  LDG.E R31, desc[UR14][R24.64] ;  /* 0x0000000e181f7981 */ /* 0x000ea2000c1e1900 */
[----:B0-----:R-:W-:-:S05]  /*44b0*/  IADD3 R45, PT, PT, R44, 0x4, RZ ;  /* 0x000000042c2d7810 */ /* 0x001fca0007ffe0ff */
[----:B------:R-:W-:-:S04]  /*44c0*/  IMAD.WIDE.U32 R28, R45, 0x4, R28 ;  /* 0x000000042d1c7825 */ /* 0x000fc800078e001c */
[----:B--2---:R-:W-:Y:S01]  /*44d0*/  FFMA R32, R30, R27, R31 ;  /* 0x0000001b1e207223 */ /* 0x004fe2000000001f */
[----:B------:R-:W-:-:S04]  /*44e0*/  IMAD R31, R45, R33, R41 ;  /* 0x000000212d1f7224 */ /* 0x000fc800078e0229 */
[----:B------:R-:W-:Y:S01]  /*44f0*/  IMAD.WIDE R30, R31, 0x4, R20 ;  /* 0x000000041f1e7825 */ /* 0x000fe200078e0214 */
        /* <DEDUP_REMOVED lines=8> */
[----:B------:R-:W3:Y:S04]  /*4580*/  LDG.E R45, desc[UR14][R28.64+0x4] ;  /* 0x0000040e1c2d7981 */ /* 0x000ee8000c1e1900 */
[----:B0-----:R-:W3:Y:S02]  /*4590*/  LDG.E R25, desc[UR14][R26.64] ;  /* 0x0000000e1a197981 */ /* 0x001ee4000c1e1900 */
[----:B---3--:R-:W-:Y:S01]  /*45a0*/  FFMA R45, R42, R45, R25 ;  /* 0x0000002d2a2d7223 */ /* 0x008fe20000000019 */
[----:B------:R-:W-:-:S04]  /*45b0*/  IMAD.WIDE R24, R33, 0x4, R26 ;  /* 0x0000000421187825 */ /* 0x000fc800078e021a */
[----:B------:R0:W-:Y:S04]  /*45c0*/  STG.E desc[UR14][R26.64], R45 ;  /* 0x0000002d1a007986 */ /* 0x0001e8000c10190e */
[----:B------:R-:W3:Y:S04]  /*45d0*/  LDG.E R32, desc[UR14][R22.64] ;  /* 0x0000000e16207981 */ /* 0x000ee8000c1e1900 */
        /* <DEDUP_REMOVED lines=8> */
[----:B------:R-:W-:-:S02]  /*4660*/  PLOP3.LUT P0, PT, PT, PT, PT, 0x8, 0x80 ;  /* 0x000000000080781c */ /* 0x000fc40003f0e170 */
[----:B------:R-:W-:Y:S01]  /*4670*/  IADD3 R44, PT, PT, R44, 0x8, RZ ;  /* 0x000000082c2c7810 */ /* 0x000fe20007ffe0ff */
[----:B--2---:R-:W-:-:S05]  /*4680*/  FFMA R33, R32, R33, R43 ;  /* 0x0000002120217223 */ /* 0x004fca000000002b */
[----:B------:R0:W-:Y:S01]  /*4690*/  STG.E desc[UR14][R30.64], R33 ;  /* 0x000000211e007986 */ /* 0x0001e2000c10190e */
[----:B------:R-:W-:-:S07]  /*46a0*/  IMAD.MOV.U32 R32, RZ, RZ, R37 ;  /* 0x000000ffff207224 */ /* 0x000fce00078e0025 */
.L_x_55:
[----:B------:R-:W-:-:S13]  /*46b0*/  ISETP.NE.OR P0, PT, R44, R37, P0 ;  /* 0x000000252c00720c */ /* 0x000fda0000705670 */
[----:B------:R-:W-:Y:S05]  /*46c0*/  @!P0 BRA `(.L_x_51) ;  /* 0x0000000000808947 */ /* 0x000fea0003800000 */
.L_x_52:
[----:B0--3--:R-:W0:Y:S01]  /*46d0*/  LDC R33, c[0x0][0x39c] ;  /* 0x0000e700ff217b82 */ /* 0x009e220000000800 */
        /* <DEDUP_REMOVED lines=16> */
[----:B------:R-:W2:Y:S04]  /*47e0*/  LDG.E R32, desc[UR14][R22.64] ;  /* 0x0000000e16207981 */ /* 0x000ea8000c1e1900 */
[----:B------:R-:W2:Y:S04]  /*47f0*/  LDG.E R42, desc[UR14][R28.64+0x8] ;  /* 0x0000080e1c2a7981 */ /* 0x000ea8000c1e1900 */
[----:B0-----:R-:W2:Y:S02]  /*4800*/  LDG.E R25, desc[UR14][R26.64] ;  /* 0x0000000e1a197981 */ /* 0x001ea4000c1e1900 */
[----:B--2---:R-:W-:Y:S01]  /*4810*/  FFMA R32, R32, R42, R25 ;  /* 0x0000002a20207223 */ /* 0x004fe20000000019 */
[----:B------:R-:W-:-:S04]  /*4820*/  IMAD.WIDE R24, R33, 0x4, R26 ;  /* 0x0000000421187825 */ /* 0x000fc800078e021a */
[----:B------:R3:W-:Y:S04]  /*4830*/  STG.E desc[UR14][R26.64], R32 ;  /* 0x000000201a007986 */ /* 0x0007e8000c10190e */
[----:B------:R-:W2:Y:S04]  /*4840*/  LDG.E R42, desc[UR14][R28.64+0xc] ;  /* 0x00000c0e1c2a7981 */ /* 0x000ea8000c1e1900 */
[----:B------:R-:W2:Y:S04]  /*4850*/  LDG.E R43, desc[UR14][R24.64] ;  /* 0x0000000e182b7981 */ /* 0x000ea8000c1e1900 */
[----:B------:R-:W2:Y:S01]  /*4860*/  LDG.E R33, desc[UR14][R22.64] ;  /* 0x0000000e16217981 */ /* 0x000ea2000c1e1900 */
[----:B------:R-:W-:-:S05]  /*4870*/  VIADD R44, R44, 0x4 ;  /* 0x000000042c2c7836 */ /* 0x000fca0000000000 */
[----:B------:R-:W-:Y:S01]  /*4880*/  ISETP.NE.AND P0, PT, R44, R37, PT ;  /* 0x000000252c00720c */ /* 0x000fe20003f05270 */
[----:B--2---:R-:W-:-:S05]  /*4890*/  FFMA R33, R33, R42, R43 ;  /* 0x0000002a21217223 */ /* 0x004fca000000002b */
[----:B------:R3:W-:Y:S07]  /*48a0*/  STG.E desc[UR14][R24.64], R33 ;  /* 0x0000002118007986 */ /* 0x0007ee000c10190e */
[----:B------:R-:W-:Y:S05]  /*48b0*/  @P0 BRA `(.L_x_52) ;  /* 0xfffffffc00840947 */ /* 0x000fea000383ffff */
[----:B---3--:R-:W-:-:S07]  /*48c0*/  MOV R32, R37 ;  /* 0x0000002500207202 */ /* 0x008fce0000000f00 */
.L_x_51:
[----:B------:R-:W-:-:S13]  /*48d0*/  ISETP.NE.AND P0, PT, R34, RZ, PT ;  /* 0x000000ff2200720c */ /* 0x000fda0003f05270 */
[----:B------:R-:W-:Y:S05]  /*48e0*/  @!P0 BRA `(.L_x_50) ;  /* 0x0000000000688947 */ /* 0x000fea0003800000 */
[----:B------:R-:W3:Y:S01]  /*48f0*/  LDC R29, c[0x0][0x39c] ;  /* 0x0000e700ff1d7b82 */ /* 0x000ee20000000800 */
[----:B------:R-:W4:Y:S07]  /*4900*/  LDG.E R28, desc[UR14][R22.64] ;  /* 0x0000000e161c7981 */ /* 0x000f2e000c1e1900 */
[----:B0-----:R-:W0:Y:S01]  /*4910*/  LDC.64 R26, c[0x0][0x3e8] ;  /* 0x0000fa00ff1a7b82 */ /* 0x001e220000000a00 */
[----:B---3--:R-:W-:-:S04]  /*4920*/  IMAD R25, R32, R29, R41 ;  /* 0x0000001d20197224 */ /* 0x008fc800078e0229 */
[----:B------:R-:W-:-:S04]  /*4930*/  IMAD.WIDE R24, R25, 0x4, R20 ;  /* 0x0000000419187825 */ /* 0x000fc800078e0214 */
[----:B0-----:R-:W-:Y:S01]  /*4940*/  IMAD.WIDE.U32 R26, R32, 0x4, R26 ;  /* 0x00000004201a7825 */ /* 0x001fe200078e001a */
[----:B------:R-:W4:Y:S04]  /*4950*/  LDG.E R33, desc[UR14][R24.64] ;  /* 0x0000000e18217981 */ /* 0x000f28000c1e1900 */
[----:B--2---:R-:W4:Y:S01]  /*4960*/  LDG.E R31, desc[UR14][R26.64] ;  /* 0x0000000e1a1f7981 */ /* 0x004f22000c1e1900 */
[----:B------:R-:W-:Y:S01]  /*4970*/  ISETP.NE.AND P0, PT, R34, 0x1, PT ;  /* 0x000000012200780c */ /* 0x000fe20003f05270 */
[----:B----4-:R-:W-:-:S05]  /*4980*/  FFMA R31, R28, R31, R33 ;  /* 0x0000001f1c1f7223 */ /* 0x010fca0000000021 */
[----:B------:R4:W-:Y:S07]  /*4990*/  STG.E desc[UR14][R24.64], R31 ;  /* 0x0000001f18007986 */ /* 0x0009ee000c10190e */
[----:B------:R-:W-:Y:S05]  /*49a0*/  @!P0 BRA `(.L_x_50) ;  /* 0x0000000000388947 */ /* 0x000fea0003800000 */
[----:B----4-:R-:W-:Y:S01]  /*49b0*/  IMAD.WIDE R24, R29, 0x4, R24 ;  /* 0x000000041d187825 */ /* 0x010fe200078e0218 */
[----:B------:R-:W2:Y:S04]  /*49c0*/  LDG.E R28, desc[UR14][R22.64] ;  /* 0x0000000e161c7981 */ /* 0x000ea8000c1e1900 */
[----:B------:R-:W2:Y:S04]  /*49d0*/  LDG.E R31, desc[UR14][R26.64+0x4] ;  /* 0x0000040e1a1f7981 */ /* 0x000ea8000c1e1900 */
[----:B------:R-:W2:Y:S01]  /*49e0*/  LDG.E R33, desc[UR14][R24.64] ;  /* 0x0000000e18217981 */ /* 0x000ea2000c1e1900 */
[----:B------:R-:W-:Y:S01]  /*49f0*/  ISETP.NE.AND P0, PT, R34, 0x2, PT ;  /* 0x000000022200780c */ /* 0x000fe20003f05270 */
[----:B--2---:R-:W-:-:S05]  /*4a00*/  FFMA R31, R28, R31, R33 ;  /* 0x0000001f1c1f7223 */ /* 0x004fca0000000021 */
[----:B------:R0:W-:Y:S07]  /*4a10*/  STG.E desc[UR14][R24.64], R31 ;  /* 0x0000001f18007986 */ /* 0x0001ee000c10190e */
[----:B------:R-:W-:Y:S05]  /*4a20*/  @!P0 BRA `(.L_x_50) ;  /* 0x0000000000188947 */ /* 0x000fea0003800000 */
[----:B0-----:R-:W-:Y:S01]  /*4a30*/  IMAD.WIDE R24, R29, 0x4, R24 ;  /* 0x000000041d187825 */ /* 0x001fe200078e0218 */
[----:B------:R-:W2:Y:S04]  /*4a40*/  LDG.E R22, desc[UR14][R22.64] ;  /* 0x0000000e16167981 */ /* 0x000ea8000c1e1900 */
[----:B------:R-:W2:Y:S04]  /*4a50*/  LDG.E R27, desc[UR14][R26.64+0x8] ;  /* 0x0000080e1a1b7981 */ /* 0x000ea8000c1e1900 */
[----:B------:R-:W2:Y:S02]  /*4a60*/  LDG.E R29, desc[UR14][R24.64] ;  /* 0x0000000e181d7981 */ /* 0x000ea4000c1e1900 */
[----:B--2---:R-:W-:-:S05]  /*4a70*/  FFMA R29, R22, R27, R29 ;  /* 0x0000001b161d7223 */ /* 0x004fca000000001d */
[----:B------:R0:W-:Y:S02]  /*4a80*/  STG.E desc[UR14][R24.64], R29 ;  /* 0x0000001d18007986 */ /* 0x0001e4000c10190e */
.L_x_50:
[----:B------:R-:W-:-:S05]  /*4a90*/  VIADD R41, R41, 0x1 ;  /* 0x0000000129297836 */ /* 0x000fca0000000000 */
[----:B------:R-:W-:-:S13]  /*4aa0*/  ISETP.NE.AND P0, PT, R41, R5, PT ;  /* 0x000000052900720c */ /* 0x000fda0003f05270 */
[----:B------:R-:W-:Y:S05]  /*4ab0*/  @P0 BRA `(.L_x_56) ;  /* 0xfffffff0000c0947 */ /* 0x000fea000383ffff */
.L_x_27:
[----:B------:R-:W5:Y:S01]  /*4ac0*/  LDCU UR12, c[0x0][0x39c] ;  /* 0x00007380ff0c77ac */ /* 0x000f620008000800 */
[----:B--2---:R-:W-:Y:S01]  /*4ad0*/  IMAD.WIDE R18, R5, 0x4, R18 ;  /* 0x0000000405127825 */ /* 0x004fe200078e0212 */
[----:B------:R-:W-:Y:S02]  /*4ae0*/  IADD3 R38, PT, PT, R38, 0x1, RZ ;  /* 0x0000000126267810 */ /* 0x000fe40007ffe0ff */
[----:B------:R-:W-:Y:S01]  /*4af0*/  IADD3 R40, PT, PT, R40, 0x1, RZ ;  /* 0x0000000128287810 */ /* 0x000fe20007ffe0ff */
[----:B------:R-:W-:Y:S01]  /*4b00*/  VIADD R39, R39, 0x1 ;  /* 0x0000000127277836 */ /* 0x000fe20000000000 */
[----:B------:R-:W-:Y:S01]  /*4b10*/  IADD3 R18, P0, PT, R18, 0x4, RZ ;  /* 0x0000000412127810 */ /* 0x000fe20007f1e0ff */
[----:B0-----:R-:W-:Y:S01]  /*4b20*/  IMAD.WIDE R16, R5, 0x4, R16 ;  /* 0x0000000405107825 */ /* 0x001fe200078e0210 */
[----:B------:R-:W-:-:S03]  /*4b30*/  IADD3 R12, PT, PT, R12, 0x1, RZ ;  /* 0x000000010c0c7810 */ /* 0x000fc60007ffe0ff */
[----:B------:R-:W-:Y:S01]  /*4b40*/  IMAD.X R19, RZ, RZ, R19, P0 ;  /* 0x000000ffff137224 */ /* 0x000fe200000e0613 */
[----:B------:R-:W-:Y:S01]  /*4b50*/  ISETP.NE.AND P0, PT, R38, UR7, PT ;  /* 0x0000000726007c0c */ /* 0x000fe2000bf05270 */
[----:B-----5:R-:W-:-:S04]  /*4b60*/  UIMAD.WIDE UR8, UR12, 0x4, UR8 ;  /* 0x000000040c0878a5 */ /* 0x020fc8000f8e0208 */
[----:B------:R-:W-:-:S04]  /*4b70*/  UIADD3 UR8, UP0, UPT, UR8, 0x4, URZ ;  /* 0x0000000408087890 */ /* 0x000fc8000ff1e0ff */
[----:B------:R-:W-:-:S04]  /*4b80*/  UIADD3.X UR9, UPT, UPT, URZ, UR9, URZ, UP0, !UPT ;  /* 0x00000009ff097290 */ /* 0x000fc800087fe4ff */
[----:B------:R-:W-:Y:S08]  /*4b90*/  @P0 BRA `(.L_x_57) ;  /* 0xffffffd000780947 */ /* 0x000ff0000383ffff */
.L_x_23:
[----:B------:R-:W-:Y:S02]  /*4ba0*/  UIADD3 UR8, UPT, UPT, UR11, -0x1, URZ ;  /* 0xffffffff0b087890 */ /* 0x000fe4000fffe0ff */
[----:B------:R-:W-:-:S04]  /*4bb0*/  UISETP.NE.AND UP0, UPT, UR7, URZ, UPT ;  /* 0x000000ff0700728c */ /* 0x000fc8000bf05270 */
[----:B------:R-:W-:-:S09]  /*4bc0*/  UISETP.GE.OR UP0, UPT, UR6, UR8, !UP0 ;  /* 0x000000080600728c */ /* 0x000fd2000c706670 */
[----:B------:R-:W-:Y:S05]  /*4bd0*/  BRA.U UP0, `(.L_x_58) ;  /* 0x0000003900407547 */ /* 0x000fea000b800000 */
[----:B------:R-:W5:Y:S02]  /*4be0*/  LDCU UR8, c[0x0][0x398] ;  /* 0x00007300ff0877ac */ /* 0x000f640008000800 */
[----:B-----5:R-:W-:-:S09]  /*4bf0*/  UISETP.GE.AND UP0, UPT, UR8, 0x1, UPT ;  /* 0x000000010800788c */ /* 0x020fd2000bf06270 */
[----:B------:R-:W-:Y:S05]  /*4c00*/  BRA.U !UP0, `(.L_x_59) ;  /* 0x0000000908807547 */ /* 0x000fea000b800000 */
[----:B------:R-:W-:-:S05]  /*4c10*/  UMOV UR8, URZ ;  /* 0x000000ff00087c82 */ /* 0x000fca0008000000 */
.L_x_66:
[----:B------:R-:W-:Y:S02]  /*4c20*/  IMAD R13, R5, UR8, RZ ;  /* 0x00000008050d7c24 */ /* 0x000fe4000f8e02ff */
[----:B--23--:R-:W-:-:S07]  /*4c30*/  IMAD.MOV.U32 R22, RZ, RZ, RZ ;  /* 0x000000ffff167224 */ /* 0x00cfce00078e00ff */
.L_x_65:
[----:B------:R-:W-:Y:S01]  /*4c40*/  VIMNMX R23, PT, PT, R22, UR8, PT ;  /* 0x0000000816177c48 */ /* 0x000fe2000bfe0100 */
[----:B--2---:R-:W-:-:S03]  /*4c50*/  HFMA2 R29, -RZ, RZ, 0, 0 ;  /* 0x00000000ff1d7431 */ /* 0x004fc600000001ff */
[----:B------:R-:W-:-:S13]  /*4c60*/  ISETP.NE.AND P0, PT, R23, RZ, PT ;  /* 0x000000ff1700720c */ /* 0x000fda0003f05270 */
[----:B------:R-:W-:Y:S05]  /*4c70*/  @!P0 BRA `(.L_x_60) ;  /* 0x0000000800388947 */ /* 0x000fea0003800000 */
[C---:B------:R-:W-:Y:S01]  /*4c80*/  ISETP.GE.U32.AND P0, PT, R23.reuse, 0x10, PT ;  /* 0x000000101700780c */ /* 0x040fe20003f06070 */
[----:B------:R-:W-:Y:S01]  /*4c90*/  IMAD R15, R22, R5, RZ ;  /* 0x00000005160f7224 */ /* 0x000fe200078e02ff */
[----:B------:R-:W-:Y:S01]  /*4ca0*/  LOP3.LUT R39, R23, 0xf, RZ, 0xc0, !PT ;  /* 0x0000000f17277812 */ /* 0x000fe200078ec0ff */
[----:B----4-:R-:W-:Y:S01]  /*4cb0*/  IMAD.MOV.U32 R24, RZ, RZ, RZ ;  /* 0x000000ffff187224 */ /* 0x010fe200078e00ff */
[----:B------:R-:W-:Y:S02]  /*4cc0*/  MOV R29, RZ ;  /* 0x000000ff001d7202 */ /* 0x000fe40000000f00 */
[----:B------:R-:W-:-:S07]  /*4cd0*/  ISETP.NE.AND P1, PT, R39, RZ, PT ;  /* 0x000000ff2700720c */ /* 0x000fce0003f25270 */
[----:B------:R-:W-:Y:S06]  /*4ce0*/  @!P0 BRA `(.L_x_61) ;  /* 0x0000000000ec8947 */ /* 0x000fec0003800000 */
[----:B------:R-:W-:Y:S01]  /*4cf0*/  LOP3.LUT R24, R23, 0x7ffffff0, RZ, 0xc0, !PT ;  /* 0x7ffffff017187812 */ /* 0x000fe200078ec0ff */
[----:B------:R-:W-:Y:S01]  /*4d00*/  IMAD.MOV.U32 R29, RZ, RZ, RZ ;  /* 0x000000ffff1d7224 */ /* 0x000fe200078e00ff */
[----:B------:R-:W-:-:S06]  /*4d10*/  UMOV UR9, URZ ;  /* 0x000000ff00097c82 */ /* 0x000fcc0008000000 */
.L_x_62:
[----:B------:R-:W2:Y:S01]  /*4d20*/  LDC.64 R18, c[0x0][0x3d0] ;  /* 0x0000f400ff127b82 */ /* 0x000ea20000000a00 */
[----:B0-----:R-:W-:Y:S01]  /*4d30*/  IADD3 R17, PT, PT, R13, UR9, RZ ;  /* 0x000000090d117c10 */ /* 0x001fe2000fffe0ff */
[----:B------:R-:W-:-:S04]  /*4d40*/  VIADD R25, R15, UR9 ;  /* 0x000000090f197c36 */ /* 0x000fc80008000000 */
[----:B--2---:R-:W-:-:S04]  /*4d50*/  IMAD.WIDE R16, R17, 0x4, R18 ;  /* 0x0000000411107825 */ /* 0x004fc800078e0212 */
        /* <DEDUP_REMOVED lines=17> */
[----:B------:R-:W5:Y:S01]  /*4e70*/  LDG.E R43, desc[UR14][R18.64+0x3c] ;  /* 0x00003c0e122b7981 */ /* 0x000f62000c1e1900 */
[----:B--2---:R-:W-:-:S03]  /*4e80*/  FFMA R30, R30, R31, R29 ;  /* 0x0000001f1e1e7223 */ /* 0x004fc6000000001d */
[----:B------:R-:W2:Y:S04]  /*4e90*/  LDG.E R29, desc[UR14][R18.64+0x1c] ;  /* 0x00001c0e121d7981 */ /* 0x000ea8000c1e1900 */
[----:B------:R-:W2:Y:S01]  /*4ea0*/  LDG.E R31, desc[UR14][R18.64+0x20] ;  /* 0x0000200e121f7981 */ /* 0x000ea2000c1e1900 */
[----:B---3--:R-:W-:-:S03]  /*4eb0*/  FFMA R41, R41, R40, R30 ;  /* 0x0000002829297223 */ /* 0x008fc6000000001e */
[----:B------:R-:W3:Y:S01]  /*4ec0*/  LDG.E R30, desc[UR14][R16.64+0x20] ;  /* 0x0000200e101e7981 */ /* 0x000ee2000c1e1900 */
[----:B----4-:R-:W-:-:S03]  /*4ed0*/  FFMA R40, R34, R33, R41 ;  /* 0x0000002122287223 */ /* 0x010fc60000000029 */
[----:B------:R-:W4:Y:S04]  /*4ee0*/  LDG.E R33, desc[UR14][R16.64+0x24] ;  /* 0x0000240e10217981 */ /* 0x000f28000c1e1900 */
[----:B------:R-:W4:Y:S01]  /*4ef0*/  LDG.E R34, desc[UR14][R18.64+0x24] ;  /* 0x0000240e12227981 */ /* 0x000f22000c1e1900 */
[----:B-----5:R-:W-:-:S03]  /*4f00*/  FFMA R40, R35, R36, R40 ;  /* 0x0000002423287223 */ /* 0x020fc60000000028 */
[----:B------:R-:W5:Y:S04]  /*4f10*/  LDG.E R35, desc[UR14][R16.64+0x28] ;  /* 0x0000280e10237981 */ /* 0x000f68000c1e1900 */
[----:B------:R-:W5:Y:S01]  /*4f20*/  LDG.E R36, desc[UR14][R18.64+0x28] ;  /* 0x0000280e12247981 */ /* 0x000f62000c1e1900 */
[----:B------:R-:W-:-:S03]  /*4f30*/  FFMA R40, R37, R38, R40 ;  /* 0x0000002625287223 */ /* 0x000fc60000000028 */
[----:B------:R-:W5:Y:S04]  /*4f40*/  LDG.E R37, desc[UR14][R16.64+0x2c] ;  /* 0x00002c0e10257981 */ /* 0x000f68000c1e1900 */
[----:B------:R-:W5:Y:S01]  /*4f50*/  LDG.E R38, desc[UR14][R18.64+0x2c] ;  /* 0x00002c0e12267981 */ /* 0x000f62000c1e1900 */
[----:B------:R-:W-:-:S03]  /*4f60*/  FFMA R40, R25, R26, R40 ;  /* 0x0000001a19287223 */ /* 0x000fc60000000028 */
[----:B------:R-:W5:Y:S04]  /*4f70*/  LDG.E R25, desc[UR14][R16.64+0x30] ;  /* 0x0000300e10197981 */ /* 0x000f68000c1e1900 */
[----:B------:R-:W5:Y:S01]  /*4f80*/  LDG.E R26, desc[UR14][R18.64+0x30] ;  /* 0x0000300e121a7981 */ /* 0x000f62000c1e1900 */
[----:B------:R-:W-:-:S03]  /*4f90*/  FFMA R45, R27, R28, R40 ;  /* 0x0000001c1b2d7223 */ /* 0x000fc60000000028 */
[----:B------:R-:W5:Y:S04]  /*4fa0*/  LDG.E R28, desc[UR14][R16.64+0x34] ;  /* 0x0000340e101c7981 */ /* 0x000f68000c1e1900 */
[----:B------:R-:W5:Y:S04]  /*4fb0*/  LDG.E R41, desc[UR14][R18.64+0x34] ;  /* 0x0000340e12297981 */ /* 0x000f68000c1e1900 */
[----:B------:R-:W5:Y:S04]  /*4fc0*/  LDG.E R27, desc[UR14][R16.64+0x38] ;  /* 0x0000380e101b7981 */ /* 0x000f68000c1e1900 */
[----:B------:R-:W5:Y:S01]  /*4fd0*/  LDG.E R40, desc[UR14][R16.64+0x3c] ;  /* 0x00003c0e10287981 */ /* 0x000f62000c1e1900 */
[----:B------:R-:W-:-:S06]  /*4fe0*/  UIADD3 UR9, UPT, UPT, UR9, 0x10, URZ ;  /* 0x0000001009097890 */ /* 0x000fcc000fffe0ff */
[----:B------:R-:W-:Y:S01]  /*4ff0*/  ISETP.NE.AND P0, PT, R24, UR9, PT ;  /* 0x0000000918007c0c */ /* 0x000fe2000bf05270 */
[----:B--2---:R-:W-:-:S04]  /*5000*/  FFMA R29, R32, R29, R45 ;  /* 0x0000001d201d7223 */ /* 0x004fc8000000002d */
[----:B---3--:R-:W-:-:S04]  /*5010*/  FFMA R30, R30, R31, R29 ;  /* 0x0000001f1e1e7223 */ /* 0x008fc8000000001d */
[----:B----4-:R-:W-:-:S04]  /*5020*/  FFMA R30, R33, R34, R30 ;  /* 0x00000022211e7223 */ /* 0x010fc8000000001e */
[----:B-----5:R-:W-:-:S04]  /*5030*/  FFMA R30, R35, R36, R30 ;  /* 0x00000024231e7223 */ /* 0x020fc8000000001e */
[----:B------:R-:W-:-:S04]  /*5040*/  FFMA R30, R37, R38, R30 ;  /* 0x00000026251e7223 */ /* 0x000fc8000000001e */
[----:B------:R-:W-:-:S04]  /*5050*/  FFMA R25, R25, R26, R30 ;  /* 0x0000001a19197223 */ /* 0x000fc8000000001e */
[----:B------:R-:W-:-:S04]  /*5060*/  FFMA R28, R28, R41, R25 ;  /* 0x000000291c1c7223 */ /* 0x000fc80000000019 */
[----:B------:R-:W-:-:S04]  /*5070*/  FFMA R27, R27, R42, R28 ;  /* 0x0000002a1b1b7223 */ /* 0x000fc8000000001c */
[----:B------:R-:W-:Y:S01]  /*5080*/  FFMA R29, R40, R43, R27 ;  /* 0x0000002b281d7223 */ /* 0x000fe2000000001b */
[----:B------:R-:W-:Y:S06]  /*5090*/  @P0 BRA `(.L_x_62) ;  /* 0xfffffffc00200947 */ /* 0x000fec000383ffff */
.L_x_61:
[----:B------:R-:W-:Y:S01]  /*50a0*/  LOP3.LUT R37, R23, 0x7, RZ, 0xc0, !PT ;  /* 0x0000000717257812 */ /* 0x000fe200078ec0ff */
[----:B------:R-:W-:Y:S06]  /*50b0*/  @!P1 BRA `(.L_x_60) ;  /* 0x0000000400289947 */ /* 0x000fec0003800000 */
[----:B------:R-:W-:Y:S02]  /*50c0*/  ISETP.GE.U32.AND P0, PT, R39, 0x8, PT ;  /* 0x000000082700780c */ /* 0x000fe40003f06070 */
[----:B------:R-:W-:-:S11]  /*50d0*/  ISETP.NE.AND P1, PT, R37, RZ, PT ;  /* 0x000000ff2500720c */ /* 0x000fd60003f25270 */
[----:B------:R-:W-:Y:S05]  /*50e0*/  @!P0 BRA `(.L_x_63) ;  /* 0x0000000000788947 */ /* 0x000fea0003800000 */
[----:B------:R-:W2:Y:S01]  /*50f0*/  LDC.64 R18, c[0x0][0x3d0] ;  /* 0x0000f400ff127b82 */ /* 0x000ea20000000a00 */
[----:B0-----:R-:W-:Y:S01]  /*5100*/  IADD3 R17, PT, PT, R13, R24, RZ ;  /* 0x000000180d117210 */ /* 0x001fe20007ffe0ff */
[----:B------:R-:W-:-:S04]  /*5110*/  IMAD.IADD R25, R15, 0x1, R24 ;  /* 0x000000010f197824 */ /* 0x000fc800078e0218 */
        /* <DEDUP_REMOVED lines=18> */
[----:B------:R-:W-:Y:S01]  /*5240*/  IADD3 R24, PT, PT, R24, 0x8, RZ ;  /* 0x0000000818187810 */ /* 0x000fe20007ffe0ff */
        /* <DEDUP_REMOVED lines=8> */
.L_x_63:
[----:B------:R-:W-:Y:S05]  /*52d0*/  @!P1 BRA `(.L_x_60) ;  /* 0x0000000000a09947 */ /* 0x000fea0003800000 */
[----:B------:R-:W-:Y:S02]  /*52e0*/  ISETP.GE.U32.AND P0, PT, R37, 0x4, PT ;  /* 0x000000042500780c */ /* 0x000fe40003f06070 */
[----:B------:R-:W-:-:S04]  /*52f0*/  LOP3.LUT R23, R23, 0x3, RZ, 0xc0, !PT ;  /* 0x0000000317177812 */ /* 0x000fc800078ec0ff */
[----:B------:R-:W-:-:S07]  /*5300*/  ISETP.NE.AND P1, PT, R23, RZ, PT ;  /* 0x000000ff1700720c */ /* 0x000fce0003f25270 */
[----:B------:R-:W-:Y:S06]  /*5310*/  @!P0 BRA `(.L_x_64) ;  /* 0x0000000000488947 */ /* 0x000fec0003800000 */
[----:B------:R-:W2:Y:S01]  /*5320*/  LDC.64 R18, c[0x0][0x3d0] ;  /* 0x0000f400ff127b82 */ /* 0x000ea20000000a00 */
[----:B0-----:R-:W-:Y:S01]  /*5330*/  IMAD.IADD R17, R13, 0x1, R24 ;  /* 0x000000010d117824 */ /* 0x001fe200078e0218 */
[----:B------:R-:W-:-:S03]  /*5340*/  IADD3 R25, PT, PT, R15, R24, RZ ;  /* 0x000000180f197210 */ /* 0x000fc60007ffe0ff */
        /* <DEDUP_REMOVED lines=15> */
.L_x_64:
[----:B------:R-:W-:Y:S05]  /*5440*/  @!P1 BRA `(.L_x_60) ;  /* 0x0000000000449947 */ /* 0x000fea0003800000 */
[----:B0-----:R-:W0:Y:S01]  /*5450*/  LDC.64 R16, c[0x0][0x3d0] ;  /* 0x0000f400ff107b82 */ /* 0x001e220000000a00 */
[----:B------:R-:W-:Y:S01]  /*5460*/  IADD3 R19, PT, PT, R13, R24, RZ ;  /* 0x000000180d137210 */ /* 0x000fe20007ffe0ff */
[----:B------:R-:W-:-:S04]  /*5470*/  IMAD.IADD R15, R15, 0x1, R24 ;  /* 0x000000010f0f7824 */ /* 0x000fc800078e0218 */
[----:B0-----:R-:W-:-:S04]  /*5480*/  IMAD.WIDE R18, R19, 0x4, R16 ;  /* 0x0000000413127825 */ /* 0x001fc800078e0210 */
[----:B------:R-:W-:Y:S01]  /*5490*/  IMAD.WIDE R16, R15, 0x4, R16 ;  /* 0x000000040f107825 */ /* 0x000fe200078e0210 */
[----:B------:R-:W2:Y:S04]  /*54a0*/  LDG.E R24, desc[UR14][R18.64] ;  /* 0x0000000e12187981 */ /* 0x000ea8000c1e1900 */
[----:B------:R-:W2:Y:S01]  /*54b0*/  LDG.E R15, desc[UR14][R16.64] ;  /* 0x0000000e100f7981 */ /* 0x000ea2000c1e1900 */
[----:B------:R-:W-:Y:S01]  /*54c0*/  ISETP.NE.AND P0, PT, R23, 0x1, PT ;  /* 0x000000011700780c */ /* 0x000fe20003f05270 */
[----:B--2---:R-:W-:-:S12]  /*54d0*/  FFMA R29, R24, R15, R29 ;  /* 0x0000000f181d7223 */ /* 0x004fd8000000001d */
[----:B------:R-:W-:Y:S05]  /*54e0*/  @!P0 BRA `(.L_x_60) ;  /* 0x00000000001c8947 */ /* 0x000fea0003800000 */
[----:B------:R-:W-:Y:S01]  /*54f0*/  ISETP.NE.AND P0, PT, R23, 0x2, PT ;  /* 0x000000021700780c */ /* 0x000fe20003f05270 */
[----:B------:R-:W2:Y:S04]  /*5500*/  LDG.E R24, desc[UR14][R18.64+0x4] ;  /* 0x0000040e12187981 */ /* 0x000ea8000c1e1900 */
[----:B------:R-:W2:Y:S08]  /*5510*/  LDG.E R15, desc[UR14][R16.64+0x4] ;  /* 0x0000040e100f7981 */ /* 0x000eb0000c1e1900 */
[----:B------:R-:W3:Y:S04]  /*5520*/  @P0 LDG.E R26, desc[UR14][R18.64+0x8] ;  /* 0x0000080e121a0981 */ /* 0x000ee8000c1e1900 */
[----:B------:R-:W3:Y:S01]  /*5530*/  @P0 LDG.E R23, desc[UR14][R16.64+0x8] ;  /* 0x0000080e10170981 */ /* 0x000ee2000c1e1900 */
[----:B--2---:R-:W-:-:S04]  /*5540*/  FFMA R29, R24, R15, R29 ;  /* 0x0000000f181d7223 */ /* 0x004fc8000000001d */
[----:B---3--:R-:W-:-:S07]  /*5550*/  @P0 FFMA R29, R26, R23, R29 ;  /* 0x000000171a1d0223 */ /* 0x008fce000000001d */
.L_x_60:
[----:B------:R-:W2:Y:S08]  /*5560*/  LDC R19, c[0x0][0x398] ;  /* 0x0000e600ff137b82 */ /* 0x000eb00000000800 */
[----:B0-----:R-:W0:Y:S01]  /*5570*/  LDC.64 R16, c[0x0][0x3e0] ;  /* 0x0000f800ff107b82 */ /* 0x001e220000000a00 */
[C---:B--2---:R-:W-:Y:S01]  /*5580*/  IMAD R15, R22.reuse, R19, UR8 ;  /* 0x00000008160f7e24 */ /* 0x044fe2000f8e0213 */
[----:B------:R-:W-:-:S04]  /*5590*/  IADD3 R22, PT, PT, R22, 0x1, RZ ;  /* 0x0000000116167810 */ /* 0x000fc80007ffe0ff */
[----:B------:R-:W-:Y:S01]  /*55a0*/  ISETP.NE.AND P0, PT, R22, R19, PT ;  /* 0x000000131600720c */ /* 0x000fe20003f05270 */
[----:B0-----:R-:W-:-:S05]  /*55b0*/  IMAD.WIDE.U32 R16, R15, 0x4, R16 ;  /* 0x000000040f107825 */ /* 0x001fca00078e0010 */
[----:B------:R2:W-:Y:S07]  /*55c0*/  STG.E desc[UR14][R16.64], R29 ;  /* 0x0000001d10007986 */ /* 0x0005ee000c10190e */
[----:B------:R-:W-:Y:S05]  /*55d0*/  @P0 BRA `(.L_x_65) ;  /* 0xfffffff400980947 */ /* 0x000fea000383ffff */
[----:B------:R-:W-:-:S06]  /*55e0*/  UIADD3 UR8, UPT, UPT, UR8, 0x1, URZ ;  /* 0x0000000108087890 */ /* 0x000fcc000fffe0ff */
[----:B------:R-:W-:-:S13]  /*55f0*/  ISETP.NE.AND P0, PT, R19, UR8, PT ;  /* 0x0000000813007c0c */ /* 0x000fda000bf05270 */
[----:B------:R-:W-:Y:S05]  /*5600*/  @P0 BRA `(.L_x_66) ;  /* 0xfffffff400840947 */ /* 0x000fea000383ffff */
.L_x_59:
[----:B------:R-:W5:Y:S01]  /*5610*/  LDCU.U16 UR8, c[0x0][0x398] ;  /* 0x00007300ff0877ac */ /* 0x000f620008000400 */
[----:B------:R-:W-:Y:S01]  /*5620*/  PRMT R13, R6, 0x9910, RZ ;  /* 0x00009910060d7816 */ /* 0x000fe200000000ff */
[----:B0-23--:R-:W0:Y:S01]  /*5630*/  LDC.64 R16, c[0x0][0x3d8] ;  /* 0x0000f600ff107b82 */ /* 0x00de220000000a00 */
[----:B------:R-:W-:Y:S01]  /*5640*/  IMAD.MOV.U32 R30, RZ, RZ, RZ ;  /* 0x000000ffff1e7224 */ /* 0x000fe200078e00ff */
[----:B----4-:R-:W-:Y:S02]  /*5650*/  PRMT R31, RZ, 0x7610, R31 ;  /* 0x00007610ff1f7816 */ /* 0x010fe4000000001f */
[----:B------:R-:W-:-:S04]  /*5660*/  PRMT R32, RZ, 0x7610, R32 ;  /* 0x00007610ff207816 */ /* 0x000fc80000000020 */
[----:B------:R-:W2:Y:S01]  /*5670*/  LDC.64 R18, c[0x0][0x3e0] ;  /* 0x0000f800ff127b82 */ /* 0x000ea20000000a00 */
[----:B-----5:R-:W-:-:S07]  /*5680*/  UPRMT UR8, UR8, 0x9910, URZ ;  /* 0x0000991008087896 */ /* 0x020fce00080000ff */
[----:B------:R-:W3:Y:S01]  /*5690*/  LDC.64 R22, c[0x0][0x3d0] ;  /* 0x0000f400ff167b82 */ /* 0x000ee20000000a00 */
[----:B------:R-:W-:-:S04]  /*56a0*/  IMAD R13, R13, UR8, RZ ;  /* 0x000000080d0d7c24 */ /* 0x000fc8000f8e02ff */
[----:B------:R-:W-:-:S05]  /*56b0*/  IMAD.MOV R13, RZ, RZ, -R13 ;  /* 0x000000ffff0d7224 */ /* 0x000fca00078e0a0d */
[----:B------:R-:W-:Y:S02]  /*56c0*/  PRMT R15, R13, 0x7710, RZ ;  /* 0x000077100d0f7816 */ /* 0x000fe400000000ff */
[----:B------:R-:W-:Y:S02]  /*56d0*/  LOP3.LUT R13, R5, 0x7ffffff0, RZ, 0xc0, !PT ;  /* 0x7ffffff0050d7812 */ /* 0x000fe400078ec0ff */
[----:B------:R-:W-:-:S04]  /*56e0*/  IADD3 R15, PT, PT, R15, UR19, RZ ;  /* 0x000000130f0f7c10 */ /* 0x000fc8000fffe0ff */
[----:B------:R-:W-:-:S07]  /*56f0*/  LOP3.LUT R15, R15, 0x3, RZ, 0xc0, !PT ;  /* 0x000000030f0f7812 */ /* 0x000fce00078ec0ff */
.L_x_79:
[----:B------:R-:W-:-:S13]  /*5700*/  ISETP.GE.AND P0, PT, R5, 0x1, PT ;  /* 0x000000010500780c */ /* 0x000fda0003f06270 */
[----:B----4-:R-:W-:Y:S05]  /*5710*/  @!P0 BRA `(.L_x_67) ;  /* 0x0000000800a08947 */ /* 0x010fea0003800000 */
[----:B------:R-:W4:Y:S01]  /*5720*/  LDC.64 R28, c[0x0][0x3a8] ;  /* 0x0000ea00ff1c7b82 */ /* 0x000f220000000a00 */
[----:B------:R-:W-:Y:S01]  /*5730*/  ISETP.GE.U32.AND P0, PT, R14, 0xf, PT ;  /* 0x0000000f0e00780c */ /* 0x000fe20003f06070 */
[----:B------:R-:W-:Y:S02]  /*5740*/  HFMA2 R33, -RZ, RZ, 0, 0 ;  /* 0x00000000ff217431 */ /* 0x000fe400000001ff */
[----:B----4-:R-:W-:-:S10]  /*5750*/  IMAD.WIDE.U32 R28, R30, 0x4, R28 ;  /* 0x000000041e1c7825 */ /* 0x010fd400078e001c */
[----:B------:R-:W-:Y:S05]  /*5760*/  @!P0 BRA `(.L_x_68) ;  /* 0x00000004001c8947 */ /* 0x000fea0003800000 */
[----:B------:R-:W-:-:S07]  /*5770*/  IMAD.MOV.U32 R33, RZ, RZ, RZ ;  /* 0x000000ffff217224 */ /* 0x000fce00078e00ff */
.L_x_69:
[C---:B---3--:R-:W-:Y:S01]  /*5780*/  IMAD.WIDE.U32 R26, R33.reuse, 0x4, R22 ;  /* 0x00000004211a7825 */ /* 0x048fe200078e0016 */
[----:B------:R-:W3:Y:S04]  /*5790*/  LDG.E R34, desc[UR14][R28.64] ;  /* 0x0000000e1c227981 */ /* 0x000ee8000c1e1900 */
[----:B0-----:R-:W3:Y:S01]  /*57a0*/  LDG.E R35, desc[UR14][R26.64] ;  /* 0x0000000e1a237981 */ /* 0x001ee2000c1e1900 */
[----:B0-----:R-:W-:-:S04]  /*57b0*/  IMAD.WIDE.U32 R24, R33, 0x4, R16 ;  /* 0x0000000421187825 */ /* 0x001fc800078e0010 */
[----:B---3--:R-:W-:-:S05]  /*57c0*/  FMUL R35, R34, R35 ;  /* 0x0000002322237220 */ /* 0x008fca0000400000 */
[----:B------:R0:W-:Y:S04]  /*57d0*/  STG.E desc[UR14][R24.64], R35 ;  /* 0x0000002318007986 */ /* 0x0001e8000c10190e */
[----:B------:R-:W3:Y:S04]  /*57e0*/  LDG.E R34, desc[UR14][R28.64] ;  /* 0x0000000e1c227981 */ /* 0x000ee8000c1e1900 */
[----:B------:R-:W3:Y:S02]  /*57f0*/  LDG.E R37, desc[UR14][R26.64+0x4] ;  /* 0x0000040e1a257981 */ /* 0x000ee4000c1e1900 */
[----:B---3--:R-:W-:-:S05]  /*5800*/  FMUL R37, R34, R37 ;  /* 0x0000002522257220 */ /* 0x008fca0000400000 */
[----:B------:R3:W-:Y:S04]  /*5810*/  STG.E desc[UR14][R24.64+0x4], R37 ;  /* 0x0000042518007986 */ /* 0x0007e8000c10190e */
[----:B------:R-:W4:Y:S04]  /*5820*/  LDG.E R34, desc[UR14][R28.64] ;  /* 0x0000000e1c227981 */ /* 0x000f28000c1e1900 */
[----:B------:R-:W4:Y:S02]  /*5830*/  LDG.E R39, desc[UR14][R26.64+0x8] ;  /* 0x0000080e1a277981 */ /* 0x000f24000c1e1900 */
[----:B----4-:R-:W-:-:S05]  /*5840*/  FMUL R39, R34, R39 ;  /* 0x0000002722277220 */ /* 0x010fca0000400000 */
[----:B------:R4:W-:Y:S04]  /*5850*/  STG.E desc[UR14][R24.64+0x8], R39 ;  /* 0x0000082718007986 */ /* 0x0009e8000c10190e */
[----:B------:R-:W5:Y:S04]  /*5860*/  LDG.E R34, desc[UR14][R28.64] ;  /* 0x0000000e1c227981 */ /* 0x000f68000c1e1900 */
[----:B------:R-:W5:Y:S02]  /*5870*/  LDG.E R41, desc[UR14][R26.64+0xc] ;  /* 0x00000c0e1a297981 */ /* 0x000f64000c1e1900 */
[----:B-----5:R-:W-:-:S05]  /*5880*/  FMUL R41, R34, R41 ;  /* 0x0000002922297220 */ /* 0x020fca0000400000 */
[----:B------:R5:W-:Y:S04]  /*5890*/  STG.E desc[UR14][R24.64+0xc], R41 ;  /* 0x00000c2918007986 */ /* 0x000be8000c10190e */
[----:B------:R-:W2:Y:S04]  /*58a0*/  LDG.E R34, desc[UR14][R28.64] ;  /* 0x0000000e1c227981 */ /* 0x000ea8000c1e1900 */
[----:B0-----:R-:W2:Y:S02]  /*58b0*/  LDG.E R35, desc[UR14][R26.64+0x10] ;  /* 0x0000100e1a237981 */ /* 0x001ea4000c1e1900 */
[----:B--2---:R-:W-:-:S05]  /*58c0*/  FMUL R35, R34, R35 ;  /* 0x0000002322237220 */ /* 0x004fca0000400000 */
[----:B------:R0:W-:Y:S04]  /*58d0*/  STG.E desc[UR14][R24.64+0x10], R35 ;  /* 0x0000102318007986 */ /* 0x0001e8000c10190e */
[----:B------:R-:W2:Y:S04]  /*58e0*/  LDG.E R34, desc[UR14][R28.64] ;  /* 0x0000000e1c227981 */ /* 0x000ea8000c1e1900 */
[----:B---3--:R-:W2:Y:S02]  /*58f0*/  LDG.E R37, desc[UR14][R26.64+0x14] ;  /* 0x0000140e1a257981 */ /* 0x008ea4000c1e1900 */
[----:B--2---:R-:W-:-:S05]  /*5900*/  FMUL R37, R34, R37 ;  /* 0x0000002522257220 */ /* 0x004fca0000400000 */
[----:B------:R2:W-:Y:S04]  /*5910*/  STG.E desc[UR14][R24.64+0x14], R37 ;  /* 0x0000142518007986 */ /* 0x0005e8000c10190e */
[----:B------:R-:W3:Y:S04]  /*5920*/  LDG.E R34, desc[UR14][R28.64] ;  /* 0x0000000e1c227981 */ /* 0x000ee8000c1e1900 */
[----:B----4-:R-:W3:Y:S02]  /*5930*/  LDG.E R39, desc[UR14][R26.64+0x18] ;  /* 0x0000180e1a277981 */ /* 0x010ee4000c1e1900 */
[----:B---3--:R-:W-:-:S05]  /*5940*/  FMUL R39, R34, R39 ;  /* 0x0000002722277220 */ /* 0x008fca0000400000 */
[----:B------:R3:W-:Y:S04]  /*5950*/  STG.E desc[UR14][R24.64+0x18], R39 ;  /* 0x0000182718007986 */ /* 0x0007e8000c10190e */
[----:B------:R-:W4:Y:S04]  /*5960*/  LDG.E R34, desc[UR14][R28.64] ;  /* 0x0000000e1c227981 */ /* 0x000f28000c1e1900 */
[----:B-----5:R-:W4:Y:S02]  /*5970*/  LDG.E R41, desc[UR14][R26.64+0x1c] ;  /* 0x00001c0e1a297981 */ /* 0x020f24000c1e1900 */
[----:B----4-:R-:W-:-:S05]  /*5980*/  FMUL R41, R34, R41 ;  /* 0x0000002922297220 */ /* 0x010fca0000400000 */
[----:B------:R4:W-:Y:S04]  /*5990*/  STG.E desc[UR14][R24.64+0x1c], R41 ;  /* 0x00001c2918007986 */ /* 0x0009e8000c10190e */
[----:B------:R-:W5:Y:S04]  /*59a0*/  LDG.E R34, desc[UR14][R28.64] ;  /* 0x0000000e1c227981 */ /* 0x000f68000c1e1900 */
[----:B0-----:R-:W5:Y:S02]  /*59b0*/  LDG.E R35, desc[UR14][R26.64+0x20] ;  /* 0x0000200e1a237981 */ /* 0x001f64000c1e1900 */
[----:B-----5:R-:W-:-:S05]  /*59c0*/  FMUL R35, R34, R35 ;  /* 0x0000002322237220 */ /* 0x020fca0000400000 */
[----:B------:R0:W-:Y:S04]  /*59d0*/  STG.E desc[UR14][R24.64+0x20], R35 ;  /* 0x0000202318007986 */ /* 0x0001e8000c10190e */
[----:B------:R-:W5:Y:S04]  /*59e0*/  LDG.E R34, desc[UR14][R28.64] ;  /* 0x0000000e1c227981 */ /* 0x000f68000c1e1900 */
[----:B--2---:R-:W5:Y:S02]  /*59f0*/  LDG.E R37, desc[UR14][R26.64+0x24] ;  /* 0x0000240e1a257981 */ /* 0x004f64000c1e1900 */
[----:B-----5:R-:W-:-:S05]  /*5a00*/  FMUL R37, R34, R37 ;  /* 0x0000002522257220 */ /* 0x020fca0000400000 */
[----:B------:R2:W-:Y:S04]  /*5a10*/  STG.E desc[UR14][R24.64+0x24], R37 ;  /* 0x0000242518007986 */ /* 0x0005e8000c10190e */
[----:B------:R-:W5:Y:S04]  /*5a20*/  LDG.E R34, desc[UR14][R28.64] ;  /* 0x0000000e1c227981 */ /* 0x000f68000c1e1900 */
[----:B---3--:R-:W5:Y:S02]  /*5a30*/  LDG.E R39, desc[UR14][R26.64+0x28] ;  /* 0x0000280e1a277981 */ /* 0x008f64000c1e1900 */
[----:B-----5:R-:W-:-:S05]  /*5a40*/  FMUL R39, R34, R39 ;  /* 0x0000002722277220 */ /* 0x020fca0000400000 */
[----:B------:R3:W-:Y:S04]  /*5a50*/  STG.E desc[UR14][R24.64+0x28], R39 ;  /* 0x0000282718007986 */ /* 0x0007e8000c10190e */
[----:B------:R-:W5:Y:S04]  /*5a60*/  LDG.E R34, desc[UR14][R28.64] ;  /* 0x0000000e1c227981 */ /* 0x000f68000c1e1900 */
[----:B----4-:R-:W5:Y:S02]  /*5a70*/  LDG.E R41, desc[UR14][R26.64+0x2c] ;  /* 0x00002c0e1a297981 */ /* 0x010f64000c1e1900 */
[----:B-----5:R-:W-:-:S05]  /*5a80*/  FMUL R41, R34, R41 ;  /* 0x0000002922297220 */ /* 0x020fca0000400000 */
        /* <DEDUP_REMOVED lines=9> */
[----:B------:R-:W2:Y:S04]  /*5b20*/  LDG.E R34, desc[UR14][R28.64] ;  /* 0x0000000e1c227981 */ /* 0x000ea8000c1e1900 */
[----:B---3--:R-:W2:Y:S02]  /*5b30*/  LDG.E R39, desc[UR14][R26.64+0x38] ;  /* 0x0000380e1a277981 */ /* 0x008ea4000c1e1900 */
[----:B--2---:R-:W-:-:S05]  /*5b40*/  FMUL R39, R34, R39 ;  /* 0x0000002722277220 */ /* 0x004fca0000400000 */
[----:B------:R0:W-:Y:S04]  /*5b50*/  STG.E desc[UR14][R24.64+0x38], R39 ;  /* 0x0000382718007986 */ /* 0x0001e8000c10190e */
[----:B----4-:R-:W2:Y:S04]  /*5b60*/  LDG.E R41, desc[UR14][R26.64+0x3c] ;  /* 0x00003c0e1a297981 */ /* 0x010ea8000c1e1900 */
[----:B------:R-:W2:Y:S01]  /*5b70*/  LDG.E R34, desc[UR14][R28.64] ;  /* 0x0000000e1c227981 */ /* 0x000ea2000c1e1900 */
[----:B------:R-:W-:-:S04]  /*5b80*/  IADD3 R33, PT, PT, R33, 0x10, RZ ;  /* 0x0000001021217810 */ /* 0x000fc80007ffe0ff */
[----:B------:R-:W-:Y:S01]  /*5b90*/  ISETP.NE.AND P0, PT, R33, R13, PT ;  /* 0x0000000d2100720c */ /* 0x000fe20003f05270 */
[----:B--2---:R-:W-:-:S05]  /*5ba0*/  FMUL R41, R34, R41 ;  /* 0x0000002922297220 */ /* 0x004fca0000400000 */
[----:B------:R0:W-:Y:S07]  /*5bb0*/  STG.E desc[UR14][R24.64+0x3c], R41 ;  /* 0x00003c2918007986 */ /* 0x0001ee000c10190e */
[----:B------:R-:W-:Y:S05]  /*5bc0*/  @P0 BRA `(.L_x_69) ;  /* 0xfffffff800ec0947 */ /* 0x000fea000383ffff */
[----:B------:R-:W-:-:S07]  /*5bd0*/  IMAD.MOV.U32 R33, RZ, RZ, R13 ;  /* 0x000000ffff217224 */ /* 0x000fce00078e000d */
.L_x_68:
[----:B------:R-:W-:-:S13]  /*5be0*/  LOP3.LUT P0, RZ, R5, 0xf, RZ, 0xc0, !PT ;  /* 0x0000000f05ff7812 */ /* 0x000fda000780c0ff */
[----:B------:R-:W-:Y:S05]  /*5bf0*/  @!P0 BRA `(.L_x_67) ;  /* 0x0000000400688947 */ /* 0x000fea0003800000 */
[----:B------:R-:W4:Y:S01]  /*5c00*/  LDCU.U16 UR8, c[0x0][0x398] ;  /* 0x00007300ff0877ac */ /* 0x000f220008000400 */
[----:B0-----:R-:W-:Y:S01]  /*5c10*/  PRMT R24, R7, 0x9910, RZ ;  /* 0x0000991007187816 */ /* 0x001fe200000000ff */
[----:B----4-:R-:W-:-:S06]  /*5c20*/  UPRMT UR8, UR8, 0x9910, URZ ;  /* 0x0000991008087896 */ /* 0x010fcc00080000ff */
[----:B------:R-:W-:-:S05]  /*5c30*/  IMAD R24, R24, UR8, RZ ;  /* 0x0000000818187c24 */ /* 0x000fca000f8e02ff */
[----:B------:R-:W-:-:S04]  /*5c40*/  IADD3 R24, PT, PT, RZ, -R24, RZ ;  /* 0x80000018ff187210 */ /* 0x000fc80007ffe0ff */
[----:B------:R-:W-:-:S05]  /*5c50*/  PRMT R24, R24, 0x7710, RZ ;  /* 0x0000771018187816 */ /* 0x000fca00000000ff */
[----:B------:R-:W-:-:S05]  /*5c60*/  VIADD R24, R24, UR19 ;  /* 0x0000001318187c36 */ /* 0x000fca0008000000 */
[----:B------:R-:W-:-:S04]  /*5c70*/  LOP3.LUT R25, R24, 0xffff, RZ, 0xc0, !PT ;  /* 0x0000ffff18197812 */ /* 0x000fc800078ec0ff */
[C---:B------:R-:W-:Y:S02]  /*5c80*/  LOP3.LUT R24, R25.reuse, 0xf, RZ, 0xc0, !PT ;  /* 0x0000000f19187812 */ /* 0x040fe400078ec0ff */
[----:B------:R-:W-:Y:S02]  /*5c90*/  LOP3.LUT P1, RZ, R25, 0x7, RZ, 0xc0, !PT ;  /* 0x0000000719ff7812 */ /* 0x000fe4000782c0ff */
[----:B------:R-:W-:-:S04]  /*5ca0*/  IADD3 R24, PT, PT, R24, -0x1, RZ ;  /* 0xffffffff18187810 */ /* 0x000fc80007ffe0ff */
[----:B------:R-:W-:-:S13]  /*5cb0*/  ISETP.GE.U32.AND P0, PT, R24, 0x7, PT ;  /* 0x000000071800780c */ /* 0x000fda0003f06070 */
[----:B------:R-:W-:Y:S05]  /*5cc0*/  @!P0 BRA `(.L_x_70) ;  /* 0x00000000008c8947 */ /* 0x000fea0003800000 */
[C---:B---3--:R-:W-:Y:S01]  /*5cd0*/  IMAD.WIDE.U32 R26, R33.reuse, 0x4, R22 ;  /* 0x00000004211a7825 */ /* 0x048fe200078e0016 */
[----:B------:R-:W3:Y:S04]  /*5ce0*/  LDG.E R34, desc[UR14][R28.64] ;  /* 0x0000000e1c227981 */ /* 0x000ee8000c1e1900 */
[----:B------:R-:W3:Y:S01]  /*5cf0*/  LDG.E R35, desc[UR14][R26.64] ;  /* 0x0000000e1a237981 */ /* 0x000ee2000c1e1900 */
[----:B------:R-:W-:-:S04]  /*5d00*/  IMAD.WIDE.U32 R24, R33, 0x4, R16 ;  /* 0x0000000421187825 */ /* 0x000fc800078e0010 */
        /* <DEDUP_REMOVED lines=22> */
[----:B------:R-:W2:Y:S04]  /*5e70*/  LDG.E R34, desc[UR14][R28.64] ;  /* 0x0000000e1c227981 */ /* 0x000ea8000c1e1900 */
[----:B----4-:R-:W2:Y:S02]  /*5e80*/  LDG.E R39, desc[UR14][R26.64+0x18] ;  /* 0x0000180e1a277981 */ /* 0x010ea4000c1e1900 */
[----:B--2---:R-:W-:-:S05]  /*5e90*/  FMUL R39, R34, R39 ;  /* 0x0000002722277220 */ /* 0x004fca0000400000 */
[----:B------:R0:W-:Y:S04]  /*5ea0*/  STG.E desc[UR14][R24.64+0x18], R39 ;  /* 0x0000182718007986 */ /* 0x0001e8000c10190e */
[----:B-----5:R-:W2:Y:S04]  /*5eb0*/  LDG.E R41, desc[UR14][R26.64+0x1c] ;  /* 0x00001c0e1a297981 */ /* 0x020ea8000c1e1900 */
[----:B------:R-:W2:Y:S01]  /*5ec0*/  LDG.E R34, desc[UR14][R28.64] ;  /* 0x0000000e1c227981 */ /* 0x000ea2000c1e1900 */
[----:B------:R-:W-:Y:S02]  /*5ed0*/  VIADD R33, R33, 0x8 ;  /* 0x0000000821217836 */ /* 0x000fe40000000000 */
[----:B--2---:R-:W-:-:S05]  /*5ee0*/  FMUL R41, R34, R41 ;  /* 0x0000002922297220 */ /* 0x004fca0000400000 */
[----:B------:R0:W-:Y:S02]  /*5ef0*/  STG.E desc[UR14][R24.64+0x1c], R41 ;  /* 0x00001c2918007986 */ /* 0x0001e4000c10190e */
.L_x_70:
[----:B------:R-:W-:Y:S05]  /*5f00*/  @!P1 BRA `(.L_x_67) ;  /* 0x0000000000a49947 */ /* 0x000fea0003800000 */
[----:B------:R-:W-:Y:S01]  /*5f10*/  UISETP.GE.U32.AND UP0, UPT, UR16, 0x3, UPT ;  /* 0x000000031000788c */ /* 0x000fe2000bf06070 */
[----:B------:R-:W-:-:S08]  /*5f20*/  ISETP.NE.AND P0, PT, R15, RZ, PT ;  /* 0x000000ff0f00720c */ /* 0x000fd00003f05270 */
[----:B------:R-:W-:Y:S05]  /*5f30*/  BRA.U !UP0, `(.L_x_71) ;  /* 0x00000001084c7547 */ /* 0x000fea000b800000 */
[C---:B---3--:R-:W-:Y:S01]  /*5f40*/  IMAD.WIDE.U32 R26, R33.reuse, 0x4, R22 ;  /* 0x00000004211a7825 */ /* 0x048fe200078e0016 */
[----:B------:R-:W3:Y:S04]  /*5f50*/  LDG.E R34, desc[UR14][R28.64] ;  /* 0x0000000e1c227981 */ /* 0x000ee8000c1e1900 */
[----:B0-----:R-:W3:Y:S01]  /*5f60*/  LDG.E R35, desc[UR14][R26.64] ;  /* 0x0000000e1a237981 */ /* 0x001ee2000c1e1900 */
[----:B------:R-:W-:-:S04]  /*5f70*/  IMAD.WIDE.U32 R24, R33, 0x4, R16 ;  /* 0x0000000421187825 */ /* 0x000fc800078e0010 */
[----:B---3--:R-:W-:-:S05]  /*5f80*/  FMUL R35, R34, R35 ;  /* 0x0000002322237220 */ /* 0x008fca0000400000 */
[----:B------:R4:W-:Y:S04]  /*5f90*/  STG.E desc[UR14][R24.64], R35 ;  /* 0x0000002318007986 */ /* 0x0009e8000c10190e */
[----:B------:R-:W3:Y:S04]  /*5fa0*/  LDG.E R34, desc[UR14][R28.64] ;  /* 0x0000000e1c227981 */ /* 0x000ee8000c1e1900 */
[----:B------:R-:W3:Y:S02]  /*5fb0*/  LDG.E R37, desc[UR14][R26.64+0x4] ;  /* 0x0000040e1a257981 */ /* 0x000ee4000c1e1900 */
[----:B---3--:R-:W-:-:S05]  /*5fc0*/  FMUL R37, R34, R37 ;  /* 0x0000002522257220 */ /* 0x008fca0000400000 */
[----:B------:R4:W-:Y:S04]  /*5fd0*/  STG.E desc[UR14][R24.64+0x4], R37 ;  /* 0x0000042518007986 */ /* 0x0009e8000c10190e */
[----:B------:R-:W3:Y:S04]  /*5fe0*/  LDG.E R34, desc[UR14][R28.64] ;  /* 0x0000000e1c227981 */ /* 0x000ee8000c1e1900 */
[----:B------:R-:W3:Y:S02]  /*5ff0*/  LDG.E R39, desc[UR14][R26.64+0x8] ;  /* 0x0000080e1a277981 */ /* 0x000ee4000c1e1900 */
[----:B---3--:R-:W-:-:S05]  /*6000*/  FMUL R39, R34, R39 ;  /* 0x0000002722277220 */ /* 0x008fca0000400000 */
[----:B------:R4:W-:Y:S04]  /*6010*/  STG.E desc[UR14][R24.64+0x8], R39 ;  /* 0x0000082718007986 */ /* 0x0009e8000c10190e */
[----:B------:R-:W3:Y:S04]  /*6020*/  LDG.E R41, desc[UR14][R26.64+0xc] ;  /* 0x00000c0e1a297981 */ /* 0x000ee8000c1e1900 */
[----:B------:R-:W3:Y:S01]  /*6030*/  LDG.E R34, desc[UR14][R28.64] ;  /* 0x0000000e1c227981 */ /* 0x000ee2000c1e1900 */
[----:B------:R-:W-:Y:S01]  /*6040*/  IADD3 R33, PT, PT, R33, 0x4, RZ ;  /* 0x0000000421217810 */ /* 0x000fe20007ffe0ff */
[----:B---3--:R-:W-:-:S05]  /*6050*/  FMUL R41, R34, R41 ;  /* 0x0000002922297220 */ /* 0x008fca0000400000 */
[----:B------:R4:W-:Y:S02]  /*6060*/  STG.E desc[UR14][R24.64+0xc], R41 ;  /* 0x00000c2918007986 */ /* 0x0009e4000c10190e */
.L_x_71:
[----:B------:R-:W-:Y:S05]  /*6070*/  @!P0 BRA `(.L_x_67) ;  /* 0x0000000000488947 */ /* 0x000fea0003800000 */
[C---:B---3--:R-:W-:Y:S01]  /*6080*/  IMAD.WIDE.U32 R26, R33.reuse, 0x4, R22 ;  /* 0x00000004211a7825 */ /* 0x048fe200078e0016 */
[----:B------:R-:W3:Y:S04]  /*6090*/  LDG.E R34, desc[UR14][R28.64] ;  /* 0x0000000e1c227981 */ /* 0x000ee8000c1e1900 */
[----:B0---4-:R-:W3:Y:S01]  /*60a0*/  LDG.E R35, desc[UR14][R26.64] ;  /* 0x0000000e1a237981 */ /* 0x011ee2000c1e1900 */
[----:B------:R-:W-:Y:S01]  /*60b0*/  IMAD.WIDE.U32 R24, R33, 0x4, R16 ;  /* 0x0000000421187825 */ /* 0x000fe200078e0010 */
[----:B------:R-:W-:-:S03]  /*60c0*/  ISETP.NE.AND P0, PT, R15, 0x1, PT ;  /* 0x000000010f00780c */ /* 0x000fc60003f05270 */
[----:B---3--:R-:W-:-:S05]  /*60d0*/  FMUL R35, R34, R35 ;  /* 0x0000002322237220 */ /* 0x008fca0000400000 */
[----:B------:R0:W-:Y:S05]  /*60e0*/  STG.E desc[UR14][R24.64], R35 ;  /* 0x0000002318007986 */ /* 0x0001ea000c10190e */
[----:B------:R-:W-:Y:S05]  /*60f0*/  @!P0 BRA `(.L_x_67) ;  /* 0x0000000000288947 */ /* 0x000fea0003800000 */
[----:B------:R-:W3:Y:S04]  /*6100*/  LDG.E R33, desc[UR14][R28.64] ;  /* 0x0000000e1c217981 */ /* 0x000ee8000c1e1900 */
[----:B------:R-:W3:Y:S01]  /*6110*/  LDG.E R34, desc[UR14][R26.64+0x4] ;  /* 0x0000040e1a227981 */ /* 0x000ee2000c1e1900 */
[----:B------:R-:W-:Y:S01]  /*6120*/  ISETP.NE.AND P0, PT, R15, 0x2, PT ;  /* 0x000000020f00780c */ /* 0x000fe20003f05270 */
[----:B---3--:R-:W-:-:S05]  /*6130*/  FMUL R33, R33, R34 ;  /* 0x0000002221217220 */ /* 0x008fca0000400000 */
[----:B------:R3:W-:Y:S07]  /*6140*/  STG.E desc[UR14][R24.64+0x4], R33 ;  /* 0x0000042118007986 */ /* 0x0007ee000c10190e */
[----:B------:R-:W-:Y:S05]  /*6150*/  @!P0 BRA `(.L_x_67) ;  /* 0x0000000000108947 */ /* 0x000fea0003800000 */
[----:B------:R-:W3:Y:S04]  /*6160*/  LDG.E R28, desc[UR14][R28.64] ;  /* 0x0000000e1c1c7981 */ /* 0x000ee8000c1e1900 */
[----:B------:R-:W3:Y:S02]  /*6170*/  LDG.E R27, desc[UR14][R26.64+0x8] ;  /* 0x0000080e1a1b7981 */ /* 0x000ee4000c1e1900 */
[----:B---3--:R-:W-:-:S05]  /*6180*/  FMUL R33, R28, R27 ;  /* 0x0000001b1c217220 */ /* 0x008fca0000400000 */
[----:B------:R3:W-:Y:S02]  /*6190*/  STG.E desc[UR14][R24.64+0x8], R33 ;  /* 0x0000082118007986 */ /* 0x0007e4000c10190e */
.L_x_67:
[----:B------:R-:W-:-:S04]  /*61a0*/  ISETP.GE.AND P0, PT, R5, 0x1, PT ;  /* 0x000000010500780c */ /* 0x000fc80003f06270 */
[----:B------:R-:W-:-:S13]  /*61b0*/  ISETP.EQ.OR P0, PT, R30, RZ, !P0 ;  /* 0x000000ff1e00720c */ /* 0x000fda0004702670 */
[----:B------:R-:W-:Y:S05]  /*61c0*/  @P0 BRA `(.L_x_72) ;  /* 0x0000000800940947 */ /* 0x000fea0003800000 */
[----:B------:R-:W-:Y:S01]  /*61d0*/  LOP3.LUT R36, R31, 0xffff, RZ, 0xc0, !PT ;  /* 0x0000ffff1f247812 */ /* 0x000fe200078ec0ff */
[----:B0---4-:R-:W-:Y:S01]  /*61e0*/  IMAD.MOV.U32 R35, RZ, RZ, RZ ;  /* 0x000000ffff237224 */ /* 0x011fe200078e00ff */
[----:B---3--:R-:W-:Y:S02]  /*61f0*/  LOP3.LUT R33, R32, 0xffff, RZ, 0xc0, !PT ;  /* 0x0000ffff20217812 */ /* 0x008fe400078ec0ff */
[----:B------:R-:W-:Y:S02]  /*6200*/  LOP3.LUT R24, R36, 0x7, RZ, 0xc0, !PT ;  /* 0x0000000724187812 */ /* 0x000fe400078ec0ff */
[----:B------:R-:W-:Y:S02]  /*6210*/  LOP3.LUT R25, R33, 0xf, RZ, 0xc0, !PT ;  /* 0x0000000f21197812 */ /* 0x000fe400078ec0ff */
[----:B------:R-:W-:Y:S01]  /*6220*/  LOP3.LUT R34, R30, 0x7ffffff0, RZ, 0xc0, !PT ;  /* 0x7ffffff01e227812 */ /* 0x000fe200078ec0ff */
[----:B------:R-:W-:Y:S01]  /*6230*/  VIADD R24, R24, 0xffffffff ;  /* 0xffffffff18187836 */ /* 0x000fe20000000000 */
[----:B------:R-:W-:-:S02]  /*6240*/  IADD3 R25, PT, PT, R25, -0x1, RZ ;  /* 0xffffffff19197810 */ /* 0x000fc40007ffe0ff */
[----:B------:R-:W-:Y:S02]  /*6250*/  LOP3.LUT R36, R36, 0x3, RZ, 0xc0, !PT ;  /* 0x0000000324247812 */ /* 0x000fe400078ec0ff */
[----:B------:R-:W-:Y:S02]  /*6260*/  ISETP.GE.U32.AND P1, PT, R24, 0x3, PT ;  /* 0x000000031800780c */ /* 0x000fe40003f26070 */
[----:B------:R-:W-:-:S13]  /*6270*/  ISETP.GE.U32.AND P0, PT, R25, 0x7, PT ;  /* 0x000000071900780c */ /* 0x000fda0003f06070 */
.L_x_78:
[----:B------:R-:W-:Y:S01]  /*6280*/  ISETP.GE.U32.AND P2, PT, R30, 0x10, PT ;  /* 0x000000101e00780c */ /* 0x000fe20003f46070 */
[----:B------:R-:W-:Y:S01]  /*6290*/  IMAD R37, R35, R30, RZ ;  /* 0x0000001e23257224 */ /* 0x000fe200078e02ff */
[----:B0-----:R-:W-:-:S11]  /*62a0*/  CS2R R38, SRZ ;  /* 0x0000000000267805 */ /* 0x001fd6000001ff00 */
[----:B------:R-:W-:Y:S05]  /*62b0*/  @!P2 BRA `(.L_x_73) ;  /* 0x0000000000e8a947 */ /* 0x000fea0003800000 */
[----:B------:R-:W-:Y:S01]  /*62c0*/  MOV R29, RZ ;  /* 0x000000ff001d7202 */ /* 0x000fe20000000f00 */
[----:B------:R-:W-:-:S07]  /*62d0*/  IMAD.MOV.U32 R39, RZ, RZ, RZ ;  /* 0x000000ffff277224 */ /* 0x000fce00078e00ff */
.L_x_74:
[----:B------:R-:W0:Y:S01]  /*62e0*/  LDC.64 R24, c[0x0][0x3d8] ;  /* 0x0000f600ff187b82 */ /* 0x000e220000000a00 */
[----:B------:R-:W-:Y:S01]  /*62f0*/  IADD3 R41, PT, PT, R37, R29, RZ ;  /* 0x0000001d25297210 */ /* 0x000fe20007ffe0ff */
[----:B--2---:R-:W-:-:S05]  /*6300*/  IMAD.WIDE.U32 R26, R29, 0x4, R18 ;  /* 0x000000041d1a7825 */ /* 0x004fca00078e0012 */
[----:B------:R-:W2:Y:S04]  /*6310*/  LDG.E R38, desc[UR14][R26.64] ;  /* 0x0000000e1a267981 */ /* 0x000ea8000c1e1900 */
[----:B------:R-:W3:Y:S04]  /*6320*/  LDG.E R40, desc[UR14][R26.64+0x4] ;  /* 0x0000040e1a287981 */ /* 0x000ee8000c1e1900 */
[----:B------:R-:W4:Y:S04]  /*6330*/  LDG.E R42, desc[UR14][R26.64+0x30] ;  /* 0x0000300e1a2a7981 */ /* 0x000f28000c1e1900 */
[----:B------:R-:W5:Y:S04]  /*6340*/  LDG.E R43, desc[UR14][R26.64+0x34] ;  /* 0x0000340e1a2b7981 */ /* 0x000f68000c1e1900 */
[----:B------:R-:W5:Y:S01]  /*6350*/  LDG.E R44, desc[UR14][R26.64+0x38] ;  /* 0x0000380e1a2c7981 */ /* 0x000f62000c1e1900 */
[----:B0-----:R-:W-:-:S03]  /*6360*/  IMAD.WIDE.U32 R24, R41, 0x4, R24 ;  /* 0x0000000429187825 */ /* 0x001fc600078e0018 */
[----:B------:R-:W5:Y:S04]  /*6370*/  LDG.E R45, desc[UR14][R26.64+0x3c] ;  /* 0x00003c0e1a2d7981 */ /* 0x000f68000c1e1900 */
[----:B------:R-:W2:Y:S04]  /*6380*/  LDG.E R28, desc[UR14][R24.64] ;  /* 0x0000000e181c7981 */ /* 0x000ea8000c1e1900 */
[----:B------:R-:W3:Y:S01]  /*6390*/  LDG.E R41, desc[UR14][R24.64+0x4] ;  /* 0x0000040e18297981 */ /* 0x000ee2000c1e1900 */
[----:B--2---:R-:W-:-:S03]  /*63a0*/  FFMA R28, R28, R38, R39 ;  /* 0x000000261c1c7223 */ /* 0x004fc60000000027 */
[----:B------:R-:W2:Y:S04]  /*63b0*/  LDG.E R38, desc[UR14][R26.64+0x8] ;  /* 0x0000080e1a267981 */ /* 0x000ea8000c1e1900 */
[----:B------:R-:W2:Y:S01]  /*63c0*/  LDG.E R39, desc[UR14][R24.64+0x8] ;  /* 0x0000080e18277981 */ /* 0x000ea2000c1e1900 */
[----:B---3--:R-:W-:-:S03]  /*63d0*/  FFMA R28, R41, R40, R28 ;  /* 0x00000028291c7223 */ /* 0x008fc6000000001c */
[----:B------:R-:W3:Y:S04]  /*63e0*/  LDG.E R40, desc[UR14][R26.64+0xc] ;  /* 0x00000c0e1a287981 */ /* 0x000ee8000c1e1900 */
        /* <DEDUP_REMOVED lines=26> */
[----:B------:R-:W5:Y:S04]  /*6590*/  LDG.E R38, desc[UR14][R24.64+0x34] ;  /* 0x0000340e18267981 */ /* 0x000f68000c1e1900 */
[----:B------:R-:W2:Y:S01]  /*65a0*/  LDG.E R39, desc[UR14][R24.64+0x3c] ;  /* 0x00003c0e18277981 */ /* 0x000ea2000c1e1900 */
[----:B---3--:R-:W-:-:S03]  /*65b0*/  FFMA R40, R41, R40, R28 ;  /* 0x0000002829287223 */ /* 0x008fc6000000001c */
[----:B------:R-:W4:Y:S04]  /*65c0*/  LDG.E R41, desc[UR14][R24.64+0x30] ;  /* 0x0000300e18297981 */ /* 0x000f28000c1e1900 */
[----:B------:R-:W3:Y:S01]  /*65d0*/  LDG.E R28, desc[UR14][R24.64+0x38] ;  /* 0x0000380e181c7981 */ /* 0x000ee2000c1e1900 */
[----:B------:R-:W-:-:S05]  /*65e0*/  VIADD R29, R29, 0x10 ;  /* 0x000000101d1d7836 */ /* 0x000fca0000000000 */
[----:B------:R-:W-:Y:S01]  /*65f0*/  ISETP.NE.AND P2, PT, R29, R34, PT ;  /* 0x000000221d00720c */ /* 0x000fe20003f45270 */
[----:B----4-:R-:W-:-:S04]  /*6600*/  FFMA R41, R41, R42, R40 ;  /* 0x0000002a29297223 */ /* 0x010fc80000000028 */
[----:B-----5:R-:W-:-:S04]  /*6610*/  FFMA R41, R38, R43, R41 ;  /* 0x0000002b26297223 */ /* 0x020fc80000000029 */
[----:B---3--:R-:W-:-:S04]  /*6620*/  FFMA R28, R28, R44, R41 ;  /* 0x0000002c1c1c7223 */ /* 0x008fc80000000029 */
[----:B--2---:R-:W-:Y:S01]  /*6630*/  FFMA R39, R39, R45, R28 ;  /* 0x0000002d27277223 */ /* 0x004fe2000000001c */
[----:B------:R-:W-:Y:S06]  /*6640*/  @P2 BRA `(.L_x_74) ;  /* 0xfffffffc00242947 */ /* 0x000fec000383ffff */
[----:B------:R-:W-:-:S07]  /*6650*/  MOV R38, R34 ;  /* 0x0000002200267202 */ /* 0x000fce0000000f00 */
.L_x_73:
[----:B------:R-:W-:-:S13]  /*6660*/  LOP3.LUT P2, RZ, R30, 0xf, RZ, 0xc0, !PT ;  /* 0x0000000f1eff7812 */ /* 0x000fda000784c0ff */
[----:B------:R-:W-:Y:S05]  /*6670*/  @!P2 BRA `(.L_x_75) ;  /* 0x00000004004ca947 */ /* 0x000fea0003800000 */
[----:B------:R-:W-:Y:S01]  /*6680*/  LOP3.LUT P2, RZ, R33, 0x7, RZ, 0xc0, !PT ;  /* 0x0000000721ff7812 */ /* 0x000fe2000784c0ff */
[----:B------:R-:W-:-:S12]  /*6690*/  @!P0 BRA `(.L_x_76) ;  /* 0x0000000000888947 */ /* 0x000fd80003800000 */
[----:B------:R-:W0:Y:S01]  /*66a0*/  LDC.64 R24, c[0x0][0x3d8] ;  /* 0x0000f600ff187b82 */ /* 0x000e220000000a00 */
[C---:B------:R-:W-:Y:S01]  /*66b0*/  IADD3 R28, P3, PT, R37.reuse, R38, RZ ;  /* 0x00000026251c7210 */ /* 0x040fe20007f7e0ff */
[----:B------:R-:W-:-:S03]  /*66c0*/  IMAD.IADD R29, R37, 0x1, R38 ;  /* 0x00000001251d7824 */ /* 0x000fc600078e0226 */
[----:B------:R-:W-:-:S03]  /*66d0*/  IADD3.X R40, PT, PT, RZ, RZ, RZ, P3, !PT ;  /* 0x000000ffff287210 */ /* 0x000fc60001ffe4ff */
[----:B------:R-:W3:Y:S01]  /*66e0*/  LDC.64 R26, c[0x0][0x3d8] ;  /* 0x0000f600ff1a7b82 */ /* 0x000ee20000000a00 */
[----:B0-----:R-:W-:-:S04]  /*66f0*/  LEA R24, P4, R28, R24, 0x2 ;  /* 0x000000181c187211 */ /* 0x001fc800078810ff */
[----:B------:R-:W-:Y:S01]  /*6700*/  LEA.HI.X R25, R28, R25, R40, 0x2, P4 ;  /* 0x000000191c197211 */ /* 0x000fe200020f1428 */
[----:B---3--:R-:W-:-:S04]  /*6710*/  IMAD.WIDE.U32 R26, R29, 0x4, R26 ;  /* 0x000000041d1a7825 */ /* 0x008fc800078e001a */
[----:B------:R-:W3:Y:S01]  /*6720*/  LDG.E R41, desc[UR14][R24.64+0x4] ;  /* 0x0000040e18297981 */ /* 0x000ee2000c1e1900 */
[----:B--2---:R-:W-:-:S03]  /*6730*/  IMAD.WIDE.U32 R28, R38, 0x4, R18 ;  /* 0x00000004261c7825 */ /* 0x004fc600078e0012 */
[----:B------:R-:W2:Y:S04]  /*6740*/  LDG.E R26, desc[UR14][R26.64] ;  /* 0x0000000e1a1a7981 */ /* 0x000ea8000c1e1900 */
[----:B------:R-:W2:Y:S04]  /*6750*/  LDG.E R40, desc[UR14][R28.64] ;  /* 0x0000000e1c287981 */ /* 0x000ea8000c1e1900 */
[----:B------:R-:W3:Y:S04]  /*6760*/  LDG.E R42, desc[UR14][R28.64+0x4] ;  /* 0x0000040e1c2a7981 */ /* 0x000ee8000c1e1900 */
[----:B------:R-:W4:Y:S04]  /*6770*/  LDG.E R43, desc[UR14][R28.64+0xc] ;  /* 0x00000c0e1c2b7981 */ /* 0x000f28000c1e1900 */
[----:B------:R-:W5:Y:S04]  /*6780*/  LDG.E R27, desc[UR14][R24.64+0x14] ;  /* 0x0000140e181b7981 */ /* 0x000f68000c1e1900 */
[----:B------:R-:W5:Y:S04]  /*6790*/  LDG.E R44, desc[UR14][R28.64+0x18] ;  /* 0x0000180e1c2c7981 */ /* 0x000f68000c1e1900 */
[----:B------:R-:W5:Y:S01]  /*67a0*/  LDG.E R45, desc[UR14][R28.64+0x1c] ;  /* 0x00001c0e1c2d7981 */ /* 0x000f62000c1e1900 */
[----:B--2---:R-:W-:-:S03]  /*67b0*/  FFMA R40, R26, R40, R39 ;  /* 0x000000281a287223 */ /* 0x004fc60000000027 */
[----:B------:R-:W2:Y:S01]  /*67c0*/  LDG.E R39, desc[UR14][R24.64+0x8] ;  /* 0x0000080e18277981 */ /* 0x000ea2000c1e1900 */
[----:B---3--:R-:W-:-:S03]  /*67d0*/  FFMA R40, R41, R42, R40 ;  /* 0x0000002a29287223 */ /* 0x008fc60000000028 */
[----:B------:R-:W2:Y:S04]  /*67e0*/  LDG.E R41, desc[UR14][R28.64+0x8] ;  /* 0x0000080e1c297981 */ /* 0x000ea8000c1e1900 */
[----:B------:R-:W4:Y:S04]  /*67f0*/  LDG.E R42, desc[UR14][R24.64+0xc] ;  /* 0x00000c0e182a7981 */ /* 0x000f28000c1e1900 */
[----:B------:R-:W3:Y:S01]  /*6800*/  LDG.E R26, desc[UR14][R24.64+0x18] ;  /* 0x0000180e181a7981 */ /* 0x000ee2000c1e1900 */
[----:B--2---:R-:W-:-:S03]  /*6810*/  FFMA R39, R39, R41, R40 ;  /* 0x0000002927277223 */ /* 0x004fc60000000028 */
[----:B------:R-:W2:Y:S04]  /*6820*/  LDG.E R41, desc[UR14][R24.64+0x10] ;  /* 0x0000100e18297981 */ /* 0x000ea8000c1e1900 */
[----:B------:R-:W2:Y:S01]  /*6830*/  LDG.E R40, desc[UR14][R28.64+0x10] ;  /* 0x0000100e1c287981 */ /* 0x000ea2000c1e1900 */
[----:B----4-:R-:W-:-:S03]  /*6840*/  FFMA R42, R42, R43, R39 ;  /* 0x0000002b2a2a7223 */ /* 0x010fc60000000027 */
[----:B------:R-:W5:Y:S04]  /*6850*/  LDG.E R43, desc[UR14][R28.64+0x14] ;  /* 0x0000140e1c2b7981 */ /* 0x000f68000c1e1900 */
[----:B------:R-:W4:Y:S01]  /*6860*/  LDG.E R39, desc[UR14][R24.64+0x1c] ;  /* 0x00001c0e18277981 */ /* 0x000f22000c1e1900 */
[----:B------:R-:W-:Y:S02]  /*6870*/  VIADD R38, R38, 0x8 ;  /* 0x0000000826267836 */ /* 0x000fe40000000000 */
[----:B--2---:R-:W-:-:S04]  /*6880*/  FFMA R40, R41, R40, R42 ;  /* 0x0000002829287223 */ /* 0x004fc8000000002a */
[----:B-----5:R-:W-:-:S04]  /*6890*/  FFMA R27, R27, R43, R40 ;  /* 0x0000002b1b1b7223 */ /* 0x020fc80000000028 */
[----:B---3--:R-:W-:-:S04]  /*68a0*/  FFMA R26, R26, R44, R27 ;  /* 0x0000002c1a1a7223 */ /* 0x008fc8000000001b */
[----:B----4-:R-:W-:-:S07]  /*68b0*/  FFMA R39, R39, R45, R26 ;  /* 0x0000002d27277223 */ /* 0x010fce000000001a */
.L_x_76:
[----:B------:R-:W-:Y:S05]  /*68c0*/  @!P2 BRA `(.L_x_75) ;  /* 0x0000000000b8a947 */ /* 0x000fea0003800000 */
[----:B------:R-:W-:Y:S01]  /*68d0*/  ISETP.NE.AND P2, PT, R36, RZ, PT ;  /* 0x000000ff2400720c */ /* 0x000fe20003f45270 */
[----:B------:R-:W-:-:S12]  /*68e0*/  @!P1 BRA `(.L_x_77) ;  /* 0x0000000000589947 */ /* 0x000fd80003800000 */
[----:B------:R-:W0:Y:S01]  /*68f0*/  LDC.64 R24, c[0x0][0x3d8] ;  /* 0x0000f600ff187b82 */ /* 0x000e220000000a00 */
[CC--:B------:R-:W-:Y:S02]  /*6900*/  IADD3 R28, P3, PT, R37.reuse, R38.reuse, RZ ;  /* 0x00000026251c7210 */ /* 0x0c0fe40007f7e0ff */
[----:B------:R-:W-:-:S03]  /*6910*/  IADD3 R29, PT, PT, R37, R38, RZ ;  /* 0x00000026251d7210 */ /* 0x000fc60007ffe0ff */
[----:B------:R-:W-:Y:S02]  /*6920*/  IMAD.X R40, RZ, RZ, RZ, P3 ;  /* 0x000000ffff287224 */ /* 0x000fe400018e06ff */
[----:B------:R-:W3:Y:S01]  /*6930*/  LDC.64 R26, c[0x0][0x3d8] ;  /* 0x0000f600ff1a7b82 */ /* 0x000ee20000000a00 */
[----:B0-----:R-:W-:-:S04]  /*6940*/  LEA R24, P4, R28, R24, 0x2 ;  /* 0x000000181c187211 */ /* 0x001fc800078810ff */
[----:B------:R-:W-:Y:S01]  /*6950*/  LEA.HI.X R25, R28, R25, R40, 0x2, P4 ;  /* 0x000000191c197211 */ /* 0x000fe200020f1428 */
[----:B---3--:R-:W-:-:S04]  /*6960*/  IMAD.WIDE.U32 R26, R29, 0x4, R26 ;  /* 0x000000041d1a7825 */ /* 0x008fc800078e001a */
[----:B------:R-:W3:Y:S01]  /*6970*/  LDG.E R42, desc[UR14][R24.64+0x4] ;  /* 0x0000040e182a7981 */ /* 0x000ee2000c1e1900 */
[----:B--2---:R-:W-:-:S03]  /*6980*/  IMAD.WIDE.U32 R28, R38, 0x4, R18 ;  /* 0x00000004261c7825 */ /* 0x004fc600078e0012 */
[----:B------:R-:W2:Y:S04]  /*6990*/  LDG.E R40, desc[UR14][R24.64+0x8] ;  /* 0x0000080e18287981 */ /* 0x000ea8000c1e1900 */
[----:B------:R-:W4:Y:S04]  /*69a0*/  LDG.E R26, desc[UR14][R26.64] ;  /* 0x0000000e1a1a7981 */ /* 0x000f28000c1e1900 */
[----:B------:R-:W4:Y:S04]  /*69b0*/  LDG.E R43, desc[UR14][R28.64] ;  /* 0x0000000e1c2b7981 */ /* 0x000f28000c1e1900 */
[----:B------:R-:W3:Y:S04]  /*69c0*/  LDG.E R44, desc[UR14][R28.64+0x4] ;  /* 0x0000040e1c2c7981 */ /* 0x000ee8000c1e1900 */
[----:B------:R-:W2:Y:S04]  /*69d0*/  LDG.E R45, desc[UR14][R28.64+0x8] ;  /* 0x0000080e1c2d7981 */ /* 0x000ea8000c1e1900 */
[----:B------:R-:W5:Y:S04]  /*69e0*/  LDG.E R41, desc[UR14][R24.64+0xc] ;  /* 0x00000c0e18297981 */ /* 0x000f68000c1e1900 */
[----:B------:R-:W5:Y:S01]  /*69f0*/  LDG.E R27, desc[UR14][R28.64+0xc] ;  /* 0x00000c0e1c1b7981 */ /* 0x000f62000c1e1900 */
[----:B------:R-:W-:Y:S01]  /*6a00*/  IADD3 R38, PT, PT, R38, 0x4, RZ ;  /* 0x0000000426267810 */ /* 0x000fe20007ffe0ff */
[----:B----4-:R-:W-:-:S04]  /*6a10*/  FFMA R43, R26, R43, R39 ;  /* 0x0000002b1a2b7223 */ /* 0x010fc80000000027 */
[----:B---3--:R-:W-:-:S04]  /*6a20*/  FFMA R43, R42, R44, R43 ;  /* 0x0000002c2a2b7223 */ /* 0x008fc8000000002b */
[----:B--2---:R-:W-:-:S04]  /*6a30*/  FFMA R40, R40, R45, R43 ;  /* 0x0000002d28287223 */ /* 0x004fc8000000002b */
[----:B-----5:R-:W-:-:S07]  /*6a40*/  FFMA R39, R41, R27, R40 ;  /* 0x0000001b29277223 */ /* 0x020fce0000000028 */
.L_x_77:
[----:B------:R-:W-:Y:S05]  /*6a50*/  @!P2 BRA `(.L_x_75) ;  /* 0x000000000054a947 */ /* 0x000fea0003800000 */
[----:B------:R-:W0:Y:S01]  /*6a60*/  LDC.64 R24, c[0x0][0x3d8] ;  /* 0x0000f600ff187b82 */ /* 0x000e220000000a00 */
[----:B------:R-:W-:Y:S02]  /*6a70*/  IMAD.IADD R29, R37, 0x1, R38 ;  /* 0x00000001251d7824 */ /* 0x000fe400078e0226 */
[----:B--2---:R-:W-:-:S05]  /*6a80*/  IMAD.WIDE.U32 R26, R38, 0x4, R18 ;  /* 0x00000004261a7825 */ /* 0x004fca00078e0012 */
[----:B------:R-:W2:Y:S01]  /*6a90*/  LDG.E R28, desc[UR14][R26.64] ;  /* 0x0000000e1a1c7981 */ /* 0x000ea2000c1e1900 */
[----:B0-----:R-:W-:-:S06]  /*6aa0*/  IMAD.WIDE.U32 R24, R29, 0x4, R24 ;  /* 0x000000041d187825 */ /* 0x001fcc00078e0018 */
[----:B------:R-:W2:Y:S01]  /*6ab0*/  LDG.E R24, desc[UR14][R24.64] ;  /* 0x0000000e18187981 */ /* 0x000ea2000c1e1900 */
[----:B------:R-:W-:Y:S01]  /*6ac0*/  ISETP.NE.AND P2, PT, R36, 0x1, PT ;  /* 0x000000012400780c */ /* 0x000fe20003f45270 */
[----:B--2---:R-:W-:-:S12]  /*6ad0*/  FFMA R39, R24, R28, R39 ;  /* 0x0000001c18277223 */ /* 0x004fd80000000027 */
[----:B------:R-:W-:Y:S05]  /*6ae0*/  @!P2 BRA `(.L_x_75) ;  /* 0x000000000030a947 */ /* 0x000fea0003800000 */
[----:B------:R-:W0:Y:S01]  /*6af0*/  LDC.64 R24, c[0x0][0x3d8] ;  /* 0x0000f600ff187b82 */ /* 0x000e220000000a00 */
[----:B------:R-:W-:Y:S01]  /*6b00*/  IADD3 R37, P3, PT, R37, R38, RZ ;  /* 0x0000002625257210 */ /* 0x000fe20007f7e0ff */
[----:B------:R-:W2:Y:S01]  /*6b10*/  LDG.E R29, desc[UR14][R26.64+0x4] ;  /* 0x0000040e1a1d7981 */ /* 0x000ea2000c1e1900 */
[----:B------:R-:W-:Y:S02]  /*6b20*/  ISETP.NE.AND P2, PT, R36, 0x2, PT ;  /* 0x000000022400780c */ /* 0x000fe40003f45270 */
[----:B------:R-:W-:Y:S02]  /*6b30*/  IADD3.X R28, PT, PT, RZ, RZ, RZ, P3, !PT ;  /* 0x000000ffff1c7210 */ /* 0x000fe40001ffe4ff */
[----:B0-----:R-:W-:-:S04]  /*6b40*/  LEA R24, P3, R37, R24, 0x2 ;  /* 0x0000001825187211 */ /* 0x001fc800078610ff */
[----:B------:R-:W-:-:S05]  /*6b50*/  LEA.HI.X R25, R37, R25, R28, 0x2, P3 ;  /* 0x0000001925197211 */ /* 0x000fca00018f141c */
[----:B------:R-:W3:Y:S04]  /*6b60*/  @P2 LDG.E R37, desc[UR14][R26.64+0x8] ;  /* 0x0000080e1a252981 */ /* 0x000ee8000c1e1900 */
[----:B------:R-:W2:Y:S04]  /*6b70*/  LDG.E R28, desc[UR14][R24.64+0x4] ;  /* 0x0000040e181c7981 */ /* 0x000ea8000c1e1900 */
[----:B------:R-:W3:Y:S01]  /*6b80*/  @P2 LDG.E R38, desc[UR14][R24.64+0x8] ;  /* 0x0000080e18262981 */ /* 0x000ee2000c1e1900 */
[----:B--2---:R-:W-:-:S04]  /*6b90*/  FFMA R39, R28, R29, R39 ;  /* 0x0000001d1c277223 */ /* 0x004fc80000000027 */
[----:B---3--:R-:W-:-:S07]  /*6ba0*/  @P2 FFMA R39, R38, R37, R39 ;  /* 0x0000002526272223 */ /* 0x008fce0000000027 */
.L_x_75:
[----:B------:R-:W-:-:S05]  /*6bb0*/  IMAD.WIDE.U32 R24, R35, 0x4, R16 ;  /* 0x0000000423187825 */ /* 0x000fca00078e0010 */
[----:B------:R-:W3:Y:S01]  /*6bc0*/  LDG.E R26, desc[UR14][R24.64] ;  /* 0x0000000e181a7981 */ /* 0x000ee2000c1e1900 */
[----:B------:R-:W-:-:S05]  /*6bd0*/  VIADD R35, R35, 0x1 ;  /* 0x0000000123237836 */ /* 0x000fca0000000000 */
[----:B------:R-:W-:Y:S01]  /*6be0*/  ISETP.NE.AND P2, PT, R35, R5, PT ;  /* 0x000000052300720c */ /* 0x000fe20003f45270 */
[----:B---3--:R-:W-:-:S05]  /*6bf0*/  FADD R39, R26, R39 ;  /* 0x000000271a277221 */ /* 0x008fca0000000000 */
[----:B------:R0:W-:Y:S07]  /*6c00*/  STG.E desc[UR14][R24.64], R39 ;  /* 0x0000002718007986 */ /* 0x0001ee000c10190e */
[----:B------:R-:W-:Y:S05]  /*6c10*/  @P2 BRA `(.L_x_78) ;  /* 0xfffffff400982947 */ /* 0x000fea000383ffff */
.L_x_72:
[----:B------:R-:W2:Y:S01]  /*6c20*/  LDC R26, c[0x0][0x398] ;  /* 0x0000e600ff1a7b82 */ /* 0x000ea20000000800 */
[----:B------:R-:W-:Y:S01]  /*6c30*/  IADD3 R30, PT, PT, R30, 0x1, RZ ;  /* 0x000000011e1e7810 */ /* 0x000fe20007ffe0ff */
[----:B------:R-:W-:Y:S01]  /*6c40*/  VIADD R32, R32, 0x1 ;  /* 0x0000000120207836 */ /* 0x000fe20000000000 */
[----:B------:R-:W-:Y:S01]  /*6c50*/  IADD3 R31, PT, PT, R31, 0x1, RZ ;  /* 0x000000011f1f7810 */ /* 0x000fe20007ffe0ff */
[----:B0-----:R-:W-:Y:S01]  /*6c60*/  IMAD.WIDE R16, R5, 0x4, R16 ;  /* 0x0000000405107825 */ /* 0x001fe200078e0210 */
[----:B------:R-:W-:-:S03]  /*6c70*/  ISETP.NE.AND P0, PT, R30, UR18, PT ;  /* 0x000000121e007c0c */ /* 0x000fc6000bf05270 */
[----:B---3--:R-:W-:-:S04]  /*6c80*/  IMAD.WIDE R22, R5, 0x4, R22 ;  /* 0x0000000405167825 */ /* 0x008fc800078e0216 */
[----:B--2---:R-:W-:-:S06]  /*6c90*/  IMAD.WIDE.U32 R18, R26, 0x4, R18 ;  /* 0x000000041a127825 */ /* 0x004fcc00078e0012 */
[----:B------:R-:W-:Y:S05]  /*6ca0*/  @P0 BRA `(.L_x_79) ;  /* 0xffffffe800940947 */ /* 0x000fea000383ffff */
[----:B------:R-:W-:-:S05]  /*6cb0*/  IMAD.IADD R13, R3, 0x1, -R26 ;  /* 0x00000001030d7824 */ /* 0x000fca00078e0a1a */
[----:B------:R-:W-:-:S13]  /*6cc0*/  ISETP.NE.AND P0, PT, R13, RZ, PT ;  /* 0x000000ff0d00720c */ /* 0x000fda0003f05270 */
[----:B------:R-:W-:Y:S05]  /*6cd0*/  @!P0 BRA `(.L_x_80) ;  /* 0x0000000c00848947 */ /* 0x000fea0003800000 */
[----:B------:R-:W-:-:S13]  /*6ce0*/  ISETP.GT.AND P0, PT, R5, RZ, PT ;  /* 0x000000ff0500720c */ /* 0x000fda0003f04270 */
[----:B------:R-:W-:Y:S05]  /*6cf0*/  @P0 BRA `(.L_x_81) ;  /* 0x00000004008c0947 */ /* 0x000fea0003800000 */
[----:B------:R-:W0:Y:S01]  /*6d00*/  LDCU UR8, c[0x0][0x384] ;  /* 0x00007080ff0877ac */ /* 0x000e220008000800 */
[----:B------:R-:W-:-:S05]  /*6d10*/  IMAD R26, R26, UR6, R26 ;  /* 0x000000061a1a7c24 */ /* 0x000fca000f8e021a */
[----:B0-----:R-:W-:Y:S01]  /*6d20*/  IADD3 R26, PT, PT, -R26, UR8, RZ ;  /* 0x000000081a1a7c10 */ /* 0x001fe2000fffe1ff */
[----:B------:R-:W-:-:S03]  /*6d30*/  UMOV UR8, URZ ;  /* 0x000000ff00087c82 */ /* 0x000fc60008000000 */
[----:B------:R-:W-:-:S07]  /*6d40*/  LOP3.LUT R27, R26, 0xfffffff8, RZ, 0xc0, !PT ;  /* 0xfffffff81a1b7812 */ /* 0x000fce00078ec0ff */
.L_x_87:
[----:B0-----:R-:W0:Y:S01]  /*6d50*/  LDC R28, c[0x0][0x398] ;  /* 0x0000e600ff1c7b82 */ /* 0x001e220000000800 */
[----:B------:R-:W0:Y:S01]  /*6d60*/  LDCU UR9, c[0x0][0x384] ;  /* 0x00007080ff0977ac */ /* 0x000e220008000800 */
[----:B----4-:R-:W-:Y:S01]  /*6d70*/  IMAD.MOV.U32 R25, RZ, RZ, RZ ;  /* 0x000000ffff197224 */ /* 0x010fe200078e00ff */
[----:B0-2---:R-:W-:-:S05]  /*6d80*/  IADD3 R15, PT, PT, R28, -UR9, RZ ;  /* 0x800000091c0f7c10 */ /* 0x005fca000fffe0ff */
[----:B------:R-:W-:-:S05]  /*6d90*/  IMAD R15, R28, UR6, R15 ;  /* 0x000000061c0f7c24 */ /* 0x000fca000f8e020f */
[----:B------:R-:W-:-:S13]  /*6da0*/  ISETP.GT.U32.AND P0, PT, R15, -0x8, PT ;  /* 0xfffffff80f00780c */ /* 0x000fda0003f04070 */
[----:B------:R-:W-:Y:S05]  /*6db0*/  @P0 BRA `(.L_x_82) ;  /* 0x0000000000780947 */ /* 0x000fea0003800000 */
[----:B------:R-:W-:-:S07]  /*6dc0*/  HFMA2 R29, -RZ, RZ, 0, 0 ;  /* 0x00000000ff1d7431 */ /* 0x000fce00000001ff */
.L_x_83:
[C---:B0-----:R-:W-:Y:S01]  /*6dd0*/  IMAD R31, R29.reuse, R28, UR8 ;  /* 0x000000081d1f7e24 */ /* 0x041fe2000f8e021c */
[----:B------:R-:W0:Y:S01]  /*6de0*/  LDC.64 R24, c[0x0][0x3c0] ;  /* 0x0000f000ff187b82 */ /* 0x000e220000000a00 */
[----:B------:R-:W-:Y:S02]  /*6df0*/  IADD3 R29, PT, PT, R29, 0x8, RZ ;  /* 0x000000081d1d7810 */ /* 0x000fe40007ffe0ff */
[----:B------:R-:W-:Y:S02]  /*6e00*/  IMAD.IADD R33, R31, 0x1, R28 ;  /* 0x000000011f217824 */ /* 0x000fe400078e021c */
[----:B------:R-:W-:-:S03]  /*6e10*/  ISETP.NE.AND P0, PT, R29, R27, PT ;  /* 0x0000001b1d00720c */ /* 0x000fc60003f05270 */
[----:B------:R-:W-:-:S05]  /*6e20*/  IADD3 R35, PT, PT, R33, R28, RZ ;  /* 0x0000001c21237210 */ /* 0x000fca0007ffe0ff */
[----:B------:R-:W-:-:S05]  /*6e30*/  IMAD.IADD R23, R35, 0x1, R28 ;  /* 0x0000000123177824 */ /* 0x000fca00078e021c */
[----:B------:R-:W-:-:S05]  /*6e40*/  IADD3 R19, PT, PT, R23, R28, RZ ;  /* 0x0000001c17137210 */ /* 0x000fca0007ffe0ff */
[----:B------:R-:W-:Y:S02]  /*6e50*/  IMAD.IADD R17, R19, 0x1, R28 ;  /* 0x0000000113117824 */ /* 0x000fe400078e021c */
[----:B0-----:R-:W-:-:S03]  /*6e60*/  IMAD.WIDE.U32 R30, R31, 0x4, R24 ;  /* 0x000000041f1e7825 */ /* 0x001fc600078e0018 */
[----:B------:R-:W-:Y:S01]  /*6e70*/  IADD3 R15, PT, PT, R17, R28, RZ ;  /* 0x0000001c110f7210 */ /* 0x000fe20007ffe0ff */
[--C-:B------:R-:W-:Y:S01]  /*6e80*/  IMAD.WIDE.U32 R32, R33, 0x4, R24.reuse ;  /* 0x0000000421207825 */ /* 0x100fe200078e0018 */
[----:B------:R0:W-:Y:S03]  /*6e90*/  STG.E desc[UR14][R30.64], RZ ;  /* 0x000000ff1e007986 */ /* 0x0001e6000c10190e */
[----:B------:R-:W-:Y:S01]  /*6ea0*/  IMAD.WIDE.U32 R34, R35, 0x4, R24 ;  /* 0x0000000423227825 */ /* 0x000fe200078e0018 */
[----:B------:R0:W-:Y:S03]  /*6eb0*/  STG.E desc[UR14][R32.64], RZ ;  /* 0x000000ff20007986 */ /* 0x0001e6000c10190e */
[----:B------:R-:W-:Y:S01]  /*6ec0*/  IMAD.IADD R37, R15, 0x1, R28 ;  /* 0x000000010f257824 */ /* 0x000fe200078e021c */
[----:B------:R0:W-:Y:S01]  /*6ed0*/  STG.E desc[UR14][R34.64], RZ ;  /* 0x000000ff22007986 */ /* 0x0001e2000c10190e */
[----:B------:R-:W-:-:S04]  /*6ee0*/  IMAD.WIDE.U32 R22, R23, 0x4, R24 ;  /* 0x0000000417167825 */ /* 0x000fc800078e0018 */
[--C-:B------:R-:W-:Y:S01]  /*6ef0*/  IMAD.WIDE.U32 R18, R19, 0x4, R24.reuse ;  /* 0x0000000413127825 */ /* 0x100fe200078e0018 */
[----:B------:R0:W-:Y:S03]  /*6f00*/  STG.E desc[UR14][R22.64], RZ ;  /* 0x000000ff16007986 */ /* 0x0001e6000c10190e */
[--C-:B------:R-:W-:Y:S01]  /*6f10*/  IMAD.WIDE.U32 R16, R17, 0x4, R24.reuse ;  /* 0x0000000411107825 */ /* 0x100fe200078e0018 */
[----:B------:R0:W-:Y:S03]  /*6f20*/  STG.E desc[UR14][R18.64], RZ ;  /* 0x000000ff12007986 */ /* 0x0001e6000c10190e */
[--C-:B------:R-:W-:Y:S01]  /*6f30*/  IMAD.WIDE.U32 R14, R15, 0x4, R24.reuse ;  /* 0x000000040f0e7825 */ /* 0x100fe200078e0018 */
[----:B------:R0:W-:Y:S03]  /*6f40*/  STG.E desc[UR14][R16.64], RZ ;  /* 0x000000ff10007986 */ /* 0x0001e6000c10190e */
[----:B------:R-:W-:Y:S01]  /*6f50*/  IMAD.WIDE.U32 R24, R37, 0x4, R24 ;  /* 0x0000000425187825 */ /* 0x000fe200078e0018 */
[----:B------:R0:W-:Y:S04]  /*6f60*/  STG.E desc[UR14][R14.64], RZ ;  /* 0x000000ff0e007986 */ /* 0x0001e8000c10190e */
[----:B------:R0:W-:Y:S01]  /*6f70*/  STG.E desc[UR14][R24.64], RZ ;  /* 0x000000ff18007986 */ /* 0x0001e2000c10190e */
[----:B------:R-:W-:Y:S05]  /*6f80*/  @P0 BRA `(.L_x_83) ;  /* 0xfffffffc00900947 */ /* 0x000fea000383ffff */
[----:B0-----:R-:W-:-:S07]  /*6f90*/  IMAD.MOV.U32 R25, RZ, RZ, R27 ;  /* 0x000000ffff197224 */ /* 0x001fce00078e001b */
.L_x_82:
[----:B------:R-:W-:-:S13]  /*6fa0*/  LOP3.LUT P0, RZ, R26, 0x7, RZ, 0xc0, !PT ;  /* 0x000000071aff7812 */ /* 0x000fda000780c0ff */
[----:B------:R-:W-:Y:S05]  /*6fb0*/  @!P0 BRA `(.L_x_84) ;  /* 0x0000000000cc8947 */ /* 0x000fea0003800000 */
[----:B------:R-:W0:Y:S01]  /*6fc0*/  LDC.U16 R14, c[0x0][0x398] ;  /* 0x0000e600ff0e7b82 */ /* 0x000e220000000400 */
[----:B------:R-:W-:-:S07]  /*6fd0*/  PRMT R15, R6, 0x9910, RZ ;  /* 0x00009910060f7816 */ /* 0x000fce00000000ff */
[----:B------:R-:W2:Y:S01]  /*6fe0*/  LDC.U16 R24, c[0x0][0x384] ;  /* 0x0000e100ff187b82 */ /* 0x000ea20000000400 */
[----:B0-----:R-:W-:-:S05]  /*6ff0*/  PRMT R30, R14, 0x9910, RZ ;  /* 0x000099100e1e7816 */ /* 0x001fca00000000ff */
[----:B------:R-:W-:-:S05]  /*7000*/  IMAD R14, R30, R15, R30 ;  /* 0x0000000f1e0e7224 */ /* 0x000fca00078e021e */
[----:B------:R-:W-:-:S04]  /*7010*/  IADD3 R14, PT, PT, RZ, -R14, RZ ;  /* 0x8000000eff0e7210 */ /* 0x000fc80007ffe0ff */
[----:B------:R-:W-:-:S05]  /*7020*/  PRMT R15, R14, 0x7710, RZ ;  /* 0x000077100e0f7816 */ /* 0x000fca00000000ff */
[----:B--2---:R-:W-:-:S05]  /*7030*/  IMAD.IADD R14, R24, 0x1, R15 ;  /* 0x00000001180e7824 */ /* 0x004fca00078e020f */
[----:B------:R-:W-:-:S04]  /*7040*/  LOP3.LUT R15, R14, 0xffff, RZ, 0xc0, !PT ;  /* 0x0000ffff0e0f7812 */ /* 0x000fc800078ec0ff */
[C---:B------:R-:W-:Y:S02]  /*7050*/  LOP3.LUT R14, R15.reuse, 0x7, RZ, 0xc0, !PT ;  /* 0x000000070f0e7812 */ /* 0x040fe400078ec0ff */
[----:B------:R-:W-:Y:S02]  /*7060*/  LOP3.LUT P1, RZ, R15, 0x3, RZ, 0xc0, !PT ;  /* 0x000000030fff7812 */ /* 0x000fe4000782c0ff */
[----:B------:R-:W-:-:S04]  /*7070*/  IADD3 R14, PT, PT, R14, -0x1, RZ ;  /* 0xffffffff0e0e7810 */ /* 0x000fc80007ffe0ff */
[----:B------:R-:W-:-:S13]  /*7080*/  ISETP.GE.U32.AND P0, PT, R14, 0x3, PT ;  /* 0x000000030e00780c */ /* 0x000fda0003f06070 */
[----:B------:R-:W-:Y:S05]  /*7090*/  @!P0 BRA `(.L_x_85) ;  /* 0x0000000000388947 */ /* 0x000fea0003800000 */
[----:B------:R-:W0:Y:S01]  /*70a0*/  LDC.64 R22, c[0x0][0x3c0] ;  /* 0x0000f000ff167b82 */ /* 0x000e220000000a00 */
[C---:B------:R-:W-:Y:S01]  /*70b0*/  IMAD R15, R25.reuse, R28, UR8 ;  /* 0x00000008190f7e24 */ /* 0x040fe2000f8e021c */
[----:B------:R-:W-:-:S03]  /*70c0*/  IADD3 R25, PT, PT, R25, 0x4, RZ ;  /* 0x0000000419197810 */ /* 0x000fc60007ffe0ff */
[----:B------:R-:W-:-:S05]  /*70d0*/  IMAD.IADD R17, R15, 0x1, R28 ;  /* 0x000000010f117824 */ /* 0x000fca00078e021c */
[----:B------:R-:W-:-:S05]  /*70e0*/  IADD3 R19, PT, PT, R17, R28, RZ ;  /* 0x0000001c11137210 */ /* 0x000fca0007ffe0ff */
[----:B------:R-:W-:Y:S02]  /*70f0*/  IMAD.IADD R29, R19, 0x1, R28 ;  /* 0x00000001131d7824 */ /* 0x000fe400078e021c */
[----:B0-----:R-:W-:-:S04]  /*7100*/  IMAD.WIDE.U32 R14, R15, 0x4, R22 ;  /* 0x000000040f0e7825 */ /* 0x001fc800078e0016 */
[--C-:B------:R-:W-:Y:S01]  /*7110*/  IMAD.WIDE.U32 R16, R17, 0x4, R22.reuse ;  /* 0x0000000411107825 */ /* 0x100fe200078e0016 */
[----:B------:R0:W-:Y:S03]  /*7120*/  STG.E desc[UR14][R14.64], RZ ;  /* 0x000000ff0e007986 */ /* 0x0001e6000c10190e */
[--C-:B------:R-:W-:Y:S01]  /*7130*/  IMAD.WIDE.U32 R18, R19, 0x4, R22.reuse ;  /* 0x0000000413127825 */ /* 0x100fe200078e0016 */
[----:B------:R0:W-:Y:S03]  /*7140*/  STG.E desc[UR14][R16.64], RZ ;  /* 0x000000ff10007986 */ /* 0x0001e6000c10190e */
[----:B------:R-:W-:Y:S01]  /*7150*/  IMAD.WIDE.U32 R22, R29, 0x4, R22 ;  /* 0x000000041d167825 */ /* 0x000fe200078e0016 */
[----:B------:R0:W-:Y:S04]  /*7160*/  STG.E desc[UR14][R18.64], RZ ;  /* 0x000000ff12007986 */ /* 0x0001e8000c10190e */
[----:B------:R0:W-:Y:S02]  /*7170*/  STG.E desc[UR14][R22.64], RZ ;  /* 0x000000ff16007986 */ /* 0x0001e4000c10190e */
.L_x_85:
[----:B------:R-:W-:Y:S05]  /*7180*/  @!P1 BRA `(.L_x_84) ;  /* 0x0000000000589947 */ /* 0x000fea0003800000 */
[----:B0-----:R-:W-:-:S05]  /*7190*/  PRMT R15, R4, 0x9910, RZ ;  /* 0x00009910040f7816 */ /* 0x001fca00000000ff */
[----:B------:R-:W-:-:S04]  /*71a0*/  IMAD R14, R30, R15, R30 ;  /* 0x0000000f1e0e7224 */ /* 0x000fc800078e021e */
[----:B------:R-:W-:-:S05]  /*71b0*/  IMAD.MOV R14, RZ, RZ, -R14 ;  /* 0x000000ffff0e7224 */ /* 0x000fca00078e0a0e */
[----:B------:R-:W-:-:S04]  /*71c0*/  PRMT R15, R14, 0x7710, RZ ;  /* 0x000077100e0f7816 */ /* 0x000fc800000000ff */
[----:B------:R-:W-:-:S04]  /*71d0*/  IADD3 R16, PT, PT, R24, R15, RZ ;  /* 0x0000000f18107210 */ /* 0x000fc80007ffe0ff */
[C---:B------:R-:W-:Y:S02]  /*71e0*/  LOP3.LUT R14, R16.reuse, 0x1, RZ, 0xc0, !PT ;  /* 0x00000001100e7812 */ /* 0x040fe400078ec0ff */
[----:B------:R-:W-:Y:S02]  /*71f0*/  LOP3.LUT R16, R16, 0x3, RZ, 0xc0, !PT ;  /* 0x0000000310107812 */ /* 0x000fe400078ec0ff */
[----:B------:R-:W-:Y:S02]  /*7200*/  ISETP.NE.U32.AND P1, PT, R14, 0x1, PT ;  /* 0x000000010e00780c */ /* 0x000fe40003f25070 */
[----:B------:R-:W-:-:S11]  /*7210*/  ISETP.NE.AND P0, PT, R16, 0x1, PT ;  /* 0x000000011000780c */ /* 0x000fd60003f05270 */
[----:B------:R-:W0:Y:S02]  /*7220*/  @!P1 LDC.64 R14, c[0x0][0x3c0] ;  /* 0x0000f000ff0e9b82 */ /* 0x000e240000000a00 */
[----:B------:R-:W-:Y:S05]  /*7230*/  @!P0 BRA `(.L_x_86) ;  /* 0x0000000000208947 */ /* 0x000fea0003800000 */
[----:B------:R-:W2:Y:S01]  /*7240*/  LDC.64 R16, c[0x0][0x3c0] ;  /* 0x0000f000ff107b82 */ /* 0x000ea20000000a00 */
[C---:B------:R-:W-:Y:S01]  /*7250*/  IMAD R19, R25.reuse, R28, UR8 ;  /* 0x0000000819137e24 */ /* 0x040fe2000f8e021c */
[----:B------:R-:W-:-:S03]  /*7260*/  IADD3 R25, PT, PT, R25, 0x2, RZ ;  /* 0x0000000219197810 */ /* 0x000fc60007ffe0ff */
[C---:B------:R-:W-:Y:S02]  /*7270*/  IMAD.IADD R23, R19.reuse, 0x1, R28 ;  /* 0x0000000113177824 */ /* 0x040fe400078e021c */
[----:B--2---:R-:W-:-:S04]  /*7280*/  IMAD.WIDE.U32 R18, R19, 0x4, R16 ;  /* 0x0000000413127825 */ /* 0x004fc800078e0010 */
[----:B------:R-:W-:Y:S01]  /*7290*/  IMAD.WIDE.U32 R16, R23, 0x4, R16 ;  /* 0x0000000417107825 */ /* 0x000fe200078e0010 */
[----:B------:R2:W-:Y:S04]  /*72a0*/  STG.E desc[UR14][R18.64], RZ ;  /* 0x000000ff12007986 */ /* 0x0005e8000c10190e */
[----:B------:R2:W-:Y:S02]  /*72b0*/  STG.E desc[UR14][R16.64], RZ ;  /* 0x000000ff10007986 */ /* 0x0005e4000c10190e */
.L_x_86:
[----:B--2---:R-:W-:-:S04]  /*72c0*/  @!P1 IMAD R17, R25, R28, UR8 ;  /* 0x0000000819119e24 */ /* 0x004fc8000f8e021c */
[----:B0-----:R-:W-:-:S05]  /*72d0*/  @!P1 IMAD.WIDE.U32 R14, R17, 0x4, R14 ;  /* 0x00000004110e9825 */ /* 0x001fca00078e000e */
[----:B------:R2:W-:Y:S02]  /*72e0*/  @!P1 STG.E desc[UR14][R14.64], RZ ;  /* 0x000000ff0e009986 */ /* 0x0005e4000c10190e */
.L_x_84:
[----:B------:R-:W-:-:S04]  /*72f0*/  UIADD3 UR8, UPT, UPT, UR8, 0x1, URZ ;  /* 0x0000000108087890 */ /* 0x000fc8000fffe0ff */
[----:B------:R-:W-:-:S09]  /*7300*/  UISETP.NE.AND UP0, UPT, UR8, UR18, UPT ;  /* 0x000000120800728c */ /* 0x000fd2000bf05270 */
[----:B------:R-:W-:Y:S05]  /*7310*/  BRA.U !UP0, `(.L_x_80) ;  /* 0x0000000508f47547 */ /* 0x000fea000b800000 */
[----:B------:R-:W-:Y:S05]  /*7320*/  BRA `(.L_x_87) ;  /* 0xfffffff800887947 */ /* 0x000fea000383ffff */
.L_x_81:
[----:B------:R-:W-:Y:S01]  /*7330*/  LOP3.LUT R16, R5, 0x7ffffff8, RZ, 0xc0, !PT ;  /* 0x7ffffff805107812 */ /* 0x000fe200078ec0ff */
[----:B------:R-:W-:-:S06]  /*7340*/  UMOV UR8, URZ ;  /* 0x000000ff00087c82 */ /* 0x000fcc0008000000 */
.L_x_94:
[----:B------:R-:W-:Y:S02]  /*7350*/  IMAD R17, R5, UR8, RZ ;  /* 0x0000000805117c24 */ /* 0x000fe4000f8e02ff */
[----:B0-----:R-:W-:-:S07]  /*7360*/  IMAD.MOV.U32 R26, RZ, RZ, RZ ;  /* 0x000000ffff1a7224 */ /* 0x001fce00078e00ff */
.L_x_93:
[----:B------:R-:W-:Y:S01]  /*7370*/  ISETP.GE.U32.AND P1, PT, R14, 0x7, PT ;  /* 0x000000070e00780c */ /* 0x000fe20003f26070 */
[----:B------:R-:W-:Y:S02]  /*7380*/  IMAD R29, R26, R5, RZ ;  /* 0x000000051a1d7224 */ /* 0x000fe400078e02ff */
[----:B------:R-:W-:Y:S02]  /*7390*/  HFMA2 R30, -RZ, RZ, 0, 0 ;  /* 0x00000000ff1e7431 */ /* 0x000fe400000001ff */
[----:B0-----:R-:W-:Y:S01]  /*73a0*/  IMAD.MOV.U32 R27, RZ, RZ, RZ ;  /* 0x000000ffff1b7224 */ /* 0x001fe200078e00ff */
[----:B------:R-:W-:-:S04]  /*73b0*/  IADD3 R29, P0, PT, R29, R8, RZ ;  /* 0x000000081d1d7210 */ /* 0x000fc80007f1e0ff */
[----:B------:R-:W-:-:S03]  /*73c0*/  IADD3.X R28, PT, PT, RZ, RZ, RZ, P0, !PT ;  /* 0x000000ffff1c7210 */ /* 0x000fc600007fe4ff */
[----:B------:R-:W-:Y:S06]  /*73d0*/  @!P1 BRA `(.L_x_88) ;  /* 0x0000000000949947 */ /* 0x000fec0003800000 */
[----:B------:R-:W-:Y:S01]  /*73e0*/  IMAD.MOV.U32 R27, RZ, RZ, RZ ;  /* 0x000000ffff1b7224 */ /* 0x000fe200078e00ff */
[----:B------:R-:W-:-:S06]  /*73f0*/  UMOV UR9, URZ ;  /* 0x000000ff00097c82 */ /* 0x000fcc0008000000 */
.L_x_89:
[----:B------:R-:W0:Y:S01]  /*7400*/  LDC.64 R18, c[0x0][0x3d8] ;  /* 0x0000f600ff127b82 */ /* 0x000e220000000a00 */
[----:B----4-:R-:W-:Y:S02]  /*7410*/  IADD3 R25, P0, PT, R29, UR9, RZ ;  /* 0x000000091d197c10 */ /* 0x010fe4000ff1e0ff */
[----:B------:R-:W-:-:S03]  /*7420*/  IADD3 R23, PT, PT, R17, UR9, RZ ;  /* 0x0000000911177c10 */ /* 0x000fc6000fffe0ff */
[----:B------:R-:W-:Y:S01]  /*7430*/  IMAD.X R24, RZ, RZ, R28, P0 ;  /* 0x000000ffff187224 */ /* 0x000fe200000e061c */
[----:B------:R-:W-:Y:S01]  /*7440*/  LEA R22, P0, R25, R20, 0x2 ;  /* 0x0000001419167211 */ /* 0x000fe200078010ff */
[----:B0-----:R-:W-:-:S03]  /*7450*/  IMAD.WIDE.U32 R18, R23, 0x4, R18 ;  /* 0x0000000417127825 */ /* 0x001fc600078e0012 */
[----:B------:R-:W-:Y:S02]  /*7460*/  LEA.HI.X R23, R25, R21, R24, 0x2, P0 ;  /* 0x0000001519177211 */ /* 0x000fe400000f1418 */
        /* <DEDUP_REMOVED lines=27> */
[----:B------:R-:W-:-:S07]  /*7620*/  MOV R30, R16 ;  /* 0x00000010001e7202 */ /* 0x000fce0000000f00 */
.L_x_88:
[----:B------:R-:W-:-:S13]  /*7630*/  LOP3.LUT P0, RZ, R5, 0x7, RZ, 0xc0, !PT ;  /* 0x0000000705ff7812 */ /* 0x000fda000780c0ff */
[----:B------:R-:W-:Y:S05]  /*7640*/  @!P0 BRA `(.L_x_90) ;  /* 0x0000000000fc8947 */ /* 0x000fea0003800000 */
[----:B------:R-:W-:Y:S01]  /*7650*/  UISETP.GE.U32.AND UP0, UPT, UR16, 0x3, UPT ;  /* 0x000000031000788c */ /* 0x000fe2000bf06070 */
[----:B------:R-:W-:-:S08]  /*7660*/  ISETP.NE.AND P2, PT, R15, RZ, PT ;  /* 0x000000ff0f00720c */ /* 0x000fd00003f45270 */
[----:B------:R-:W-:Y:S05]  /*7670*/  BRA.U !UP0, `(.L_x_91) ;  /* 0x0000000108647547 */ /* 0x000fea000b800000 */
[----:B----4-:R-:W0:Y:S01]  /*7680*/  LDC.64 R24, c[0x0][0x3d8] ;  /* 0x0000f600ff187b82 */ /* 0x010e220000000a00 */
[----:B------:R-:W-:Y:S01]  /*7690*/  IADD3 R33, P0, PT, R30, R29, RZ ;  /* 0x0000001d1e217210 */ /* 0x000fe20007f1e0ff */
[C---:B------:R-:W-:Y:S01]  /*76a0*/  IMAD.IADD R23, R17.reuse, 0x1, R30 ;  /* 0x0000000111177824 */ /* 0x040fe200078e021e */
[----:B------:R-:W-:Y:S02]  /*76b0*/  IADD3 R31, P1, PT, R17, R30, RZ ;  /* 0x0000001e111f7210 */ /* 0x000fe40007f3e0ff */
[----:B------:R-:W-:Y:S02]  /*76c0*/  IADD3.X R34, PT, PT, RZ, R28, RZ, P0, !PT ;  /* 0x0000001cff227210 */ /* 0x000fe400007fe4ff */
[----:B------:R-:W-:Y:S01]  /*76d0*/  LEA R22, P0, R33, R20, 0x2 ;  /* 0x0000001421167211 */ /* 0x000fe200078010ff */
[----:B------:R-:W2:Y:S01]  /*76e0*/  LDC.64 R18, c[0x0][0x3d8] ;  /* 0x0000f600ff127b82 */ /* 0x000ea20000000a00 */
[----:B------:R-:W-:Y:S02]  /*76f0*/  IMAD.X R32, RZ, RZ, RZ, P1 ;  /* 0x000000ffff207224 */ /* 0x000fe400008e06ff */
[----:B0-----:R-:W-:Y:S01]  /*7700*/  IMAD.WIDE.U32 R24, R23, 0x4, R24 ;  /* 0x0000000417187825 */ /* 0x001fe200078e0018 */
[----:B------:R-:W-:-:S05]  /*7710*/  LEA.HI.X R23, R33, R21, R34, 0x2, P0 ;  /* 0x0000001521177211 */ /* 0x000fca00000f1422 */
[----:B------:R-:W3:Y:S01]  /*7720*/  LDG.E R24, desc[UR14][R24.64] ;  /* 0x0000000e18187981 */ /* 0x000ee2000c1e1900 */
[----:B--2---:R-:W-:-:S03]  /*7730*/  LEA R18, P1, R31, R18, 0x2 ;  /* 0x000000121f127211 */ /* 0x004fc600078210ff */
[----:B------:R-:W2:Y:S01]  /*7740*/  LDG.E R33, desc[UR14][R22.64+0x4] ;  /* 0x0000040e16217981 */ /* 0x000ea2000c1e1900 */
[----:B------:R-:W-:-:S03]  /*7750*/  LEA.HI.X R19, R31, R19, R32, 0x2, P1 ;  /* 0x000000131f137211 */ /* 0x000fc600008f1420 */
[----:B------:R-:W3:Y:S04]  /*7760*/  LDG.E R31, desc[UR14][R22.64] ;  /* 0x0000000e161f7981 */ /* 0x000ee8000c1e1900 */
[----:B------:R-:W2:Y:S04]  /*7770*/  LDG.E R32, desc[UR14][R18.64+0x4] ;  /* 0x0000040e12207981 */ /* 0x000ea8000c1e1900 */
[----:B------:R-:W4:Y:S04]  /*7780*/  LDG.E R35, desc[UR14][R22.64+0x8] ;  /* 0x0000080e16237981 */ /* 0x000f28000c1e1900 */
[----:B------:R-:W4:Y:S04]  /*7790*/  LDG.E R34, desc[UR14][R18.64+0x8] ;  /* 0x0000080e12227981 */ /* 0x000f28000c1e1900 */
[----:B------:R-:W5:Y:S04]  /*77a0*/  LDG.E R37, desc[UR14][R22.64+0xc] ;  /* 0x00000c0e16257981 */ /* 0x000f68000c1e1900 */
[----:B------:R-:W5:Y:S01]  /*77b0*/  LDG.E R36, desc[UR14][R18.64+0xc] ;  /* 0x00000c0e12247981 */ /* 0x000f62000c1e1900 */
[----:B------:R-:W-:Y:S01]  /*77c0*/  IADD3 R30, PT, PT, R30, 0x4, RZ ;  /* 0x000000041e1e7810 */ /* 0x000fe20007ffe0ff */
[----:B---3--:R-:W-:-:S04]  /*77d0*/  FFMA R31, R24, R31, R27 ;  /* 0x0000001f181f7223 */ /* 0x008fc8000000001b */
[----:B--2---:R-:W-:-:S04]  /*77e0*/  FFMA R31, R32, R33, R31 ;  /* 0x00000021201f7223 */ /* 0x004fc8000000001f */
[----:B----4-:R-:W-:-:S04]  /*77f0*/  FFMA R31, R34, R35, R31 ;  /* 0x00000023221f7223 */ /* 0x010fc8000000001f */
[----:B-----5:R-:W-:-:S07]  /*7800*/  FFMA R27, R36, R37, R31 ;  /* 0x00000025241b7223 */ /* 0x020fce000000001f */
.L_x_91:
[----:B------:R-:W-:Y:S05]  /*7810*/  @!P2 BRA `(.L_x_90) ;  /* 0x000000000088a947 */ /* 0x000fea0003800000 */
[----:B------:R-:W-:Y:S02]  /*7820*/  ULOP3.LUT UR9, UR13, 0x3, URZ, 0xc0, !UPT ;  /* 0x000000030d097892 */ /* 0x000fe4000f8ec0ff */
[----:B------:R-:W-:Y:S02]  /*7830*/  ULOP3.LUT UP0, URZ, UR13, 0x1, URZ, 0xc0, !UPT ;  /* 0x000000010dff7892 */ /* 0x000fe4000f80c0ff */
[----:B------:R-:W-:-:S09]  /*7840*/  UISETP.NE.AND UP1, UPT, UR9, 0x1, UPT ;  /* 0x000000010900788c */ /* 0x000fd2000bf25270 */
        /* <DEDUP_REMOVED lines=13> */
[----:B------:R-:W3:Y:S01]  /*7920*/  LDG.E R31, desc[UR14][R22.64] ;  /* 0x0000000e161f7981 */ /* 0x000ee2000c1e1900 */
[----:B------:R-:W-:-:S03]  /*7930*/  LEA.HI.X R19, R33, R19, R34, 0x2, P1 ;  /* 0x0000001321137211 */ /* 0x000fc600008f1422 */
[----:B------:R-:W2:Y:S04]  /*7940*/  LDG.E R32, desc[UR14][R22.64+0x4] ;  /* 0x0000040e16207981 */ /* 0x000ea8000c1e1900 */
[----:B------:R-:W2:Y:S01]  /*7950*/  LDG.E R18, desc[UR14][R18.64+0x4] ;  /* 0x0000040e12127981 */ /* 0x000ea2000c1e1900 */
[----:B------:R-:W-:Y:S01]  /*7960*/  IADD3 R30, PT, PT, R30, 0x2, RZ ;  /* 0x000000021e1e7810 */ /* 0x000fe20007ffe0ff */
[----:B---3--:R-:W-:-:S04]  /*7970*/  FFMA R27, R24, R31, R27 ;  /* 0x0000001f181b7223 */ /* 0x008fc8000000001b */
[----:B--2---:R-:W-:-:S07]  /*7980*/  FFMA R27, R18, R32, R27 ;  /* 0x00000020121b7223 */ /* 0x004fce000000001b */
.L_x_92:
[----:B------:R-:W-:Y:S05]  /*7990*/  BRA.U !UP0, `(.L_x_90) ;  /* 0x0000000108287547 */ /* 0x000fea000b800000 */
[----:B------:R-:W0:Y:S01]  /*79a0*/  LDC.64 R18, c[0x0][0x3d8] ;  /* 0x0000f600ff127b82 */ /* 0x000e220000000a00 */
[----:B------:R-:W-:Y:S01]  /*79b0*/  IADD3 R29, P0, PT, R30, R29, RZ ;  /* 0x0000001d1e1d7210 */ /* 0x000fe20007f1e0ff */
[----:B------:R-:W-:-:S03]  /*79c0*/  IMAD.IADD R23, R17, 0x1, R30 ;  /* 0x0000000111177824 */ /* 0x000fc600078e021e */
[----:B------:R-:W-:Y:S02]  /*79d0*/  IADD3.X R28, PT, PT, RZ, R28, RZ, P0, !PT ;  /* 0x0000001cff1c7210 */ /* 0x000fe400007fe4ff */
[----:B------:R-:W-:Y:S01]  /*79e0*/  LEA R22, P0, R29, R20, 0x2 ;  /* 0x000000141d167211 */ /* 0x000fe200078010ff */
[----:B0-----:R-:W-:-:S03]  /*79f0*/  IMAD.WIDE.U32 R18, R23, 0x4, R18 ;  /* 0x0000000417127825 */ /* 0x001fc600078e0012 */
[----:B------:R-:W-:-:S03]  /*7a00*/  LEA.HI.X R23, R29, R21, R28, 0x2, P0 ;  /* 0x000000151d177211 */ /* 0x000fc600000f141c */
[----:B------:R-:W2:Y:S04]  /*7a10*/  LDG.E R18, desc[UR14][R18.64] ;  /* 0x0000000e12127981 */ /* 0x000ea8000c1e1900 */
[----:B------:R-:W2:Y:S02]  /*7a20*/  LDG.E R22, desc[UR14][R22.64] ;  /* 0x0000000e16167981 */ /* 0x000ea4000c1e1900 */
[----:B--2---:R-:W-:-:S07]  /*7a30*/  FFMA R27, R18, R22, R27 ;  /* 0x00000016121b7223 */ /* 0x004fce000000001b */
.L_x_90:
[----:B------:R-:W0:Y:S08]  /*7a40*/  LDC R23, c[0x0][0x398] ;  /* 0x0000e600ff177b82 */ /* 0x000e300000000800 */
[----:B------:R-:W2:Y:S01]  /*7a50*/  LDC.64 R18, c[0x0][0x3c0] ;  /* 0x0000f000ff127b82 */ /* 0x000ea20000000a00 */
[C---:B0-----:R-:W-:Y:S02]  /*7a60*/  IMAD R23, R26.reuse, R23, UR8 ;  /* 0x000000081a177e24 */ /* 0x041fe4000f8e0217 */
[----:B------:R-:W-:-:S05]  /*7a70*/  VIADD R26, R26, 0x1 ;  /* 0x000000011a1a7836 */ /* 0x000fca0000000000 */
[----:B------:R-:W-:Y:S01]  /*7a80*/  ISETP.GE.U32.AND P0, PT, R26, R13, PT ;  /* 0x0000000d1a00720c */ /* 0x000fe20003f06070 */
[----:B--2---:R-:W-:-:S05]  /*7a90*/  IMAD.WIDE.U32 R18, R23, 0x4, R18 ;  /* 0x0000000417127825 */ /* 0x004fca00078e0012 */
[----:B------:R0:W-:Y:S07]  /*7aa0*/  STG.E desc[UR14][R18.64], R27 ;  /* 0x0000001b12007986 */ /* 0x0001ee000c10190e */
[----:B------:R-:W-:Y:S05]  /*7ab0*/  @!P0 BRA `(.L_x_93) ;  /* 0xfffffff8002c8947 */ /* 0x000fea000383ffff */
[----:B------:R-:W-:-:S04]  /*7ac0*/  UIADD3 UR8, UPT, UPT, UR8, 0x1, URZ ;  /* 0x0000000108087890 */ /* 0x000fc8000fffe0ff */
[----:B------:R-:W-:-:S09]  /*7ad0*/  UISETP.NE.AND UP0, UPT, UR8, UR18, UPT ;  /* 0x000000120800728c */ /* 0x000fd2000bf05270 */
[----:B------:R-:W-:Y:S05]  /*7ae0*/  BRA.U UP0, `(.L_x_94) ;  /* 0xfffffff900187547 */ /* 0x000fea000b83ffff */
.L_x_80:
[----:B------:R-:W-:-:S04]  /*7af0*/  ISETP.GE.AND P0, PT, R5, 0x1, PT ;  /* 0x000000010500780c */ /* 0x000fc80003f06270 */
[----:B------:R-:W-:-:S13]  /*7b00*/  ISETP.EQ.OR P0, PT, R13, RZ, !P0 ;  /* 0x000000ff0d00720c */ /* 0x000fda0004702670 */
[----:B------:R-:W-:Y:S05]  /*7b10*/  @P0 BRA `(.L_x_58) ;  /* 0x0000000800700947 */ /* 0x000fea0003800000 */
[----:B0-2---:R-:W-:-:S04]  /*7b20*/  MOV R14, UR22 ;  /* 0x00000016000e7c02 */ /* 0x005fc80008000f00 */
[----:B------:R-:W-:Y:S01]  /*7b30*/  ISETP.GE.U32.AND P0, PT, R14, 0x3, PT ;  /* 0x000000030e00780c */ /* 0x000fe20003f06070 */
[----:B------:R-:W-:-:S12]  /*7b40*/  IMAD.MOV.U32 R14, RZ, RZ, RZ ;  /* 0x000000ffff0e7224 */ /* 0x000fd800078e00ff */
.L_x_100:
[----:B------:R-:W-:Y:S01]  /*7b50*/  IADD3 R15, P1, PT, R8, R14, RZ ;  /* 0x0000000e080f7210 */ /* 0x000fe20007f3e0ff */
[----:B------:R-:W-:-:S04]  /*7b60*/  HFMA2 R16, -RZ, RZ, 0, 0 ;  /* 0x00000000ff107431 */ /* 0x000fc800000001ff */
[----:B0-----:R-:W-:-:S08]  /*7b70*/  IMAD.X R17, RZ, RZ, RZ, P1 ;  /* 0x000000ffff117224 */ /* 0x001fd000008e06ff */
.L_x_99:
[----:B0-----:R-:W0:Y:S01]  /*7b80*/  LDC R19, c[0x0][0x398] ;  /* 0x0000e600ff137b82 */ /* 0x001e220000000800 */
[----:B------:R-:W-:Y:S01]  /*7b90*/  MOV R18, RZ ;  /* 0x000000ff00127202 */ /* 0x000fe20000000f00 */
[----:B------:R-:W-:Y:S01]  /*7ba0*/  IMAD.MOV.U32 R30, RZ, RZ, RZ ;  /* 0x000000ffff1e7224 */ /* 0x000fe200078e00ff */
[----:B0-----:R-:W-:-:S13]  /*7bb0*/  ISETP.GE.U32.AND P1, PT, R19, 0x8, PT ;  /* 0x000000081300780c */ /* 0x001fda0003f26070 */
[----:B------:R-:W-:Y:S05]  /*7bc0*/  @!P1 BRA `(.L_x_95) ;  /* 0x0000000400009947 */ /* 0x000fea0003800000 */
[----:B------:R-:W-:Y:S01]  /*7bd0*/  MOV R18, RZ ;  /* 0x000000ff00127202 */ /* 0x000fe20000000f00 */
[----:B------:R-:W-:-:S07]  /*7be0*/  IMAD.MOV.U32 R30, RZ, RZ, RZ ;  /* 0x000000ffff1e7224 */ /* 0x000fce00078e00ff */
.L_x_96:
[-C--:B------:R-:W-:Y:S01]  /*7bf0*/  IMAD R40, R18, R5.reuse, R14 ;  /* 0x0000000512287224 */ /* 0x080fe200078e020e */
[----:B------:R-:W0:Y:S04]  /*7c00*/  LDC.64 R22, c[0x0][0x3d0] ;  /* 0x0000f400ff167b82 */ /* 0x000e280000000a00 */
[----:B----4-:R-:W-:-:S04]  /*7c10*/  IADD3 R24, PT, PT, R40, R5, RZ ;  /* 0x0000000528187210 */ /* 0x010fc80007ffe0ff */
[----:B------:R-:W2:Y:S01]  /*7c20*/  LDC.64 R26, c[0x0][0x3c0] ;  /* 0x0000f000ff1a7b82 */ /* 0x000ea20000000a00 */
[----:B------:R-:W-:-:S05]  /*7c30*/  IMAD.IADD R36, R24, 0x1, R5 ;  /* 0x0000000118247824 */ /* 0x000fca00078e0205 */
[----:B------:R-:W-:Y:S01]  /*7c40*/  IADD3 R34, PT, PT, R36, R5, RZ ;  /* 0x0000000524227210 */ /* 0x000fe20007ffe0ff */
[----:B------:R-:W-:-:S04]  /*7c50*/  IMAD R29, R16, R19, R18 ;  /* 0x00000013101d7224 */ /* 0x000fc800078e0212 */
[----:B------:R-:W-:Y:S02]  /*7c60*/  IMAD.IADD R32, R34, 0x1, R5 ;  /* 0x0000000122207824 */ /* 0x000fe400078e0205 */
[----:B------:R-:W-:-:S03]  /*7c70*/  VIADD R38, R29, 0x1 ;  /* 0x000000011d267836 */ /* 0x000fc60000000000 */
[----:B------:R-:W-:Y:S01]  /*7c80*/  IADD3 R28, PT, PT, R32, R5, RZ ;  /* 0x00000005201c7210 */ /* 0x000fe20007ffe0ff */
[----:B0-----:R-:W-:-:S04]  /*7c90*/  IMAD.WIDE.U32 R24, R24, 0x4, R22 ;  /* 0x0000000418187825 */ /* 0x001fc800078e0016 */
[----:B------:R-:W-:Y:S01]  /*7ca0*/  IMAD.WIDE.U32 R40, R40, 0x4, R22 ;  /* 0x0000000428287825 */ /* 0x000fe200078e0016 */
[----:B------:R0:W3:Y:S03]  /*7cb0*/  LDG.E R39, desc[UR14][R24.64] ;  /* 0x0000000e18277981 */ /* 0x0000e6000c1e1900 */
[C---:B--2---:R-:W-:Y:S02]  /*7cc0*/  IMAD.WIDE.U32 R42, R29.reuse, 0x4, R26 ;  /* 0x000000041d2a7825 */ /* 0x044fe400078e001a */
[----:B------:R-:W2:Y:S02]  /*7cd0*/  LDG.E R41, desc[UR14][R40.64] ;  /* 0x0000000e28297981 */ /* 0x000ea4000c1e1900 */
[----:B------:R-:W-:Y:S02]  /*7ce0*/  IMAD.WIDE.U32 R44, R28, 0x4, R22 ;  /* 0x000000041c2c7825 */ /* 0x000fe400078e0016 */
[----:B------:R-:W2:Y:S02]  /*7cf0*/  LDG.E R42, desc[UR14][R42.64] ;  /* 0x0000000e2a2a7981 */ /* 0x000ea4000c1e1900 */
[----:B0-----:R-:W-:Y:S01]  /*7d00*/  IMAD.WIDE.U32 R24, R38, 0x4, R26 ;  /* 0x0000000426187825 */ /* 0x001fe200078e001a */
[----:B------:R-:W-:Y:S01]  /*7d10*/  IADD3 R38, PT, PT, R29, 0x2, RZ ;  /* 0x000000021d267810 */ /* 0x000fe20007ffe0ff */
[----:B------:R0:W4:Y:S02]  /*7d20*/  LDG.E R31, desc[UR14][R44.64] ;  /* 0x0000000e2c1f7981 */ /* 0x000124000c1e1900 */
[----:B------:R-:W-:-:S02]  /*7d30*/  IMAD.WIDE.U32 R34, R34, 0x4, R22 ;  /* 0x0000000422227825 */ /* 0x000fc400078e0016 */
[----:B------:R5:W3:Y:S02]  /*7d40*/  LDG.E R40, desc[UR14][R24.64] ;  /* 0x0000000e18287981 */ /* 0x000ae4000c1e1900 */
[--C-:B------:R-:W-:Y:S02]  /*7d50*/  IMAD.WIDE.U32 R32, R32, 0x4, R22.reuse ;  /* 0x0000000420207825 */ /* 0x100fe400078e0016 */
[----:B------:R1:W4:Y:S02]  /*7d60*/  LDG.E R35, desc[UR14][R34.64] ;  /* 0x0000000e22237981 */ /* 0x000324000c1e1900 */
[C---:B0-----:R-:W-:Y:S02]  /*7d70*/  VIADD R45, R29.reuse, 0x3 ;  /* 0x000000031d2d7836 */ /* 0x041fe40000000000 */
[----:B------:R-:W-:Y:S01]  /*7d80*/  IMAD.WIDE.U32 R36, R36, 0x4, R22 ;  /* 0x0000000424247825 */ /* 0x000fe200078e0016 */
[----:B------:R0:W4:Y:S03]  /*7d90*/  LDG.E R33, desc[UR14][R32.64] ;  /* 0x0000000e20217981 */ /* 0x000126000c1e1900 */
[--C-:B-----5:R-:W-:Y:S01]  /*7da0*/  IMAD.WIDE.U32 R24, R38, 0x4, R26.reuse ;  /* 0x0000000426187825 */ /* 0x120fe200078e001a */
[----:B-1----:R-:W-:Y:S01]  /*7db0*/  IADD3 R34, PT, PT, R29, 0x4, RZ ;  /* 0x000000041d227810 */ /* 0x002fe20007ffe0ff */
[----:B------:R-:W5:Y:S02]  /*7dc0*/  LDG.E R37, desc[UR14][R36.64] ;  /* 0x0000000e24257981 */ /* 0x000f64000c1e1900 */
[----:B------:R-:W-:-:S02]  /*7dd0*/  IMAD.WIDE.U32 R44, R45, 0x4, R26 ;  /* 0x000000042d2c7825 */ /* 0x000fc400078e001a */
[----:B------:R1:W5:Y:S02]  /*7de0*/  LDG.E R38, desc[UR14][R24.64] ;  /* 0x0000000e18267981 */ /* 0x000364000c1e1900 */
[C---:B0-----:R-:W-:Y:S01]  /*7df0*/  VIADD R32, R29.reuse, 0x5 ;  /* 0x000000051d207836 */ /* 0x041fe20000000000 */
[C---:B------:R-:W-:Y:S01]  /*7e00*/  IADD3 R43, PT, PT, R29.reuse, 0x6, RZ ;  /* 0x000000061d2b7810 */ /* 0x040fe20007ffe0ff */
[----:B------:R-:W-:Y:S01]  /*7e10*/  VIADD R29, R29, 0x7 ;  /* 0x000000071d1d7836 */ /* 0x000fe20000000000 */
[----:B------:R-:W-:Y:S01]  /*7e20*/  IADD3 R28, PT, PT, R28, R5, RZ ;  /* 0x000000051c1c7210 */ /* 0x000fe20007ffe0ff */
[----:B------:R0:W4:Y:S01]  /*7e30*/  LDG.E R36, desc[UR14][R44.64] ;  /* 0x0000000e2c247981 */ /* 0x000122000c1e1900 */
[----:B-1----:R-:W-:-:S05]  /*7e40*/  IMAD.WIDE.U32 R24, R34, 0x4, R26 ;  /* 0x0000000422187825 */ /* 0x002fca00078e001a */
[----:B------:R1:W4:Y:S01]  /*7e50*/  LDG.E R34, desc[UR14][R24.64] ;  /* 0x0000000e18227981 */ /* 0x000322000c1e1900 */
[----:B0-----:R-:W-:-:S05]  /*7e60*/  IMAD.WIDE.U32 R44, R32, 0x4, R26 ;  /* 0x00000004202c7825 */ /* 0x001fca00078e001a */
[----:B------:R0:W4:Y:S01]  /*7e70*/  LDG.E R32, desc[UR14][R44.64] ;  /* 0x0000000e2c207981 */ /* 0x000122000c1e1900 */
[----:B-1----:R-:W-:-:S04]  /*7e80*/  IMAD.WIDE.U32 R24, R43, 0x4, R26 ;  /* 0x000000042b187825 */ /* 0x002fc800078e001a */
[----:B------:R-:W-:Y:S01]  /*7e90*/  IMAD.WIDE.U32 R26, R29, 0x4, R26 ;  /* 0x000000041d1a7825 */ /* 0x000fe200078e001a */
[----:B------:R-:W4:Y:S03]  /*7ea0*/  LDG.E R43, desc[UR14][R24.64] ;  /* 0x0000000e182b7981 */ /* 0x000f26000c1e1900 */
[C---:B0-----:R-:W-:Y:S02]  /*7eb0*/  IMAD.IADD R45, R28.reuse, 0x1, R5 ;  /* 0x000000011c2d7824 */ /* 0x041fe400078e0205 */
[--C-:B------:R-:W-:Y:S01]  /*7ec0*/  IMAD.WIDE.U32 R28, R28, 0x4, R22.reuse ;  /* 0x000000041c1c7825 */ /* 0x100fe200078e0016 */
[----:B------:R-:W4:Y:S03]  /*7ed0*/  LDG.E R26, desc[UR14][R26.64] ;  /* 0x0000000e1a1a7981 */ /* 0x000f26000c1e1900 */
[----:B------:R-:W-:-:S02]  /*7ee0*/  IMAD.WIDE.U32 R22, R45, 0x4, R22 ;  /* 0x000000042d167825 */ /* 0x000fc400078e0016 */
[----:B------:R-:W4:Y:S04]  /*7ef0*/  LDG.E R28, desc[UR14][R28.64] ;  /* 0x0000000e1c1c7981 */ /* 0x000f28000c1e1900 */
[----:B------:R-:W4:Y:S01]  /*7f00*/  LDG.E R22, desc[UR14][R22.64] ;  /* 0x0000000e16167981 */ /* 0x000f22000c1e1900 */
[----:B------:R-:W-:-:S04]  /*7f10*/  IADD3 R18, PT, PT, R18, 0x8, RZ ;  /* 0x0000000812127810 */ /* 0x000fc80007ffe0ff */
[----:B------:R-:W-:Y:S01]  /*7f20*/  ISETP.NE.AND P1, PT, R18, UR21, PT ;  /* 0x0000001512007c0c */ /* 0x000fe2000bf25270 */
[----:B--2---:R-:W-:-:S04]  /*7f30*/  FFMA R42, R41, R42, R30 ;  /* 0x0000002a292a7223 */ /* 0x004fc8000000001e */
[----:B---3--:R-:W-:-:S04]  /*7f40*/  FFMA R40, R39, R40, R42 ;  /* 0x0000002827287223 */ /* 0x008fc8000000002a */
[----:B-----5:R-:W-:-:S04]  /*7f50*/  FFMA R38, R37, R38, R40 ;  /* 0x0000002625267223 */ /* 0x020fc80000000028 */
[----:B----4-:R-:W-:-:S04]  /*7f60*/  FFMA R36, R35, R36, R38 ;  /* 0x0000002423247223 */ /* 0x010fc80000000026 */
[----:B------:R-:W-:-:S04]  /*7f70*/  FFMA R34, R33, R34, R36 ;  /* 0x0000002221227223 */ /* 0x000fc80000000024 */
[----:B------:R-:W-:-:S04]  /*7f80*/  FFMA R31, R31, R32, R34 ;  /* 0x000000201f1f7223 */ /* 0x000fc80000000022 */
[----:B------:R-:W-:-:S04]  /*7f90*/  FFMA R31, R28, R43, R31 ;  /* 0x0000002b1c1f7223 */ /* 0x000fc8000000001f */
[----:B------:R-:W-:Y:S01]  /*7fa0*/  FFMA R30, R22, R26, R31 ;  /* 0x0000001a161e7223 */ /* 0x000fe2000000001f */
[----:B------:R-:W-:Y:S06]  /*7fb0*/  @P1 BRA `(.L_x_96) ;  /* 0xfffffffc000c1947 */ /* 0x000fec000383ffff */
[----:B------:R-:W-:-:S07]  /*7fc0*/  IMAD.U32 R18, RZ, RZ, UR21 ;  /* 0x00000015ff127e24 */ /* 0x000fce000f8e00ff */
.L_x_95:
[----:B------:R-:W-:-:S09]  /*7fd0*/  UISETP.NE.AND UP0, UPT, UR20, URZ, UPT ;  /* 0x000000ff1400728c */ /* 0x000fd2000bf05270 */
[----:B------:R-:W-:Y:S05]  /*7fe0*/  BRA.U !UP0, `(.L_x_97) ;  /* 0x0000000508047547 */ /* 0x000fea000b800000 */
[----:B------:R-:W-:Y:S01]  /*7ff0*/  ULOP3.LUT UP0, UR8, UR18, 0x3, URZ, 0xc0, !UPT ;  /* 0x0000000312087892 */ /* 0x000fe2000f80c0ff */
[----:B------:R-:W-:Y:S11]  /*8000*/  @!P0 BRA `(.L_x_98) ;  /* 0x00000000007c8947 */ /* 0x000ff60003800000 */
[----:B------:R-:W0:Y:S01]  /*8010*/  LDC.64 R22, c[0x0][0x3d0] ;  /* 0x0000f400ff167b82 */ /* 0x000e220000000a00 */
[----:B------:R-:W-:Y:S02]  /*8020*/  IMAD R27, R16, R19, R18 ;  /* 0x00000013101b7224 */ /* 0x000fe400078e0212 */
[----:B------:R-:W-:-:S03]  /*8030*/  IMAD R26, R18, R5, R14 ;  /* 0x00000005121a7224 */ /* 0x000fc600078e020e */
[C---:B----4-:R-:W-:Y:S02]  /*8040*/  IADD3 R35, PT, PT, R27.reuse, 0x1, RZ ;  /* 0x000000011b237810 */ /* 0x050fe40007ffe0ff */
[----:B------:R-:W2:Y:S01]  /*8050*/  LDC.64 R24, c[0x0][0x3c0] ;  /* 0x0000f000ff187b82 */ /* 0x000ea20000000a00 */
[C---:B------:R-:W-:Y:S02]  /*8060*/  IADD3 R29, PT, PT, R27.reuse, 0x2, RZ ;  /* 0x000000021b1d7810 */ /* 0x040fe40007ffe0ff */
[----:B------:R-:W-:Y:S01]  /*8070*/  IADD3 R41, PT, PT, R27, 0x3, RZ ;  /* 0x000000031b297810 */ /* 0x000fe20007ffe0ff */
[----:B0-----:R-:W-:-:S04]  /*8080*/  IMAD.WIDE.U32 R38, R26, 0x4, R22 ;  /* 0x000000041a267825 */ /* 0x001fc800078e0016 */
[----:B------:R-:W-:Y:S02]  /*8090*/  IMAD.IADD R26, R26, 0x1, R5 ;  /* 0x000000011a1a7824 */ /* 0x000fe400078e0205 */
[----:B------:R-:W3:Y:S01]  /*80a0*/  LDG.E R39, desc[UR14][R38.64] ;  /* 0x0000000e26277981 */ /* 0x000ee2000c1e1900 */
[----:B--2---:R-:W-:-:S04]  /*80b0*/  IMAD.WIDE.U32 R36, R27, 0x4, R24 ;  /* 0x000000041b247825 */ /* 0x004fc800078e0018 */
[C---:B------:R-:W-:Y:S02]  /*80c0*/  IMAD.IADD R28, R26.reuse, 0x1, R5 ;  /* 0x000000011a1c7824 */ /* 0x040fe400078e0205 */
[----:B------:R-:W-:Y:S01]  /*80d0*/  IMAD.WIDE.U32 R34, R35, 0x4, R24 ;  /* 0x0000000423227825 */ /* 0x000fe200078e0018 */
[----:B------:R-:W3:Y:S03]  /*80e0*/  LDG.E R37, desc[UR14][R36.64] ;  /* 0x0000000e24257981 */ /* 0x000ee6000c1e1900 */
[----:B------:R-:W-:Y:S02]  /*80f0*/  IMAD.WIDE.U32 R32, R26, 0x4, R22 ;  /* 0x000000041a207825 */ /* 0x000fe400078e0016 */
[----:B------:R-:W2:Y:S02]  /*8100*/  LDG.E R34, desc[UR14][R34.64] ;  /* 0x0000000e22227981 */ /* 0x000ea4000c1e1900 */
[----:B------:R-:W-:-:S02]  /*8110*/  IMAD.WIDE.U32 R26, R29, 0x4, R24 ;  /* 0x000000041d1a7825 */ /* 0x000fc400078e0018 */
[----:B------:R-:W2:Y:S02]  /*8120*/  LDG.E R32, desc[UR14][R32.64] ;  /* 0x0000000e20207981 */ /* 0x000ea4000c1e1900 */
[C---:B------:R-:W-:Y:S02]  /*8130*/  IMAD.IADD R31, R28.reuse, 0x1, R5 ;  /* 0x000000011c1f7824 */ /* 0x040fe400078e0205 */
[----:B------:R-:W-:Y:S01]  /*8140*/  IMAD.WIDE.U32 R28, R28, 0x4, R22 ;  /* 0x000000041c1c7825 */ /* 0x000fe200078e0016 */
[----:B------:R-:W4:Y:S03]  /*8150*/  LDG.E R26, desc[UR14][R26.64] ;  /* 0x0000000e1a1a7981 */ /* 0x000f26000c1e1900 */
[----:B------:R-:W-:Y:S02]  /*8160*/  IMAD.WIDE.U32 R24, R41, 0x4, R24 ;  /* 0x0000000429187825 */ /* 0x000fe400078e0018 */
[----:B------:R-:W4:Y:S02]  /*8170*/  LDG.E R29, desc[UR14][R28.64] ;  /* 0x0000000e1c1d7981 */ /* 0x000f24000c1e1900 */
[----:B------:R-:W-:-:S02]  /*8180*/  IMAD.WIDE.U32 R22, R31, 0x4, R22 ;  /* 0x000000041f167825 */ /* 0x000fc400078e0016 */
[----:B------:R-:W5:Y:S04]  /*8190*/  LDG.E R24, desc[UR14][R24.64] ;  /* 0x0000000e18187981 */ /* 0x000f68000c1e1900 */
[----:B------:R-:W5:Y:S01]  /*81a0*/  LDG.E R23, desc[UR14][R22.64] ;  /* 0x0000000e16177981 */ /* 0x000f62000c1e1900 */
[----:B------:R-:W-:Y:S01]  /*81b0*/  IADD3 R18, PT, PT, R18, 0x4, RZ ;  /* 0x0000000412127810 */ /* 0x000fe20007ffe0ff */
[----:B---3--:R-:W-:-:S04]  /*81c0*/  FFMA R37, R39, R37, R30 ;  /* 0x0000002527257223 */ /* 0x008fc8000000001e */
[----:B--2---:R-:W-:-:S04]  /*81d0*/  FFMA R34, R32, R34, R37 ;  /* 0x0000002220227223 */ /* 0x004fc80000000025 */
[----:B----4-:R-:W-:-:S04]  /*81e0*/  FFMA R34, R29, R26, R34 ;  /* 0x0000001a1d227223 */ /* 0x010fc80000000022 */
[----:B-----5:R-:W-:-:S07]  /*81f0*/  FFMA R30, R23, R24, R34 ;  /* 0x00000018171e7223 */ /* 0x020fce0000000022 */
.L_x_98:
[----:B------:R-:W-:Y:S05]  /*8200*/  BRA.U !UP0, `(.L_x_97) ;  /* 0x00000001087c7547 */ /* 0x000fea000b800000 */
[----:B------:R-:W-:Y:S02]  /*8210*/  UISETP.NE.AND UP0, UPT, UR8, 0x1, UPT ;  /* 0x000000010800788c */ /* 0x000fe4000bf05270 */
[----:B------:R-:W-:-:S04]  /*8220*/  ULOP3.LUT UR8, UR18, 0x1, URZ, 0xc0, !UPT ;  /* 0x0000000112087892 */ /* 0x000fc8000f8ec0ff */
[----:B------:R-:W-:Y:S01]  /*8230*/  PLOP3.LUT P1, PT, PT, PT, UP0, 0x80, 0x8 ;  /* 0x000000000008781c */ /* 0x000fe20003f2f008 */
[----:B------:R-:W-:-:S06]  /*8240*/  UISETP.NE.U32.AND UP0, UPT, UR8, 0x1, UPT ;  /* 0x000000010800788c */ /* 0x000fcc000bf05070 */
[----:B------:R-:W-:-:S06]  /*8250*/  PLOP3.LUT P2, PT, PT, PT, UP0, 0x80, 0x8 ;  /* 0x000000000008781c */ /* 0x000fcc0003f4f008 */
[----:B------:R-:W0:Y:S01]  /*8260*/  @P1 LDC.64 R26, c[0x0][0x3d0] ;  /* 0x0000f400ff1a1b82 */ /* 0x000e220000000a00 */
[----:B------:R-:W-:Y:S02]  /*8270*/  @P1 IMAD R28, R18, R5, R14 ;  /* 0x00000005121c1224 */ /* 0x000fe400078e020e */
[----:B------:R-:W-:Y:S01]  /*8280*/  @P1 IMAD R29, R16, R19, R18 ;  /* 0x00000013101d1224 */ /* 0x000fe200078e0212 */
[----:B------:R-:W-:Y:S01]  /*8290*/  @P1 IADD3 R18, PT, PT, R18, 0x2, RZ ;  /* 0x0000000212121810 */ /* 0x000fe20007ffe0ff */
[----:B------:R-:W-:-:S03]  /*82a0*/  @P1 IMAD.IADD R31, R28, 0x1, R5 ;  /* 0x000000011c1f1824 */ /* 0x000fc600078e0205 */
[----:B------:R-:W2:Y:S08]  /*82b0*/  @P1 LDC.64 R32, c[0x0][0x3c0] ;  /* 0x0000f000ff201b82 */ /* 0x000eb00000000a00 */
[----:B------:R-:W3:Y:S08]  /*82c0*/  @!P2 LDC.64 R22, c[0x0][0x3d0] ;  /* 0x0000f400ff16ab82 */ /* 0x000ef00000000a00 */
[----:B----4-:R-:W4:Y:S01]  /*82d0*/  @!P2 LDC.64 R24, c[0x0][0x3c0] ;  /* 0x0000f000ff18ab82 */ /* 0x010f220000000a00 */
[----:B0-----:R-:W-:-:S04]  /*82e0*/  @P1 IMAD.WIDE.U32 R34, R28, 0x4, R26 ;  /* 0x000000041c221825 */ /* 0x001fc800078e001a */
[----:B------:R-:W-:Y:S02]  /*82f0*/  @P1 VIADD R37, R29, 0x1 ;  /* 0x000000011d251836 */ /* 0x000fe40000000000 */
[----:B------:R-:W-:Y:S01]  /*8300*/  @P1 IMAD.WIDE.U32 R26, R31, 0x4, R26 ;  /* 0x000000041f1a1825 */ /* 0x000fe200078e001a */
[----:B------:R-:W5:Y:S03]  /*8310*/  @P1 LDG.E R35, desc[UR14][R34.64] ;  /* 0x0000000e22231981 */ /* 0x000f66000c1e1900 */
[----:B--2---:R-:W-:Y:S02]  /*8320*/  @P1 IMAD.WIDE.U32 R28, R29, 0x4, R32 ;  /* 0x000000041d1c1825 */ /* 0x004fe400078e0020 */
[----:B------:R-:W2:Y:S02]  /*8330*/  @P1 LDG.E R26, desc[UR14][R26.64] ;  /* 0x0000000e1a1a1981 */ /* 0x000ea4000c1e1900 */
[----:B------:R-:W-:-:S02]  /*8340*/  @!P2 IMAD R31, R16, R19, R18 ;  /* 0x00000013101fa224 */ /* 0x000fc400078e0212 */
[----:B------:R-:W-:Y:S01]  /*8350*/  @!P2 IMAD R19, R18, R5, R14 ;  /* 0x000000051213a224 */ /* 0x000fe200078e020e */
[----:B------:R-:W5:Y:S01]  /*8360*/  @P1 LDG.E R28, desc[UR14][R28.64] ;  /* 0x0000000e1c1c1981 */ /* 0x000f62000c1e1900 */
[----:B------:R-:W-:-:S04]  /*8370*/  @P1 IMAD.WIDE.U32 R32, R37, 0x4, R32 ;  /* 0x0000000425201825 */ /* 0x000fc800078e0020 */
[----:B---3--:R-:W-:Y:S02]  /*8380*/  @!P2 IMAD.WIDE.U32 R22, R19, 0x4, R22 ;  /* 0x000000041316a825 */ /* 0x008fe400078e0016 */
[----:B------:R-:W2:Y:S02]  /*8390*/  @P1 LDG.E R32, desc[UR14][R32.64] ;  /* 0x0000000e20201981 */ /* 0x000ea4000c1e1900 */
[----:B----4-:R-:W-:Y:S02]  /*83a0*/  @!P2 IMAD.WIDE.U32 R24, R31, 0x4, R24 ;  /* 0x000000041f18a825 */ /* 0x010fe400078e0018 */
[----:B------:R-:W3:Y:S04]  /*83b0*/  @!P2 LDG.E R23, desc[UR14][R22.64] ;  /* 0x0000000e1617a981 */ /* 0x000ee8000c1e1900 */
[----:B------:R-:W3:Y:S01]  /*83c0*/  @!P2 LDG.E R24, desc[UR14][R24.64] ;  /* 0x0000000e1818a981 */ /* 0x000ee2000c1e1900 */
[----:B-----5:R-:W-:-:S04]  /*83d0*/  @P1 FFMA R35, R35, R28, R30 ;  /* 0x0000001c23231223 */ /* 0x020fc8000000001e */
[----:B--2---:R-:W-:-:S04]  /*83e0*/  @P1 FFMA R30, R26, R32, R35 ;  /* 0x000000201a1e1223 */ /* 0x004fc80000000023 */
[----:B---3--:R-:W-:-:S07]  /*83f0*/  @!P2 FFMA R30, R23, R24, R30 ;  /* 0x00000018171ea223 */ /* 0x008fce000000001e */
.L_x_97:
[----:B------:R-:W-:-:S05]  /*8400*/  IMAD R18, R16, R5, RZ ;  /* 0x0000000510127224 */ /* 0x000fca00078e02ff */
[----:B------:R-:W-:-:S04]  /*8410*/  IADD3 R19, P1, PT, R18, R15, RZ ;  /* 0x0000000f12137210 */ /* 0x000fc80007f3e0ff */
[----:B------:R-:W-:Y:S02]  /*8420*/  IADD3.X R22, PT, PT, RZ, R17, RZ, P1, !PT ;  /* 0x00000011ff167210 */ /* 0x000fe40000ffe4ff */
[----:B------:R-:W-:-:S04]  /*8430*/  LEA R18, P1, R19, R20, 0x2 ;  /* 0x0000001413127211 */ /* 0x000fc800078210ff */
[----:B------:R-:W-:-:S05]  /*8440*/  LEA.HI.X R19, R19, R21, R22, 0x2, P1 ;  /* 0x0000001513137211 */ /* 0x000fca00008f1416 */
[----:B------:R-:W2:Y:S01]  /*8450*/  LDG.E R23, desc[UR14][R18.64] ;  /* 0x0000000e12177981 */ /* 0x000ea2000c1e1900 */
[----:B------:R-:W-:-:S05]  /*8460*/  VIADD R16, R16, 0x1 ;  /* 0x0000000110107836 */ /* 0x000fca0000000000 */
[----:B------:R-:W-:Y:S01]  /*8470*/  ISETP.GE.U32.AND P1, PT, R16, R13, PT ;  /* 0x0000000d1000720c */ /* 0x000fe20003f26070 */
[----:B--2---:R-:W-:-:S05]  /*8480*/  FADD R23, R23, R30 ;  /* 0x0000001e17177221 */ /* 0x004fca0000000000 */
[----:B------:R0:W-:Y:S07]  /*8490*/  STG.E desc[UR14][R18.64], R23 ;  /* 0x0000001712007986 */ /* 0x0001ee000c10190e */
[----:B------:R-:W-:Y:S05]  /*84a0*/  @!P1 BRA `(.L_x_99) ;  /* 0xfffffff400b49947 */ /* 0x000fea000383ffff */
[----:B------:R-:W-:-:S04]  /*84b0*/  IADD3 R14, PT, PT, R14, 0x1, RZ ;  /* 0x000000010e0e7810 */ /* 0x000fc80007ffe0ff */
[----:B------:R-:W-:-:S13]  /*84c0*/  ISETP.NE.AND P1, PT, R14, R5, PT ;  /* 0x000000050e00720c */ /* 0x000fda0003f25270 */
[----:B------:R-:W-:Y:S05]  /*84d0*/  @P1 BRA `(.L_x_100) ;  /* 0xfffffff4009c1947 */ /* 0x000fea000383ffff */
.L_x_58:
[----:B------:R-:W-:-:S09]  /*84e0*/  UISETP.NE.AND UP0, UPT, UR7, URZ, UPT ;  /* 0x000000ff0700728c */ /* 0x000fd2000bf05270 */
[----:B------:R-:W-:Y:S05]  /*84f0*/  BRA.U !UP0, `(.L_x_101) ;  /* 0x0000000d08b07547 */ /* 0x000fea000b800000 */
[----:B0-23--:R-:W0:Y:S01]  /*8500*/  LDC R16, c[0x0][0x3d0] ;  /* 0x0000f400ff107b82 */ /* 0x00de220000000800 */
[----:B------:R-:W-:Y:S01]  /*8510*/  IMAD.MOV.U32 R26, RZ, RZ, RZ ;  /* 0x000000ffff1a7224 */ /* 0x000fe200078e00ff */
[----:B------:R-:W-:Y:S01]  /*8520*/  PRMT R27, RZ, 0x7610, R27 ;  /* 0x00007610ff1b7816 */ /* 0x000fe2000000001b */
[----:B------:R-:W-:Y:S01]  /*8530*/  IMAD.MOV.U32 R15, RZ, RZ, R21 ;  /* 0x000000ffff0f7224 */ /* 0x000fe200078e0015 */
[----:B------:R-:W-:Y:S02]  /*8540*/  PRMT R13, RZ, 0x7610, R13 ;  /* 0x00007610ff0d7816 */ /* 0x000fe4000000000d */
[----:B------:R-:W-:Y:S02]  /*8550*/  MOV R14, R20 ;  /* 0x00000014000e7202 */ /* 0x000fe40000000f00 */
[----:B------:R-:W2:Y:S05]  /*8560*/  LDC R17, c[0x0][0x3d4] ;  /* 0x0000f500ff117b82 */ /* 0x000eaa0000000800 */
.L_x_107:
[----:B------:R-:W-:-:S04]  /*8570*/  IADD3 R18, PT, PT, R26, -R5, RZ ;  /* 0x800000051a127210 */ /* 0x000fc80007ffe0ff */
[----:B------:R-:W-:-:S13]  /*8580*/  ISETP.GT.AND P0, PT, R18, -0x2, PT ;  /* 0xfffffffe1200780c */ /* 0x000fda0003f04270 */
[----:B---34-:R-:W-:Y:S05]  /*8590*/  @P0 BRA `(.L_x_102) ;  /* 0x0000000c00580947 */ /* 0x018fea0003800000 */
[----:B------:R-:W3:Y:S01]  /*85a0*/  LDC R23, c[0x0][0x398] ;  /* 0x0000e600ff177b82 */ /* 0x000ee20000000800 */
[----:B------:R-:W-:-:S07]  /*85b0*/  HFMA2 R29, -RZ, RZ, 0, 0 ;  /* 0x00000000ff1d7431 */ /* 0x000fce00000001ff */
[----:B----4-:R-:W4:Y:S08]  /*85c0*/  LDC R25, c[0x0][0x39c] ;  /* 0x0000e700ff197b82 */ /* 0x010f300000000800 */
[----:B------:R-:W5:Y:S01]  /*85d0*/  LDC.64 R18, c[0x0][0x3a0] ;  /* 0x0000e800ff127b82 */ /* 0x000f620000000a00 */
[----:B---3--:R-:W-:-:S05]  /*85e0*/  IMAD R24, R23, UR6, R26 ;  /* 0x0000000617187c24 */ /* 0x008fca000f8e021a */
[----:B----4-:R-:W-:Y:S01]  /*85f0*/  IADD3 R22, PT, PT, -R24, -0x2, R25 ;  /* 0xfffffffe18167810 */ /* 0x010fe20007ffe119 */
[----:B------:R-:W-:-:S03]  /*8600*/  IMAD.IADD R24, R9, 0x1, -R24 ;  /* 0x0000000109187824 */ /* 0x000fc600078e0a18 */
[----:B------:R-:W-:Y:S02]  /*8610*/  ISETP.GE.U32.AND P0, PT, R22, 0xf, PT ;  /* 0x0000000f1600780c */ /* 0x000fe40003f06070 */
[----:B------:R-:W-:Y:S01]  /*8620*/  LOP3.LUT P1, RZ, R24, 0xf, RZ, 0xc0, !PT ;  /* 0x0000000f18ff7812 */ /* 0x000fe2000782c0ff */
[----:B-----5:R-:W-:-:S10]  /*8630*/  IMAD.WIDE.U32 R18, R26, 0x4, R18 ;  /* 0x000000041a127825 */ /* 0x020fd400078e0012 */
[----:B------:R-:W-:Y:S05]  /*8640*/  @!P0 BRA `(.L_x_103) ;  /* 0x00000004005c8947 */ /* 0x000fea0003800000 */
[----:B------:R-:W-:Y:S01]  /*8650*/  LOP3.LUT R29, R24, 0xfffffff0, RZ, 0xc0, !PT ;  /* 0xfffffff0181d7812 */ /* 0x000fe200078ec0ff */
[----:B------:R-:W-:-:S07]  /*8660*/  IMAD.MOV.U32 R31, RZ, RZ, RZ ;  /* 0x000000ffff1f7224 */ /* 0x000fce00078e00ff */
.L_x_104:
[C---:B0-2-4-:R-:W-:Y:S01]  /*8670*/  IMAD.WIDE.U32 R22, R31.reuse, 0x4, R16 ;  /* 0x000000041f167825 */ /* 0x055fe200078e0010 */
[----:B------:R-:W2:Y:S04]  /*8680*/  LDG.E R24, desc[UR14][R18.64] ;  /* 0x0000000e12187981 */ /* 0x000ea8000c1e1900 */
[----:B------:R-:W2:Y:S02]  /*8690*/  LDG.E R25, desc[UR14][R22.64+0x4] ;  /* 0x0000040e16197981 */ /* 0x000ea4000c1e1900 */
[----:B--2---:R-:W-:Y:S01]  /*86a0*/  FMUL R33, R24, R25 ;  /* 0x0000001918217220 */ /* 0x004fe20000400000 */
[----:B------:R-:W-:-:S04]  /*86b0*/  IMAD.WIDE.U32 R24, R31, 0x4, R14 ;  /* 0x000000041f187825 */ /* 0x000fc800078e000e */
[----:B------:R-:W-:Y:S04]  /*86c0*/  STG.E desc[UR14][R22.64+0x4], R33 ;  /* 0x0000042116007986 */ /* 0x000fe8000c10190e */
[----:B------:R0:W-:Y:S04]  /*86d0*/  STG.E desc[UR14][R24.64+0x4], R33 ;  /* 0x0000042118007986 */ /* 0x0001e8000c10190e */
[----:B------:R-:W2:Y:S04]  /*86e0*/  LDG.E R28, desc[UR14][R18.64] ;  /* 0x0000000e121c7981 */ /* 0x000ea8000c1e1900 */
[----:B------:R-:W2:Y:S02]  /*86f0*/  LDG.E R35, desc[UR14][R22.64+0x8] ;  /* 0x0000080e16237981 */ /* 0x000ea4000c1e1900 */
[----:B--2---:R-:W-:-:S05]  /*8700*/  FMUL R35, R28, R35 ;  /* 0x000000231c237220 */ /* 0x004fca0000400000 */
[----:B------:R-:W-:Y:S04]  /*8710*/  STG.E desc[UR14][R22.64+0x8], R35 ;  /* 0x0000082316007986 */ /* 0x000fe8000c10190e */
[----:B------:R2:W-:Y:S04]  /*8720*/  STG.E desc[UR14][R24.64+0x8], R35 ;  /* 0x0000082318007986 */ /* 0x0005e8000c10190e */
[----:B------:R-:W3:Y:S04]  /*8730*/  LDG.E R28, desc[UR14][R18.64] ;  /* 0x0000000e121c7981 */ /* 0x000ee8000c1e1900 */
[----:B------:R-:W3:Y:S02]  /*8740*/  LDG.E R37, desc[UR14][R22.64+0xc] ;  /* 0x00000c0e16257981 */ /* 0x000ee4000c1e1900 */
[----:B---3--:R-:W-:-:S05]  /*8750*/  FMUL R37, R28, R37 ;  /* 0x000000251c257220 */ /* 0x008fca0000400000 */
[----:B------:R-:W-:Y:S04]  /*8760*/  STG.E desc[UR14][R22.64+0xc], R37 ;  /* 0x00000c2516007986 */ /* 0x000fe8000c10190e */
[----:B------:R3:W-:Y:S04]  /*8770*/  STG.E desc[UR14][R24.64+0xc], R37 ;  /* 0x00000c2518007986 */ /* 0x0007e8000c10190e */
[----:B------:R-:W4:Y:S04]  /*8780*/  LDG.E R28, desc[UR14][R18.64] ;  /* 0x0000000e121c7981 */ /* 0x000f28000c1e1900 */
[----:B0-----:R-:W4:Y:S02]  /*8790*/  LDG.E R33, desc[UR14][R22.64+0x10] ;  /* 0x0000100e16217981 */ /* 0x001f24000c1e1900 */
[----:B----4-:R-:W-:-:S05]  /*87a0*/  FMUL R33, R28, R33 ;  /* 0x000000211c217220 */ /* 0x010fca0000400000 */
[----:B------:R-:W-:Y:S04]  /*87b0*/  STG.E desc[UR14][R22.64+0x10], R33 ;  /* 0x0000102116007986 */ /* 0x000fe8000c10190e */
[----:B------:R0:W-:Y:S04]  /*87c0*/  STG.E desc[UR14][R24.64+0x10], R33 ;  /* 0x0000102118007986 */ /* 0x0001e8000c10190e */
[----:B------:R-:W4:Y:S04]  /*87d0*/  LDG.E R28, desc[UR14][R18.64] ;  /* 0x0000000e121c7981 */ /* 0x000f28000c1e1900 */
[----:B--2---:R-:W4:Y:S02]  /*87e0*/  LDG.E R35, desc[UR14][R22.64+0x14] ;  /* 0x0000140e16237981 */ /* 0x004f24000c1e1900 */
[----:B----4-:R-:W-:-:S05]  /*87f0*/  FMUL R35, R28, R35 ;  /* 0x000000231c237220 */ /* 0x010fca0000400000 */
[----:B------:R-:W-:Y:S04]  /*8800*/  STG.E desc[UR14][R22.64+0x14], R35 ;  /* 0x0000142316007986 */ /* 0x000fe8000c10190e */
[----:B------:R2:W-:Y:S04]  /*8810*/  STG.E desc[UR14][R24.64+0x14], R35 ;  /* 0x0000142318007986 */ /* 0x0005e8000c10190e */
[----:B------:R-:W4:Y:S04]  /*8820*/  LDG.E R28, desc[UR14][R18.64] ;  /* 0x0000000e121c7981 */ /* 0x000f28000c1e1900 */
[----:B---3--:R-:W4:Y:S02]  /*8830*/  LDG.E R37, desc[UR14][R22.64+0x18] ;  /* 0x0000180e16257981 */ /* 0x008f24000c1e1900 */
[----:B----4-:R-:W-:-:S05]  /*8840*/  FMUL R37, R28, R37 ;  /* 0x000000251c257220 */ /* 0x010fca0000400000 */
        /* <DEDUP_REMOVED lines=40> */
[----:B------:R4:W-:Y:S04]  /*8ad0*/  STG.E desc[UR14][R22.64+0x38], R35 ;  /* 0x0000382316007986 */ /* 0x0009e8000c10190e */
[----:B------:R4:W-:Y:S04]  /*8ae0*/  STG.E desc[UR14][R24.64+0x38], R35 ;  /* 0x0000382318007986 */ /* 0x0009e8000c10190e */
[----:B------:R-:W2:Y:S04]  /*8af0*/  LDG.E R28, desc[UR14][R18.64] ;  /* 0x0000000e121c7981 */ /* 0x000ea8000c1e1900 */
[----:B---3--:R-:W2:Y:S02]  /*8b00*/  LDG.E R37, desc[UR14][R22.64+0x3c] ;  /* 0x00003c0e16257981 */ /* 0x008ea4000c1e1900 */
[----:B--2---:R-:W-:-:S05]  /*8b10*/  FMUL R37, R28, R37 ;  /* 0x000000251c257220 */ /* 0x004fca0000400000 */
[----:B------:R4:W-:Y:S04]  /*8b20*/  STG.E desc[UR14][R22.64+0x3c], R37 ;  /* 0x00003c2516007986 */ /* 0x0009e8000c10190e */
[----:B------:R4:W-:Y:S04]  /*8b30*/  STG.E desc[UR14][R24.64+0x3c], R37 ;  /* 0x00003c2518007986 */ /* 0x0009e8000c10190e */
[----:B------:R-:W2:Y:S04]  /*8b40*/  LDG.E R28, desc[UR14][R18.64] ;  /* 0x0000000e121c7981 */ /* 0x000ea8000c1e1900 */
[----:B0-----:R-:W2:Y:S01]  /*8b50*/  LDG.E R33, desc[UR14][R22.64+0x40] ;  /* 0x0000400e16217981 */ /* 0x001ea2000c1e1900 */
[----:B------:R-:W-:-:S04]  /*8b60*/  IADD3 R31, PT, PT, R31, 0x10, RZ ;  /* 0x000000101f1f7810 */ /* 0x000fc80007ffe0ff */
[----:B------:R-:W-:Y:S01]  /*8b70*/  ISETP.NE.AND P0, PT, R31, R29, PT ;  /* 0x0000001d1f00720c */ /* 0x000fe20003f05270 */
[----:B--2---:R-:W-:-:S05]  /*8b80*/  FMUL R33, R28, R33 ;  /* 0x000000211c217220 */ /* 0x004fca0000400000 */
[----:B------:R4:W-:Y:S04]  /*8b90*/  STG.E desc[UR14][R22.64+0x40], R33 ;  /* 0x0000402116007986 */ /* 0x0009e8000c10190e */
[----:B------:R4:W-:Y:S03]  /*8ba0*/  STG.E desc[UR14][R24.64+0x40], R33 ;  /* 0x0000402118007986 */ /* 0x0009e6000c10190e */
[----:B------:R-:W-:Y:S05]  /*8bb0*/  @P0 BRA `(.L_x_104) ;  /* 0xfffffff800ac0947 */ /* 0x000fea000383ffff */
.L_x_103:
[----:B------:R-:W-:Y:S05]  /*8bc0*/  @!P1 BRA `(.L_x_102) ;  /* 0x0000000400cc9947 */ /* 0x000fea0003800000 */
[----:B------:R-:W3:Y:S01]  /*8bd0*/  LDCU.U16 UR8, c[0x0][0x398] ;  /* 0x00007300ff0877ac */ /* 0x000ee20008000400 */
[----:B----4-:R-:W-:Y:S01]  /*8be0*/  PRMT R22, R7, 0x9910, RZ ;  /* 0x0000991007167816 */ /* 0x010fe200000000ff */
[----:B------:R-:W-:-:S05]  /*8bf0*/  IMAD.MOV R23, RZ, RZ, -R13 ;  /* 0x000000ffff177224 */ /* 0x000fca00078e0a0d */
[----:B------:R-:W-:Y:S01]  /*8c00*/  PRMT R23, R23, 0x7710, RZ ;  /* 0x0000771017177816 */ /* 0x000fe200000000ff */
[----:B---3--:R-:W-:-:S06]  /*8c10*/  UPRMT UR8, UR8, 0x9910, URZ ;  /* 0x0000991008087896 */ /* 0x008fcc00080000ff */
[----:B------:R-:W-:-:S05]  /*8c20*/  IMAD R22, R22, UR8, RZ ;  /* 0x0000000816167c24 */ /* 0x000fca000f8e02ff */
[----:B------:R-:W-:-:S04]  /*8c30*/  LOP3.LUT R22, RZ, R22, RZ, 0x33, !PT ;  /* 0x00000016ff167212 */ /* 0x000fc800078e33ff */
[----:B------:R-:W-:-:S04]  /*8c40*/  IADD3 R22, PT, PT, R23, UR19, R22 ;  /* 0x0000001317167c10 */ /* 0x000fc8000fffe016 */
[----:B------:R-:W-:-:S04]  /*8c50*/  LOP3.LUT R22, R22, 0xf, RZ, 0xc0, !PT ;  /* 0x0000000f16167812 */ /* 0x000fc800078ec0ff */
[C---:B------:R-:W-:Y:S02]  /*8c60*/  IADD3 R23, PT, PT, R22.reuse, -0x1, RZ ;  /* 0xffffffff16177810 */ /* 0x040fe40007ffe0ff */
[----:B------:R-:W-:Y:S02]  /*8c70*/  LOP3.LUT P1, RZ, R22, 0x7, RZ, 0xc0, !PT ;  /* 0x0000000716ff7812 */ /* 0x000fe4000782c0ff */
[----:B------:R-:W-:-:S13]  /*8c80*/  ISETP.GE.U32.AND P0, PT, R23, 0x7, PT ;  /* 0x000000071700780c */ /* 0x000fda0003f06070 */
[----:B------:R-:W-:Y:S05]  /*8c90*/  @!P0 BRA `(.L_x_105) ;  /* 0x0000000000ac8947 */ /* 0x000fea0003800000 */
[C---:B0-2---:R-:W-:Y:S01]  /*8ca0*/  IMAD.WIDE.U32 R22, R29.reuse, 0x4, R16 ;  /* 0x000000041d167825 */ /* 0x045fe200078e0010 */
        /* <DEDUP_REMOVED lines=29> */
[----:B------:R3:W-:Y:S04]  /*8e80*/  STG.E desc[UR14][R22.64+0x18], R35 ;  /* 0x0000182316007986 */ /* 0x0007e8000c10190e */
[----:B------:R3:W-:Y:S04]  /*8e90*/  STG.E desc[UR14][R24.64+0x18], R35 ;  /* 0x0000182318007986 */ /* 0x0007e8000c10190e */
[----:B------:R-:W4:Y:S04]  /*8ea0*/  LDG.E R28, desc[UR14][R18.64] ;  /* 0x0000000e121c7981 */ /* 0x000f28000c1e1900 */
[----:B0-----:R-:W4:Y:S02]  /*8eb0*/  LDG.E R31, desc[UR14][R22.64+0x1c] ;  /* 0x00001c0e161f7981 */ /* 0x001f24000c1e1900 */
[----:B----4-:R-:W-:-:S05]  /*8ec0*/  FMUL R31, R28, R31 ;  /* 0x0000001f1c1f7220 */ /* 0x010fca0000400000 */
[----:B------:R3:W-:Y:S04]  /*8ed0*/  STG.E desc[UR14][R22.64+0x1c], R31 ;  /* 0x00001c1f16007986 */ /* 0x0007e8000c10190e */
[----:B------:R3:W-:Y:S04]  /*8ee0*/  STG.E desc[UR14][R24.64+0x1c], R31 ;  /* 0x00001c1f18007986 */ /* 0x0007e8000c10190e */
[----:B------:R-:W4:Y:S04]  /*8ef0*/  LDG.E R28, desc[UR14][R18.64] ;  /* 0x0000000e121c7981 */ /* 0x000f28000c1e1900 */
[----:B--2---:R-:W4:Y:S01]  /*8f00*/  LDG.E R33, desc[UR14][R22.64+0x20] ;  /* 0x0000200e16217981 */ /* 0x004f22000c1e1900 */
[----:B------:R-:W-:-:S02]  /*8f10*/  VIADD R29, R29, 0x8 ;  /* 0x000000081d1d7836 */ /* 0x000fc40000000000 */
[----:B----4-:R-:W-:-:S05]  /*8f20*/  FMUL R33, R28, R33 ;  /* 0x000000211c217220 */ /* 0x010fca0000400000 */
[----:B------:R3:W-:Y:S04]  /*8f30*/  STG.E desc[UR14][R22.64+0x20], R33 ;  /* 0x0000202116007986 */ /* 0x0007e8000c10190e */
[----:B------:R3:W-:Y:S02]  /*8f40*/  STG.E desc[UR14][R24.64+0x20], R33 ;  /* 0x0000202118007986 */ /* 0x0007e4000c10190e */
.L_x_105:
[----:B------:R-:W-:Y:S05]  /*8f50*/  @!P1 BRA `(.L_x_102) ;  /* 0x0000000000e89947 */ /* 0x000fea0003800000 */
[----:B---3--:R-:W-:Y:S02]  /*8f60*/  PRMT R22, R6, 0x9910, RZ ;  /* 0x0000991006167816 */ /* 0x008fe400000000ff */
[----:B------:R-:W-:-:S03]  /*8f70*/  IADD3 R23, PT, PT, RZ, -R27, RZ ;  /* 0x8000001bff177210 */ /* 0x000fc60007ffe0ff */
[----:B------:R-:W-:Y:S01]  /*8f80*/  IMAD R22, R22, UR8, RZ ;  /* 0x0000000816167c24 */ /* 0x000fe2000f8e02ff */
[----:B------:R-:W-:-:S04]  /*8f90*/  PRMT R23, R23, 0x7710, RZ ;  /* 0x0000771017177816 */ /* 0x000fc800000000ff */
[----:B------:R-:W-:-:S04]  /*8fa0*/  LOP3.LUT R22, RZ, R22, RZ, 0x33, !PT ;  /* 0x00000016ff167212 */ /* 0x000fc800078e33ff */
[----:B------:R-:W-:-:S04]  /*8fb0*/  IADD3 R22, PT, PT, R23, UR19, R22 ;  /* 0x0000001317167c10 */ /* 0x000fc8000fffe016 */
[----:B------:R-:W-:-:S04]  /*8fc0*/  LOP3.LUT R22, R22, 0xffff, RZ, 0xc0, !PT ;  /* 0x0000ffff16167812 */ /* 0x000fc800078ec0ff */
[C---:B------:R-:W-:Y:S02]  /*8fd0*/  LOP3.LUT R23, R22.reuse, 0x7, RZ, 0xc0, !PT ;  /* 0x0000000716177812 */ /* 0x040fe400078ec0ff */
[----:B------:R-:W-:-:S03]  /*8fe0*/  LOP3.LUT R28, R22, 0x3, RZ, 0xc0, !PT ;  /* 0x00000003161c7812 */ /* 0x000fc600078ec0ff */
[----:B------:R-:W-:Y:S01]  /*8ff0*/  VIADD R23, R23, 0xffffffff ;  /* 0xffffffff17177836 */ /* 0x000fe20000000000 */
[----:B------:R-:W-:-:S04]  /*9000*/  ISETP.NE.AND P1, PT, R28, RZ, PT ;  /* 0x000000ff1c00720c */ /* 0x000fc80003f25270 */
        /* <DEDUP_REMOVED lines=12> */
[----:B------:R3:W-:Y:S04]  /*90d0*/  STG.E desc[UR14][R22.64+0x8], R33 ;  /* 0x0000082116007986 */ /* 0x0007e8000c10190e */
[----:B------:R3:W-:Y:S04]  /*90e0*/  STG.E desc[UR14][R24.64+0x8], R33 ;  /* 0x0000082118007986 */ /* 0x0007e8000c10190e */
[----:B------:R-:W2:Y:S04]  /*90f0*/  LDG.E R30, desc[UR14][R18.64] ;  /* 0x0000000e121e7981 */ /* 0x000ea8000c1e1900 */
[----:B------:R-:W2:Y:S02]  /*9100*/  LDG.E R35, desc[UR14][R22.64+0xc] ;  /* 0x00000c0e16237981 */ /* 0x000ea4000c1e1900 */
[----:B--2---:R-:W-:-:S05]  /*9110*/  FMUL R35, R30, R35 ;  /* 0x000000231e237220 */ /* 0x004fca0000400000 */
[----:B------:R3:W-:Y:S04]  /*9120*/  STG.E desc[UR14][R22.64+0xc], R35 ;  /* 0x00000c2316007986 */ /* 0x0007e8000c10190e */
[----:B------:R3:W-:Y:S04]  /*9130*/  STG.E desc[UR14][R24.64+0xc], R35 ;  /* 0x00000c2318007986 */ /* 0x0007e8000c10190e */
[----:B------:R-:W2:Y:S04]  /*9140*/  LDG.E R30, desc[UR14][R18.64] ;  /* 0x0000000e121e7981 */ /* 0x000ea8000c1e1900 */
[----:B0-----:R-:W2:Y:S01]  /*9150*/  LDG.E R31, desc[UR14][R22.64+0x10] ;  /* 0x0000100e161f7981 */ /* 0x001ea2000c1e1900 */
[----:B------:R-:W-:Y:S01]  /*9160*/  IADD3 R29, PT, PT, R29, 0x4, RZ ;  /* 0x000000041d1d7810 */ /* 0x000fe20007ffe0ff */
[----:B--2---:R-:W-:-:S05]  /*9170*/  FMUL R31, R30, R31 ;  /* 0x0000001f1e1f7220 */ /* 0x004fca0000400000 */
[----:B------:R3:W-:Y:S04]  /*9180*/  STG.E desc[UR14][R22.64+0x10], R31 ;  /* 0x0000101f16007986 */ /* 0x0007e8000c10190e */
[----:B------:R3:W-:Y:S02]  /*9190*/  STG.E desc[UR14][R24.64+0x10], R31 ;  /* 0x0000101f18007986 */ /* 0x0007e4000c10190e */
.L_x_106:
[----:B------:R-:W-:Y:S05]  /*91a0*/  @!P1 BRA `(.L_x_102) ;  /* 0x0000000000549947 */ /* 0x000fea0003800000 */
[C---:B0-23--:R-:W-:Y:S01]  /*91b0*/  IMAD.WIDE.U32 R22, R29.reuse, 0x4, R16 ;  /* 0x000000041d167825 */ /* 0x04dfe200078e0010 */
[----:B------:R-:W2:Y:S04]  /*91c0*/  LDG.E R24, desc[UR14][R18.64] ;  /* 0x0000000e12187981 */ /* 0x000ea8000c1e1900 */
[----:B------:R-:W2:Y:S01]  /*91d0*/  LDG.E R25, desc[UR14][R22.64+0x4] ;  /* 0x0000040e16197981 */ /* 0x000ea2000c1e1900 */
[----:B------:R-:W-:Y:S01]  /*91e0*/  ISETP.NE.AND P0, PT, R28, 0x1, PT ;  /* 0x000000011c00780c */ /* 0x000fe20003f05270 */
[----:B--2---:R-:W-:Y:S01]  /*91f0*/  FMUL R31, R24, R25 ;  /* 0x00000019181f7220 */ /* 0x004fe20000400000 */
[----:B------:R-:W-:-:S04]  /*9200*/  IMAD.WIDE.U32 R24, R29, 0x4, R14 ;  /* 0x000000041d187825 */ /* 0x000fc800078e000e */
[----:B------:R0:W-:Y:S04]  /*9210*/  STG.E desc[UR14][R22.64+0x4], R31 ;  /* 0x0000041f16007986 */ /* 0x0001e8000c10190e */
[----:B------:R0:W-:Y:S03]  /*9220*/  STG.E desc[UR14][R24.64+0x4], R31 ;  /* 0x0000041f18007986 */ /* 0x0001e6000c10190e */
[----:B------:R-:W-:Y:S05]  /*9230*/  @!P0 BRA `(.L_x_102) ;  /* 0x0000000000308947 */ /* 0x000fea0003800000 */
[----:B------:R-:W2:Y:S04]  /*9240*/  LDG.E R29, desc[UR14][R18.64] ;  /* 0x0000000e121d7981 */ /* 0x000ea8000c1e1900 */
[----:B------:R-:W2:Y:S01]  /*9250*/  LDG.E R30, desc[UR14][R22.64+0x8] ;  /* 0x0000080e161e7981 */ /* 0x000ea2000c1e1900 */
[----:B------:R-:W-:Y:S01]  /*9260*/  ISETP.NE.AND P0, PT, R28, 0x2, PT ;  /* 0x000000021c00780c */ /* 0x000fe20003f05270 */
[----:B--2---:R-:W-:-:S05]  /*9270*/  FMUL R29, R29, R30 ;  /* 0x0000001e1d1d7220 */ /* 0x004fca0000400000 */
[----:B------:R2:W-:Y:S04]  /*9280*/  STG.E desc[UR14][R22.64+0x8], R29 ;  /* 0x0000081d16007986 */ /* 0x0005e8000c10190e */
[----:B------:R2:W-:Y:S03]  /*9290*/  STG.E desc[UR14][R24.64+0x8], R29 ;  /* 0x0000081d18007986 */ /* 0x0005e6000c10190e */
[----:B------:R-:W-:Y:S05]  /*92a0*/  @!P0 BRA `(.L_x_102) ;  /* 0x0000000000148947 */ /* 0x000fea0003800000 */
[----:B------:R-:W3:Y:S04]  /*92b0*/  LDG.E R18, desc[UR14][R18.64] ;  /* 0x0000000e12127981 */ /* 0x000ee8000c1e1900 */
[----:B--2---:R-:W3:Y:S02]  /*92c0*/  LDG.E R29, desc[UR14][R22.64+0xc] ;  /* 0x00000c0e161d7981 */ /* 0x004ee4000c1e1900 */
[----:B---3--:R-:W-:-:S05]  /*92d0*/  FMUL R29, R18, R29 ;  /* 0x0000001d121d7220 */ /* 0x008fca0000400000 */
[----:B------:R2:W-:Y:S04]  /*92e0*/  STG.E desc[UR14][R22.64+0xc], R29 ;  /* 0x00000c1d16007986 */ /* 0x0005e8000c10190e */
[----:B------:R2:W-:Y:S02]  /*92f0*/  STG.E desc[UR14][R24.64+0xc], R29 ;  /* 0x00000c1d18007986 */ /* 0x0005e4000c10190e */
.L_x_102:
[----:B------:R-:W5:Y:S01]  /*9300*/  LDC R19, c[0x0][0x39c] ;  /* 0x0000e700ff137b82 */ /* 0x000f620000000800 */
[----:B------:R-:W-:Y:S01]  /*9310*/  VIADD R26, R26, 0x1 ;  /* 0x000000011a1a7836 */ /* 0x000fe20000000000 */
[----:B------:R-:W-:Y:S01]  /*9320*/  IADD3 R13, PT, PT, R13, 0x1, RZ ;  /* 0x000000010d0d7810 */ /* 0x000fe20007ffe0ff */
[----:B0-2---:R-:W-:-:S03]  /*9330*/  IMAD.WIDE R16, R5, 0x4, R16 ;  /* 0x0000000405107825 */ /* 0x005fc600078e0210 */
[----:B------:R-:W-:Y:S01]  /*9340*/  ISETP.NE.AND P0, PT, R26, UR7, PT ;  /* 0x000000071a007c0c */ /* 0x000fe2000bf05270 */
[----:B------:R-:W-:Y:S01]  /*9350*/  VIADD R27, R27, 0x1 ;  /* 0x000000011b1b7836 */ /* 0x000fe20000000000 */
[----:B------:R-:W-:-:S04]  /*9360*/  IADD3 R16, P1, PT, R16, 0x4, RZ ;  /* 0x0000000410107810 */ /* 0x000fc80007f3e0ff */
[----:B------:R-:W-:Y:S01]  /*9370*/  IADD3.X R17, PT, PT, RZ, R17, RZ, P1, !PT ;  /* 0x00000011ff117210 */ /* 0x000fe20000ffe4ff */
[----:B-----5:R-:W-:-:S03]  /*9380*/  IMAD.WIDE R14, R19, 0x4, R14 ;  /* 0x00000004130e7825 */ /* 0x020fc600078e020e */
[----:B------:R-:W-:-:S05]  /*9390*/  IADD3 R14, P2, PT, R14, 0x4, RZ ;  /* 0x000000040e0e7810 */ /* 0x000fca0007f5e0ff */
[----:B------:R-:W-:Y:S01]  /*93a0*/  IMAD.X R15, RZ, RZ, R15, P2 ;  /* 0x000000ffff0f7224 */ /* 0x000fe200010e060f */
[----:B------:R-:W-:Y:S07]  /*93b0*/  @P0 BRA `(.L_x_107) ;  /* 0xfffffff0006c0947 */ /* 0x000fee000383ffff */
.L_x_101:
[----:B0-2---:R-:W0:Y:S01]  /*93c0*/  LDC.64 R14, c[0x0][0x398] ;  /* 0x0000e600ff0e7b82 */ /* 0x005e220000000a00 */
[----:B------:R-:W-:Y:S01]  /*93d0*/  UIADD3 UR6, UPT, UPT, UR6, 0x1, URZ ;  /* 0x0000000106067890 */ /* 0x000fe2000fffe0ff */
[----:B------:R-:W-:Y:S01]  /*93e0*/  IADD3 R7, PT, PT, R7, 0x1, RZ ;  /* 0x0000000107077810 */ /* 0x000fe20007ffe0ff */
[----:B------:R-:W-:Y:S01]  /*93f0*/  VIADD R6, R6, 0x1 ;  /* 0x0000000106067836 */ /* 0x000fe20000000000 */
[----:B------:R-:W-:Y:S01]  /*9400*/  IADD3 R4, PT, PT, R4, 0x1, RZ ;  /* 0x0000000104047810 */ /* 0x000fe20007ffe0ff */
[----:B------:R-:W-:Y:S01]  /*9410*/  UISETP.GE.AND UP0, UPT, UR6, UR11, UPT ;  /* 0x0000000b0600728c */ /* 0x000fe2000bf06270 */
[--C-:B0-----:R-:W-:Y:S01]  /*9420*/  IMAD R13, R14, R15, R14.reuse ;  /* 0x0000000f0e0d7224 */ /* 0x101fe200078e020e */
[----:B------:R-:W-:Y:S01]  /*9430*/  IADD3 R3, PT, PT, R3, -R14, RZ ;  /* 0x8000000e03037210 */ /* 0x000fe20007ffe0ff */
[----:B------:R-:W-:Y:S02]  /*9440*/  IMAD.IADD R5, R5, 0x1, -R14 ;  /* 0x0000000105057824 */ /* 0x000fe400078e0a0e */
[----:B------:R-:W-:-:S04]  /*9450*/  IMAD.WIDE.U32 R20, R13, 0x4, R20 ;  /* 0x000000040d147825 */ /* 0x000fc800078e0014 */
[----:B------:R-:W-:Y:S05]  /*9460*/  BRA.U !UP0, `(.L_x_108) ;  /* 0xffffff75089c7547 */ /* 0x000fea000b83ffff */
.L_x_7:
[----:B0-----:R-:W0:Y:S01]  /*9470*/  LDC.64 R2, c[0x0][0x3c8] ;  /* 0x0000f200ff027b82 */ /* 0x001e220000000a00 */
[----:B------:R-:W-:-:S05]  /*9480*/  IMAD.U32 R5, RZ, RZ, UR5 ;  /* 0x00000005ff057e24 */ /* 0x000fca000f8e00ff */
[----:B0-----:R-:W-:Y:S01]  /*9490*/  STG.E desc[UR14][R2.64], R5 ;  /* 0x0000000502007986 */ /* 0x001fe2000c10190e */
[----:B------:R-:W-:Y:S05]  /*94a0*/  EXIT ;  /* 0x000000000000794d */ /* 0x000fea0003800000 */
        .weak           $__internal_0_$__cuda_sm20_div_rn_f64_full
        .type           $__internal_0_$__cuda_sm20_div_rn_f64_full,@function
        .size           $__internal_0_$__cuda_sm20_div_rn_f64_full,($__internal_1_$__cuda_sm20_rcp_rn_f32_slowpath - $__internal_0_$__cuda_sm20_div_rn_f64_full)
$__internal_0_$__cuda_sm20_div_rn_f64_full:
[C---:B------:R-:W-:Y:S01]  /*94b0*/  FSETP.GEU.AND P0, PT, |R25|.reuse, 1.469367938527859385e-39, PT ;  /* 0x001000001900780b */ /* 0x040fe20003f0e200 */
[----:B------:R-:W-:Y:S01]  /*94c0*/  IMAD.MOV.U32 R26, RZ, RZ, 0x1 ;  /* 0x00000001ff1a7424 */ /* 0x000fe200078e00ff */
[C---:B------:R-:W-:Y:S02]  /*94d0*/  LOP3.LUT R32, R25.reuse, 0x800fffff, RZ, 0xc0, !PT ;  /* 0x800fffff19207812 */ /* 0x040fe400078ec0ff */
[----:B------:R-:W-:Y:S02]  /*94e0*/  LOP3.LUT R43, R25, 0x7ff00000, RZ, 0xc0, !PT ;  /* 0x7ff00000192b7812 */ /* 0x000fe400078ec0ff */
[----:B------:R-:W-:Y:S02]  /*94f0*/  LOP3.LUT R33, R32, 0x3ff00000, RZ, 0xfc, !PT ;  /* 0x3ff0000020217812 */ /* 0x000fe400078efcff */
[----:B------:R-:W-:Y:S02]  /*9500*/  MOV R32, R24 ;  /* 0x0000001800207202 */ /* 0x000fe40000000f00 */
[----:B------:R-:W-:-:S02]  /*9510*/  MOV R41, 0x1ca00000 ;  /* 0x1ca0000000297802 */ /* 0x000fc40000000f00 */
[----:B------:R-:W-:Y:S01]  /*9520*/  ISETP.LE.U32.AND P2, PT, R43, 0x40000000, PT ;  /* 0x400000002b00780c */ /* 0x000fe20003f43070 */
[----:B------:R-:W-:-:S03]  /*9530*/  @!P0 DMUL R32, R24, 8.98846567431157953865e+307 ;  /* 0x7fe0000018208828 */ /* 0x000fc60000000000 */
[----:B------:R-:W-:-:S03]  /*9540*/  SEL R30, R41, 0x63400000, !P2 ;  /* 0x63400000291e7807 */ /* 0x000fc60005000000 */
[----:B------:R-:W0:Y:S01]  /*9550*/  MUFU.RCP64H R27, R33 ;  /* 0x00000021001b7308 */ /* 0x000e220000001800 */
[----:B------:R-:W-:Y:S01]  /*9560*/  LOP3.LUT R31, R30, 0x80000000, RZ, 0xfc, !PT ;  /* 0x800000001e1f7812 */ /* 0x000fe200078efcff */
[----:B------:R-:W-:Y:S02]  /*9570*/  IMAD.MOV.U32 R30, RZ, RZ, RZ ;  /* 0x000000ffff1e7224 */ /* 0x000fe400078e00ff */
[----:B------:R-:W-:Y:S01]  /*9580*/  @!P0 LOP3.LUT R43, R33, 0x7ff00000, RZ, 0xc0, !PT ;  /* 0x7ff00000212b8812 */ /* 0x000fe200078ec0ff */
[----:B0-----:R-:W-:-:S08]  /*9590*/  DFMA R22, R26, -R32, 1 ;  /* 0x3ff000001a16742b */ /* 0x001fd00000000820 */
[----:B------:R-:W-:-:S08]  /*95a0*/  DFMA R22, R22, R22, R22 ;  /* 0x000000161616722b */ /* 0x000fd00000000016 */
[----:B------:R-:W-:-:S08]  /*95b0*/  DFMA R22, R26, R22, R26 ;  /* 0x000000161a16722b */ /* 0x000fd0000000001a */
[----:B------:R-:W-:-:S08]  /*95c0*/  DFMA R28, R22, -R32, 1 ;  /* 0x3ff00000161c742b */ /* 0x000fd00000000820 */
[----:B------:R-:W-:-:S08]  /*95d0*/  DFMA R28, R22, R28, R22 ;  /* 0x0000001c161c722b */ /* 0x000fd00000000016 */
[----:B------:R-:W-:-:S08]  /*95e0*/  DMUL R26, R28, R30 ;  /* 0x0000001e1c1a7228 */ /* 0x000fd00000000000 */
[----:B------:R-:W-:-:S08]  /*95f0*/  DFMA R22, R26, -R32, R30 ;  /* 0x800000201a16722b */ /* 0x000fd0000000001e */
[----:B------:R-:W-:Y:S01]  /*9600*/  DFMA R22, R28, R22, R26 ;  /* 0x000000161c16722b */ /* 0x000fe2000000001a */
[----:B------:R-:W-:-:S05]  /*9610*/  MOV R26, 0x40000000 ;  /* 0x40000000001a7802 */ /* 0x000fca0000000f00 */
[----:B------:R-:W-:-:S05]  /*9620*/  VIADD R27, R26, 0xffffffff ;  /* 0xffffffff1a1b7836 */ /* 0x000fca0000000000 */
[----:B------:R-:W-:Y:S02]  /*9630*/  ISETP.GT.U32.AND P0, PT, R27, 0x7feffffe, PT ;  /* 0x7feffffe1b00780c */ /* 0x000fe40003f04070 */
[----:B------:R-:W-:-:S04]  /*9640*/  IADD3 R27, PT, PT, R43, -0x1, RZ ;  /* 0xffffffff2b1b7810 */ /* 0x000fc80007ffe0ff */
[----:B------:R-:W-:-:S13]  /*9650*/  ISETP.GT.U32.OR P0, PT, R27, 0x7feffffe, P0 ;  /* 0x7feffffe1b00780c */ /* 0x000fda0000704470 */
[----:B------:R-:W-:Y:S05]  /*9660*/  @P0 BRA `(.L_x_109) ;  /* 0x0000000000740947 */ /* 0x000fea0003800000 */
[----:B------:R-:W-:Y:S01]  /*9670*/  LOP3.LUT R28, R25, 0x7ff00000, RZ, 0xc0, !PT ;  /* 0x7ff00000191c7812 */ /* 0x000fe200078ec0ff */
[----:B------:R-:W-:-:S03]  /*9680*/  IMAD.MOV.U32 R26, RZ, RZ, 0x40000000 ;  /* 0x40000000ff1a7424 */ /* 0x000fc600078e00ff */
[C---:B------:R-:W-:Y:S02]  /*9690*/  IADD3 R27, PT, PT, -R28.reuse, RZ, RZ ;  /* 0x000000ff1c1b7210 */ /* 0x040fe40007ffe1ff */
[----:B------:R-:W-:Y:S02]  /*96a0*/  ISETP.LE.U32.AND P0, PT, R28, 0x40000000, PT ;  /* 0x400000001c00780c */ /* 0x000fe40003f03070 */
[----:B------:R-:W-:Y:S02]  /*96b0*/  VIADDMNMX R26, R27, R26, 0xb9600000, !PT ;  /* 0xb96000001b1a7446 */ /* 0x000fe4000780011a */
[----:B------:R-:W-:Y:S02]  /*96c0*/  SEL R41, R41, 0x63400000, !P0 ;  /* 0x6340000029297807 */ /* 0x000fe40004000000 */
[----:B------:R-:W-:-:S04]  /*96d0*/  VIMNMX R26, PT, PT, R26, 0x46a00000, PT ;  /* 0x46a000001a1a7848 */ /* 0x000fc80003fe0100 */
[----:B------:R-:W-:Y:S02]  /*96e0*/  IADD3 R41, PT, PT, R26, -R41, RZ ;  /* 0x800000291a297210 */ /* 0x000fe40007ffe0ff */
[----:B------:R-:W-:-:S03]  /*96f0*/  MOV R26, RZ ;  /* 0x000000ff001a7202 */ /* 0x000fc60000000f00 */
[----:B------:R-:W-:-:S06]  /*9700*/  VIADD R27, R41, 0x7fe00000 ;  /* 0x7fe00000291b7836 */ /* 0x000fcc0000000000 */
[----:B------:R-:W-:-:S10]  /*9710*/  DMUL R28, R22, R26 ;  /* 0x0000001a161c7228 */ /* 0x000fd40000000000 */
[----:B------:R-:W-:-:S13]  /*9720*/  FSETP.GTU.AND P0, PT, |R29|, 1.469367938527859385e-39, PT ;  /* 0x001000001d00780b */ /* 0x000fda0003f0c200 */
[----:B------:R-:W-:Y:S05]  /*9730*/  @P0 BRA `(.L_x_110) ;  /* 0x0000000000840947 */ /* 0x000fea0003800000 */
[----:B------:R-:W-:Y:S01]  /*9740*/  DFMA R30, R22, -R32, R30 ;  /* 0x80000020161e722b */ /* 0x000fe2000000001e */
[----:B------:R-:W-:-:S09]  /*9750*/  MOV R26, RZ ;  /* 0x000000ff001a7202 */ /* 0x000fd20000000f00 */
[C---:B------:R-:W-:Y:S02]  /*9760*/  FSETP.NEU.AND P0, PT, R31.reuse, RZ, PT ;  /* 0x000000ff1f00720b */ /* 0x040fe40003f0d000 */
[----:B------:R-:W-:-:S04]  /*9770*/  LOP3.LUT R33, R31, 0x80000000, R25, 0x48, !PT ;  /* 0x800000001f217812 */ /* 0x000fc800078e4819 */
[----:B------:R-:W-:-:S07]  /*9780*/  LOP3.LUT R27, R33, R27, RZ, 0xfc, !PT ;  /* 0x0000001b211b7212 */ /* 0x000fce00078efcff */
[----:B------:R-:W-:Y:S05]  /*9790*/  @!P0 BRA `(.L_x_110) ;  /* 0x00000000006c8947 */ /* 0x000fea0003800000 */
[----:B------:R-:W-:Y:S01]  /*97a0*/  IMAD.MOV R25, RZ, RZ, -R41 ;  /* 0x000000ffff197224 */ /* 0x000fe200078e0a29 */
[----:B------:R-:W-:Y:S02]  /*97b0*/  MOV R24, RZ ;  /* 0x000000ff00187202 */ /* 0x000fe40000000f00 */
[----:B------:R-:W-:-:S04]  /*97c0*/  IADD3 R41, PT, PT, -R41, -0x43300000, RZ ;  /* 0xbcd0000029297810 */ /* 0x000fc80007ffe1ff */
[----:B------:R-:W-:Y:S02]  /*97d0*/  DFMA R24, R28, -R24, R22 ;  /* 0x800000181c18722b */ /* 0x000fe40000000016 */
[----:B------:R-:W-:-:S08]  /*97e0*/  DMUL.RP R22, R22, R26 ;  /* 0x0000001a16167228 */ /* 0x000fd00000008000 */
[----:B------:R-:W-:Y:S02]  /*97f0*/  FSETP.NEU.AND P0, PT, |R25|, R41, PT ;  /* 0x000000291900720b */ /* 0x000fe40003f0d200 */
[----:B------:R-:W-:Y:S02]  /*9800*/  LOP3.LUT R33, R23, R33, RZ, 0x3c, !PT ;  /* 0x0000002117217212 */ /* 0x000fe400078e3cff */
[----:B------:R-:W-:Y:S02]  /*9810*/  FSEL R28, R22, R28, !P0 ;  /* 0x0000001c161c7208 */ /* 0x000fe40004000000 */
[----:B------:R-:W-:Y:S01]  /*9820*/  FSEL R29, R33, R29, !P0 ;  /* 0x0000001d211d7208 */ /* 0x000fe20004000000 */
[----:B------:R-:W-:Y:S06]  /*9830*/  BRA `(.L_x_110) ;  /* 0x0000000000447947 */ /* 0x000fec0003800000 */
.L_x_109:
[----:B------:R-:W-:-:S14]  /*9840*/  DSETP.NAN.AND P0, PT, R24, R24, PT ;  /* 0x000000181800722a */ /* 0x000fdc0003f08000 */
[----:B------:R-:W-:Y:S05]  /*9850*/  @P0 BRA `(.L_x_111) ;  /* 0x0000000000340947 */ /* 0x000fea0003800000 */
[----:B------:R-:W-:Y:S01]  /*9860*/  ISETP.NE.AND P0, PT, R26, R43, PT ;  /* 0x0000002b1a00720c */ /* 0x000fe20003f05270 */
[----:B------:R-:W-:Y:S01]  /*9870*/  IMAD.MOV.U32 R29, RZ, RZ, -0x80000 ;  /* 0xfff80000ff1d7424 */ /* 0x000fe200078e00ff */
[----:B------:R-:W-:-:S11]  /*9880*/  MOV R28, 0x0 ;  /* 0x00000000001c7802 */ /* 0x000fd60000000f00 */
[----:B------:R-:W-:Y:S05]  /*9890*/  @!P0 BRA `(.L_x_110) ;  /* 0x00000000002c8947 */ /* 0x000fea0003800000 */
[----:B------:R-:W-:Y:S02]  /*98a0*/  ISETP.NE.AND P0, PT, R26, 0x7ff00000, PT ;  /* 0x7ff000001a00780c */ /* 0x000fe40003f05270 */
[----:B------:R-:W-:Y:S02]  /*98b0*/  LOP3.LUT R24, R25, 0xc0000000, RZ, 0x3c, !PT ;  /* 0xc000000019187812 */ /* 0x000fe400078e3cff */
[----:B------:R-:W-:Y:S02]  /*98c0*/  ISETP.EQ.OR P0, PT, R43, RZ, !P0 ;  /* 0x000000ff2b00720c */ /* 0x000fe40004702670 */
[----:B------:R-:W-:-:S11]  /*98d0*/  LOP3.LUT R29, R24, 0x80000000, RZ, 0xc0, !PT ;  /* 0x80000000181d7812 */ /* 0x000fd600078ec0ff */
[----:B------:R-:W-:Y:S02]  /*98e0*/  @P0 LOP3.LUT R22, R29, 0x7ff00000, RZ, 0xfc, !PT ;  /* 0x7ff000001d160812 */ /* 0x000fe400078efcff */
[----:B------:R-:W-:Y:S02]  /*98f0*/  @!P0 MOV R28, RZ ;  /* 0x000000ff001c8202 */ /* 0x000fe40000000f00 */
[----:B------:R-:W-:Y:S01]  /*9900*/  @P0 MOV R28, RZ ;  /* 0x000000ff001c0202 */ /* 0x000fe20000000f00 */
[----:B------:R-:W-:Y:S01]  /*9910*/  @P0 IMAD.MOV.U32 R29, RZ, RZ, R22 ;  /* 0x000000ffff1d0224 */ /* 0x000fe200078e0016 */
[----:B------:R-:W-:Y:S06]  /*9920*/  BRA `(.L_x_110) ;  /* 0x0000000000087947 */ /* 0x000fec0003800000 */
.L_x_111:
[----:B------:R-:W-:Y:S02]  /*9930*/  LOP3.LUT R29, R25, 0x80000, RZ, 0xfc, !PT ;  /* 0x00080000191d7812 */ /* 0x000fe400078efcff */
[----:B------:R-:W-:-:S07]  /*9940*/  MOV R28, R24 ;  /* 0x00000018001c7202 */ /* 0x000fce0000000f00 */
.L_x_110:
[----:B------:R-:W-:Y:S01]  /*9950*/  MOV R43, 0x0 ;  /* 0x00000000002b7802 */ /* 0x000fe20000000f00 */
[----:B------:R-:W-:Y:S01]  /*9960*/  IMAD.MOV.U32 R27, RZ, RZ, R29 ;  /* 0x000000ffff1b7224 */ /* 0x000fe200078e001d */
[----:B------:R-:W-:Y:S02]  /*9970*/  MOV R26, R28 ;  /* 0x0000001c001a7202 */ /* 0x000fe40000000f00 */
[----:B------:R-:W-:Y:S05]  /*9980*/  RET.REL.NODEC R42 `(_Z18GetQRDecompBlockediiPfS_jiS_S_S_PiS_S0_S_S_S_S_) ;  /* 0xffffff642a9c7950 */ /* 0x000fea0003c3ffff */
        .weak           $__internal_1_$__cuda_sm20_rcp_rn_f32_slowpath
        .type           $__internal_1_$__cuda_sm20_rcp_rn_f32_slowpath,@function
        .size           $__internal_1_$__cuda_sm20_rcp_rn_f32_slowpath,($__internal_2_$__cuda_sm20_sqrt_rn_f32_slowpath - $__internal_1_$__cuda_sm20_rcp_rn_f32_slowpath)
$__internal_1_$__cuda_sm20_rcp_rn_f32_slowpath:
[----:B------:R-:W-:-:S04]  /*9990*/  SHF.L.U32 R22, R26, 0x1, RZ ;  /* 0x000000011a167819 */ /* 0x000fc800000006ff */
[----:B------:R-:W-:-:S04]  /*99a0*/  SHF.R.U32.HI R22, RZ, 0x18, R22 ;  /* 0x00000018ff167819 */ /* 0x000fc80000011616 */
[----:B------:R-:W-:-:S13]  /*99b0*/  ISETP.NE.U32.AND P0, PT, R22, RZ, PT ;  /* 0x000000ff1600720c */ /* 0x000fda0003f05070 */
[----:B------:R-:W-:Y:S05]  /*99c0*/  @P0 BRA `(.L_x_112) ;  /* 0x00000000002c0947 */ /* 0x000fea0003800000 */
[----:B------:R-:W-:-:S05]  /*99d0*/  IMAD.SHL.U32 R22, R26, 0x2, RZ ;  /* 0x000000021a167824 */ /* 0x000fca00078e00ff */
[----:B------:R-:W-:-:S13]  /*99e0*/  ISETP.NE.AND P0, PT, R22, RZ, PT ;  /* 0x000000ff1600720c */ /* 0x000fda0003f05270 */
[----:B------:R2:W3:Y:S01]  /*99f0*/  @!P0 MUFU.RCP R22, R26 ;  /* 0x0000001a00168308 */ /* 0x0004e20000001000 */
[----:B------:R-:W-:Y:S05]  /*9a00*/  @!P0 BRA `(.L_x_113) ;  /* 0x0000000000a48947 */ /* 0x000fea0003800000 */
[----:B------:R-:W-:-:S04]  /*9a10*/  FFMA R23, R26, 1.84467440737095516160e+19, RZ ;  /* 0x5f8000001a177823 */ /* 0x000fc800000000ff */
[----:B---3--:R-:W0:Y:S02]  /*9a20*/  MUFU.RCP R22, R23 ;  /* 0x0000001700167308 */ /* 0x008e240000001000 */
[----:B0-----:R-:W-:-:S04]  /*9a30*/  FFMA R25, R23, R22, -1 ;  /* 0xbf80000017197423 */ /* 0x001fc80000000016 */
[----:B------:R-:W-:-:S04]  /*9a40*/  FADD.FTZ R25, -R25, -RZ ;  /* 0x800000ff19197221 */ /* 0x000fc80000010100 */
[----:B------:R-:W-:-:S04]  /*9a50*/  FFMA R22, R22, R25, R22 ;  /* 0x0000001916167223 */ /* 0x000fc80000000016 */
[----:B------:R-:W-:Y:S01]  /*9a60*/  FFMA R22, R22, 1.84467440737095516160e+19, RZ ;  /* 0x5f80000016167823 */ /* 0x000fe200000000ff */
[----:B------:R-:W-:Y:S06]  /*9a70*/  BRA `(.L_x_113) ;  /* 0x0000000000887947 */ /* 0x000fec0003800000 */
.L_x_112:
[----:B------:R-:W-:-:S04]  /*9a80*/  IADD3 R23, PT, PT, R22, -0xfd, RZ ;  /* 0xffffff0316177810 */ /* 0x000fc80007ffe0ff */
[----:B------:R-:W-:-:S13]  /*9a90*/  ISETP.GT.U32.AND P0, PT, R23, 0x1, PT ;  /* 0x000000011700780c */ /* 0x000fda0003f04070 */
[----:B------:R-:W-:Y:S05]  /*9aa0*/  @P0 BRA `(.L_x_114) ;  /* 0x0000000000780947 */ /* 0x000fea0003800000 */
[----:B------:R-:W-:Y:S01]  /*9ab0*/  LOP3.LUT R25, R26, 0x7fffff, RZ, 0xc0, !PT ;  /* 0x007fffff1a197812 */ /* 0x000fe200078ec0ff */
[----:B------:R-:W-:-:S03]  /*9ac0*/  HFMA2 R32, -RZ, RZ, 0, 1.78813934326171875e-07 ;  /* 0x00000003ff207431 */ /* 0x000fc600000001ff */
[----:B------:R-:W-:-:S04]  /*9ad0*/  LOP3.LUT R25, R25, 0x3f800000, RZ, 0xfc, !PT ;  /* 0x3f80000019197812 */ /* 0x000fc800078efcff */
[----:B------:R-:W0:Y:S01]  /*9ae0*/  MUFU.RCP R28, R25 ;  /* 0x00000019001c7308 */ /* 0x000e220000001000 */
[----:B------:R-:W-:Y:S01]  /*9af0*/  SHF.L.U32 R33, R32, R23, RZ ;  /* 0x0000001720217219 */ /* 0x000fe200000006ff */
[----:B0-----:R-:W-:-:S04]  /*9b00*/  FFMA R27, R25, R28, -1 ;  /* 0xbf800000191b7423 */ /* 0x001fc8000000001c */
[----:B------:R-:W-:-:S04]  /*9b10*/  FADD.FTZ R27, -R27, -RZ ;  /* 0x800000ff1b1b7221 */ /* 0x000fc80000010100 */
[CCC-:B------:R-:W-:Y:S01]  /*9b20*/  FFMA.RM R30, R28.reuse, R27.reuse, R28.reuse ;  /* 0x0000001b1c1e7223 */ /* 0x1c0fe2000000401c */
[----:B------:R-:W-:-:S04]  /*9b30*/  FFMA.RP R31, R28, R27, R28 ;  /* 0x0000001b1c1f7223 */ /* 0x000fc8000000801c */
[C---:B------:R-:W-:Y:S02]  /*9b40*/  LOP3.LUT R27, R30.reuse, 0x7fffff, RZ, 0xc0, !PT ;  /* 0x007fffff1e1b7812 */ /* 0x040fe400078ec0ff */
[----:B------:R-:W-:Y:S02]  /*9b50*/  FSETP.NEU.FTZ.AND P0, PT, R30, R31, PT ;  /* 0x0000001f1e00720b */ /* 0x000fe40003f1d000 */
[----:B------:R-:W-:Y:S02]  /*9b60*/  LOP3.LUT R28, R27, 0x800000, RZ, 0xfc, !PT ;  /* 0x008000001b1c7812 */ /* 0x000fe400078efcff */
[----:B------:R-:W-:Y:S02]  /*9b70*/  SEL R27, RZ, 0xffffffff, !P0 ;  /* 0xffffffffff1b7807 */ /* 0x000fe40004000000 */
[----:B------:R-:W-:-:S03]  /*9b80*/  LOP3.LUT R30, R33, R28, RZ, 0xc0, !PT ;  /* 0x0000001c211e7212 */ /* 0x000fc600078ec0ff */
[----:B------:R-:W-:Y:S01]  /*9b90*/  IMAD.MOV R27, RZ, RZ, -R27 ;  /* 0x000000ffff1b7224 */ /* 0x000fe200078e0a1b */
[----:B------:R-:W-:-:S04]  /*9ba0*/  SHF.R.U32.HI R30, RZ, R23, R30 ;  /* 0x00000017ff1e7219 */ /* 0x000fc8000001161e */
[----:B------:R-:W-:Y:S02]  /*9bb0*/  LOP3.LUT P2, RZ, R27, R23, R28, 0xf8, !PT ;  /* 0x000000171bff7212 */ /* 0x000fe4000784f81c */
[C---:B------:R-:W-:Y:S02]  /*9bc0*/  LOP3.LUT P0, RZ, R30.reuse, 0x1, RZ, 0xc0, !PT ;  /* 0x000000011eff7812 */ /* 0x040fe4000780c0ff */
[----:B------:R-:W-:-:S04]  /*9bd0*/  LOP3.LUT P3, RZ, R30, 0x2, RZ, 0xc0, !PT ;  /* 0x000000021eff7812 */ /* 0x000fc8000786c0ff */
[----:B------:R-:W-:Y:S02]  /*9be0*/  PLOP3.LUT P0, PT, P0, P2, P3, 0xe0, 0x0 ;  /* 0x000000000000781c */ /* 0x000fe40000705c30 */
[----:B------:R-:W-:Y:S02]  /*9bf0*/  LOP3.LUT P2, RZ, R26, 0x7fffff, RZ, 0xc0, !PT ;  /* 0x007fffff1aff7812 */ /* 0x000fe4000784c0ff */
[----:B------:R-:W-:-:S04]  /*9c00*/  SEL R23, RZ, 0x1, !P0 ;  /* 0x00000001ff177807 */ /* 0x000fc80004000000 */
[----:B------:R-:W-:-:S04]  /*9c10*/  IADD3 R23, PT, PT, -R23, RZ, RZ ;  /* 0x000000ff17177210 */ /* 0x000fc80007ffe1ff */
[----:B------:R-:W-:Y:S02]  /*9c20*/  ISETP.GE.AND P0, PT, R23, RZ, PT ;  /* 0x000000ff1700720c */ /* 0x000fe40003f06270 */
[----:B------:R-:W-:-:S04]  /*9c30*/  IADD3 R23, PT, PT, R22, -0xfc, RZ ;  /* 0xffffff0416177810 */ /* 0x000fc80007ffe0ff */
[----:B------:R-:W-:-:S07]  /*9c40*/  SHF.R.U32.HI R23, RZ, R23, R28 ;  /* 0x00000017ff177219 */ /* 0x000fce000001161c */
[----:B------:R-:W-:-:S05]  /*9c50*/  @!P0 VIADD R23, R23, 0x1 ;  /* 0x0000000117178836 */ /* 0x000fca0000000000 */
[----:B------:R-:W-:-:S04]  /*9c60*/  @!P2 SHF.L.U32 R23, R23, 0x1, RZ ;  /* 0x000000011717a819 */ /* 0x000fc800000006ff */
[----:B------:R-:W-:Y:S01]  /*9c70*/  LOP3.LUT R22, R23, 0x80000000, R26, 0xf8, !PT ;  /* 0x8000000017167812 */ /* 0x000fe200078ef81a */
[----:B------:R-:W-:Y:S06]  /*9c80*/  BRA `(.L_x_113) ;  /* 0x0000000000047947 */ /* 0x000fec0003800000 */
.L_x_114:
[----:B------:R0:W1:Y:S02]  /*9c90*/  MUFU.RCP R22, R26 ;  /* 0x0000001a00167308 */ /* 0x0000640000001000 */
.L_x_113:
[----:B-1-3--:R-:W-:Y:S01]  /*9ca0*/  MOV R28, R22 ;  /* 0x00000016001c7202 */ /* 0x00afe20000000f00 */
[----:B------:R-:W-:Y:S01]  /*9cb0*/  IMAD.MOV.U32 R22, RZ, RZ, R24 ;  /* 0x000000ffff167224 */ /* 0x000fe200078e0018 */
[----:B------:R-:W-:-:S04]  /*9cc0*/  MOV R23, 0x0 ;  /* 0x0000000000177802 */ /* 0x000fc80000000f00 */
[----:B0-2---:R-:W-:Y:S05]  /*9cd0*/  RET.REL.NODEC R22 `(_Z18GetQRDecompBlockediiPfS_jiS_S_S_PiS_S0_S_S_S_S_) ;  /* 0xffffff6016c87950 */ /* 0x005fea0003c3ffff */
        .weak           $__internal_2_$__cuda_sm20_sqrt_rn_f32_slowpath
        .type           $__internal_2_$__cuda_sm20_sqrt_rn_f32_slowpath,@function
        .size           $__internal_2_$__cuda_sm20_sqrt_rn_f32_slowpath,($__internal_3_$__cuda_sm3x_div_rn_noftz_f32_slowpath - $__internal_2_$__cuda_sm20_sqrt_rn_f32_slowpath)
$__internal_2_$__cuda_sm20_sqrt_rn_f32_slowpath:
[----:B------:R-:W-:-:S13]  /*9ce0*/  LOP3.LUT P0, RZ, R22, 0x7fffffff, RZ, 0xc0, !PT ;  /* 0x7fffffff16ff7812 */ /* 0x000fda000780c0ff */
[----:B------:R-:W-:Y:S01]  /*9cf0*/  @!P0 MOV R23, R22 ;  /* 0x0000001600178202 */ /* 0x000fe20000000f00 */
[----:B------:R-:W-:Y:S06]  /*9d00*/  @!P0 BRA `(.L_x_115) ;  /* 0x0000000000448947 */ /* 0x000fec0003800000 */
[----:B------:R-:W-:-:S13]  /*9d10*/  FSETP.GEU.FTZ.AND P0, PT, R22, RZ, PT ;  /* 0x000000ff1600720b */ /* 0x000fda0003f1e000 */
[----:B------:R-:W-:Y:S01]  /*9d20*/  @!P0 IMAD.MOV.U32 R23, RZ, RZ, 0x7fffffff ;  /* 0x7fffffffff178424 */ /* 0x000fe200078e00ff */
[----:B------:R-:W-:Y:S06]  /*9d30*/  @!P0 BRA `(.L_x_115) ;  /* 0x0000000000388947 */ /* 0x000fec0003800000 */
[----:B------:R-:W-:-:S13]  /*9d40*/  FSETP.GTU.FTZ.AND P0, PT, |R22|, +INF , PT ;  /* 0x7f8000001600780b */ /* 0x000fda0003f1c200 */
[----:B------:R-:W-:Y:S01]  /*9d50*/  @P0 FADD.FTZ R23, R22, 1 ;  /* 0x3f80000016170421 */ /* 0x000fe20000010000 */
[----:B------:R-:W-:Y:S06]  /*9d60*/  @P0 BRA `(.L_x_115) ;  /* 0x00000000002c0947 */ /* 0x000fec0003800000 */
[----:B------:R-:W-:-:S13]  /*9d70*/  FSETP.NEU.FTZ.AND P0, PT, |R22|, +INF , PT ;  /* 0x7f8000001600780b */ /* 0x000fda0003f1d200 */
[----:B------:R-:W-:Y:S01]  /*9d80*/  @!P0 MOV R23, R22 ;  /* 0x0000001600178202 */ /* 0x000fe20000000f00 */
[----:B------:R-:W-:Y:S06]  /*9d90*/  @!P0 BRA `(.L_x_115) ;  /* 0x0000000000208947 */ /* 0x000fec0003800000 */
[----:B------:R-:W-:-:S04]  /*9da0*/  FFMA R22, R22, 1.84467440737095516160e+19, RZ ;  /* 0x5f80000016167823 */ /* 0x000fc800000000ff */
[----:B------:R-:W0:Y:S02]  /*9db0*/  MUFU.RSQ R23, R22 ;  /* 0x0000001600177308 */ /* 0x000e240000001400 */
[----:B0-----:R-:W-:Y:S01]  /*9dc0*/  FMUL.FTZ R25, R22, R23 ;  /* 0x0000001716197220 */ /* 0x001fe20000410000 */
[----:B------:R-:W-:-:S03]  /*9dd0*/  FMUL.FTZ R23, R23, 0.5 ;  /* 0x3f00000017177820 */ /* 0x000fc60000410000 */
[----:B------:R-:W-:-:S04]  /*9de0*/  FADD.FTZ R24, -R25, -RZ ;  /* 0x800000ff19187221 */ /* 0x000fc80000010100 */
[----:B------:R-:W-:-:S04]  /*9df0*/  FFMA R24, R25, R24, R22 ;  /* 0x0000001819187223 */ /* 0x000fc80000000016 */
[----:B------:R-:W-:-:S04]  /*9e00*/  FFMA R23, R24, R23, R25 ;  /* 0x0000001718177223 */ /* 0x000fc80000000019 */
[----:B------:R-:W-:-:S07]  /*9e10*/  FMUL.FTZ R23, R23, 2.3283064365386962891e-10 ;  /* 0x2f80000017177820 */ /* 0x000fce0000410000 */
.L_x_115:
[----:B------:R-:W-:Y:S01]  /*9e20*/  MOV R26, R23 ;  /* 0x00000017001a7202 */ /* 0x000fe20000000f00 */
[----:B------:R-:W-:Y:S02]  /*9e30*/  HFMA2 R23, -RZ, RZ, 0, 0 ;  /* 0x00000000ff177431 */ /* 0x000fe400000001ff */
[----:B------:R-:W-:-:S04]  /*9e40*/  IMAD.MOV.U32 R22, RZ, RZ, R27 ;  /* 0x000000ffff167224 */ /* 0x000fc800078e001b */
[----:B------:R-:W-:Y:S05]  /*9e50*/  RET.REL.NODEC R22 `(_Z18GetQRDecompBlockediiPfS_jiS_S_S_PiS_S0_S_S_S_S_) ;  /* 0xffffff6016687950 */ /* 0x000fea0003c3ffff */
        .weak           $__internal_3_$__cuda_sm3x_div_rn_noftz_f32_slowpath
        .type           $__internal_3_$__cuda_sm3x_div_rn_noftz_f32_slowpath,@function
        .size           $__internal_3_$__cuda_sm3x_div_rn_noftz_f32_slowpath,(.L_x_139 - $__internal_3_$__cuda_sm3x_div_rn_noftz_f32_slowpath)
$__internal_3_$__cuda_sm3x_div_rn_noftz_f32_slowpath:
[----:B------:R-:W-:Y:S02]  /*9e60*/  SHF.R.U32.HI R25, RZ, 0x17, R23 ;  /* 0x00000017ff197819 */ /* 0x000fe40000011617 */
[----:B------:R-:W-:Y:S02]  /*9e70*/  SHF.R.U32.HI R22, RZ, 0x17, R26 ;  /* 0x00000017ff167819 */ /* 0x000fe4000001161a */
[----:B------:R-:W-:Y:S02]  /*9e80*/  LOP3.LUT R25, R25, 0xff, RZ, 0xc0, !PT ;  /* 0x000000ff19197812 */ /* 0x000fe400078ec0ff */
[----:B------:R-:W-:Y:S02]  /*9e90*/  LOP3.LUT R30, R22, 0xff, RZ, 0xc0, !PT ;  /* 0x000000ff161e7812 */ /* 0x000fe400078ec0ff */
[----:B------:R-:W-:Y:S02]  /*9ea0*/  IADD3 R31, PT, PT, R25, -0x1, RZ ;  /* 0xffffffff191f7810 */ /* 0x000fe40007ffe0ff */
[----:B------:R-:W-:Y:S01]  /*9eb0*/  MOV R22, R26 ;  /* 0x0000001a00167202 */ /* 0x000fe20000000f00 */
[----:B------:R-:W-:Y:S01]  /*9ec0*/  VIADD R28, R30, 0xffffffff ;  /* 0xffffffff1e1c7836 */ /* 0x000fe20000000000 */
[----:B------:R-:W-:-:S04]  /*9ed0*/  ISETP.GT.U32.AND P0, PT, R31, 0xfd, PT ;  /* 0x000000fd1f00780c */ /* 0x000fc80003f04070 */
[----:B------:R-:W-:-:S13]  /*9ee0*/  ISETP.GT.U32.OR P0, PT, R28, 0xfd, P0 ;  /* 0x000000fd1c00780c */ /* 0x000fda0000704470 */
[----:B------:R-:W-:Y:S01]  /*9ef0*/  @!P0 MOV R27, RZ ;  /* 0x000000ff001b8202 */ /* 0x000fe20000000f00 */
[----:B------:R-:W-:Y:S06]  /*9f00*/  @!P0 BRA `(.L_x_116) ;  /* 0x00000000005c8947 */ /* 0x000fec0003800000 */
[----:B------:R-:W-:Y:S02]  /*9f10*/  FSETP.GTU.FTZ.AND P0, PT, |R26|, +INF , PT ;  /* 0x7f8000001a00780b */ /* 0x000fe40003f1c200 */
[----:B------:R-:W-:-:S04]  /*9f20*/  FSETP.GTU.FTZ.AND P2, PT, |R23|, +INF , PT ;  /* 0x7f8000001700780b */ /* 0x000fc80003f5c200 */
[----:B------:R-:W-:-:S13]  /*9f30*/  PLOP3.LUT P0, PT, P0, P2, PT, 0xf8, 0x8f ;  /* 0x00000000008f781c */ /* 0x000fda0000705f70 */
[----:B------:R-:W-:Y:S05]  /*9f40*/  @P0 BRA `(.L_x_117) ;  /* 0x0000000400440947 */ /* 0x000fea0003800000 */
[----:B------:R-:W-:-:S13]  /*9f50*/  LOP3.LUT P0, RZ, R23, 0x7fffffff, R22, 0xc8, !PT ;  /* 0x7fffffff17ff7812 */ /* 0x000fda000780c816 */
[----:B------:R-:W-:Y:S05]  /*9f60*/  @!P0 BRA `(.L_x_118) ;  /* 0x0000000400348947 */ /* 0x000fea0003800000 */
[C---:B------:R-:W-:Y:S02]  /*9f70*/  FSETP.NEU.FTZ.AND P2, PT, |R26|.reuse, +INF , PT ;  /* 0x7f8000001a00780b */ /* 0x040fe40003f5d200 */
[----:B------:R-:W-:Y:S02]  /*9f80*/  FSETP.NEU.FTZ.AND P3, PT, |R23|, +INF , PT ;  /* 0x7f8000001700780b */ /* 0x000fe40003f7d200 */
[----:B------:R-:W-:-:S11]  /*9f90*/  FSETP.NEU.FTZ.AND P0, PT, |R26|, +INF , PT ;  /* 0x7f8000001a00780b */ /* 0x000fd60003f1d200 */
[----:B------:R-:W-:Y:S05]  /*9fa0*/  @!P3 BRA !P2, `(.L_x_118) ;  /* 0x000000040024b947 */ /* 0x000fea0005000000 */
[----:B------:R-:W-:-:S04]  /*9fb0*/  LOP3.LUT P2, RZ, R22, 0x7fffffff, RZ, 0xc0, !PT ;  /* 0x7fffffff16ff7812 */ /* 0x000fc8000784c0ff */
[----:B------:R-:W-:-:S13]  /*9fc0*/  PLOP3.LUT P2, PT, P3, P2, PT, 0x2f, 0xf2 ;  /* 0x0000000000f2781c */ /* 0x000fda0001f44577 */
[----:B------:R-:W-:Y:S05]  /*9fd0*/  @P2 BRA `(.L_x_119) ;  /* 0x0000000400102947 */ /* 0x000fea0003800000 */
[----:B------:R-:W-:-:S04]  /*9fe0*/  LOP3.LUT P2, RZ, R23, 0x7fffffff, RZ, 0xc0, !PT ;  /* 0x7fffffff17ff7812 */ /* 0x000fc8000784c0ff */
[----:B------:R-:W-:-:S13]  /*9ff0*/  PLOP3.LUT P0, PT, P0, P2, PT, 0x2f, 0xf2 ;  /* 0x0000000000f2781c */ /* 0x000fda0000704577 */
[----:B------:R-:W-:Y:S05]  /*a000*/  @P0 BRA `(.L_x_120) ;  /* 0x0000000000f80947 */ /* 0x000fea0003800000 */
[----:B------:R-:W-:Y:S02]  /*a010*/  ISETP.GE.AND P0, PT, R28, RZ, PT ;  /* 0x000000ff1c00720c */ /* 0x000fe40003f06270 */
[----:B------:R-:W-:-:S11]  /*a020*/  ISETP.GE.AND P2, PT, R31, RZ, PT ;  /* 0x000000ff1f00720c */ /* 0x000fd60003f46270 */
[----:B------:R-:W-:Y:S01]  /*a030*/  @P0 IMAD.MOV.U32 R27, RZ, RZ, RZ ;  /* 0x000000ffff1b0224 */ /* 0x000fe200078e00ff */
[----:B------:R-:W-:Y:S01]  /*a040*/  @!P0 MOV R27, 0xffffffc0 ;  /* 0xffffffc0001b8802 */ /* 0x000fe20000000f00 */
[----:B------:R-:W-:Y:S01]  /*a050*/  @!P0 FFMA R22, R26, 1.84467440737095516160e+19, RZ ;  /* 0x5f8000001a168823 */ /* 0x000fe200000000ff */
[----:B------:R-:W-:Y:S02]  /*a060*/  @!P2 FFMA R23, R23, 1.84467440737095516160e+19, RZ ;  /* 0x5f8000001717a823 */ /* 0x000fe400000000ff */
[----:B------:R-:W-:-:S07]  /*a070*/  @!P2 IADD3 R27, PT, PT, R27, 0x40, RZ ;  /* 0x000000401b1ba810 */ /* 0x000fce0007ffe0ff */
.L_x_116:
[----:B------:R-:W-:Y:S02]  /*a080*/  LEA R28, R25, 0xc0800000, 0x17 ;  /* 0xc0800000191c7811 */ /* 0x000fe400078eb8ff */
[----:B------:R-:W-:-:S03]  /*a090*/  IADD3 R30, PT, PT, R30, -0x7f, RZ ;  /* 0xffffff811e1e7810 */ /* 0x000fc60007ffe0ff */
[----:B------:R-:W-:Y:S02]  /*a0a0*/  IMAD.IADD R32, R23, 0x1, -R28 ;  /* 0x0000000117207824 */ /* 0x000fe400078e0a1c */
[C---:B------:R-:W-:Y:S01]  /*a0b0*/  IMAD R22, R30.reuse, -0x800000, R22 ;  /* 0xff8000001e167824 */ /* 0x040fe200078e0216 */
[----:B------:R-:W-:Y:S01]  /*a0c0*/  IADD3 R30, PT, PT, R30, 0x7f, -R25 ;  /* 0x0000007f1e1e7810 */ /* 0x000fe20007ffe819 */
[----:B------:R-:W0:Y:S01]  /*a0d0*/  MUFU.RCP R23, R32 ;  /* 0x0000002000177308 */ /* 0x000e220000001000 */
[----:B------:R-:W-:Y:S02]  /*a0e0*/  FADD.FTZ R31, -R32, -RZ ;  /* 0x800000ff201f7221 */ /* 0x000fe40000010100 */
[----:B------:R-:W-:Y:S02]  /*a0f0*/  IADD3 R30, PT, PT, R30, R27, RZ ;  /* 0x0000001b1e1e7210 */ /* 0x000fe40007ffe0ff */
[----:B0-----:R-:W-:-:S04]  /*a100*/  FFMA R28, R23, R31, 1 ;  /* 0x3f800000171c7423 */ /* 0x001fc8000000001f */
[----:B------:R-:W-:-:S04]  /*a110*/  FFMA R23, R23, R28, R23 ;  /* 0x0000001c17177223 */ /* 0x000fc80000000017 */
[----:B------:R-:W-:-:S04]  /*a120*/  FFMA R28, R22, R23, RZ ;  /* 0x00000017161c7223 */ /* 0x000fc800000000ff */
[----:B------:R-:W-:-:S04]  /*a130*/  FFMA R33, R31, R28, R22 ;  /* 0x0000001c1f217223 */ /* 0x000fc80000000016 */
[----:B------:R-:W-:-:S04]  /*a140*/  FFMA R28, R23, R33, R28 ;  /* 0x00000021171c7223 */ /* 0x000fc8000000001c */
[----:B------:R-:W-:-:S04]  /*a150*/  FFMA R31, R31, R28, R22 ;  /* 0x0000001c1f1f7223 */ /* 0x000fc80000000016 */
[----:B------:R-:W-:-:S05]  /*a160*/  FFMA R22, R23, R31, R28 ;  /* 0x0000001f17167223 */ /* 0x000fca000000001c */
[----:B------:R-:W-:-:S04]  /*a170*/  SHF.R.U32.HI R25, RZ, 0x17, R22 ;  /* 0x00000017ff197819 */ /* 0x000fc80000011616 */
[----:B------:R-:W-:-:S05]  /*a180*/  LOP3.LUT R25, R25, 0xff, RZ, 0xc0, !PT ;  /* 0x000000ff19197812 */ /* 0x000fca00078ec0ff */
[----:B------:R-:W-:-:S05]  /*a190*/  IMAD.IADD R32, R25, 0x1, R30 ;  /* 0x0000000119207824 */ /* 0x000fca00078e021e */
[----:B------:R-:W-:-:S04]  /*a1a0*/  IADD3 R25, PT, PT, R32, -0x1, RZ ;  /* 0xffffffff20197810 */ /* 0x000fc80007ffe0ff */
[----:B------:R-:W-:-:S13]  /*a1b0*/  ISETP.GE.U32.AND P0, PT, R25, 0xfe, PT ;  /* 0x000000fe1900780c */ /* 0x000fda0003f06070 */
[----:B------:R-:W-:Y:S05]  /*a1c0*/  @!P0 BRA `(.L_x_121) ;  /* 0x0000000000808947 */ /* 0x000fea0003800000 */
[----:B------:R-:W-:-:S13]  /*a1d0*/  ISETP.GT.AND P0, PT, R32, 0xfe, PT ;  /* 0x000000fe2000780c */ /* 0x000fda0003f04270 */
[----:B------:R-:W-:Y:S05]  /*a1e0*/  @P0 BRA `(.L_x_122) ;  /* 0x00000000006c0947 */ /* 0x000fea0003800000 */
[----:B------:R-:W-:-:S13]  /*a1f0*/  ISETP.GE.AND P0, PT, R32, 0x1, PT ;  /* 0x000000012000780c */ /* 0x000fda0003f06270 */
[----:B------:R-:W-:Y:S05]  /*a200*/  @P0 BRA `(.L_x_123) ;  /* 0x0000000000980947 */ /* 0x000fea0003800000 */
[----:B------:R-:W-:Y:S02]  /*a210*/  ISETP.GE.AND P0, PT, R32, -0x18, PT ;  /* 0xffffffe82000780c */ /* 0x000fe40003f06270 */
[----:B------:R-:W-:-:S11]  /*a220*/  LOP3.LUT R22, R22, 0x80000000, RZ, 0xc0, !PT ;  /* 0x8000000016167812 */ /* 0x000fd600078ec0ff */
[----:B------:R-:W-:Y:S05]  /*a230*/  @!P0 BRA `(.L_x_123) ;  /* 0x00000000008c8947 */ /* 0x000fea0003800000 */
[-CC-:B------:R-:W-:Y:S01]  /*a240*/  FFMA.RZ R25, R23, R31.reuse, R28.reuse ;  /* 0x0000001f17197223 */ /* 0x180fe2000000c01c */
[C---:B------:R-:W-:Y:S02]  /*a250*/  IADD3 R30, PT, PT, R32.reuse, 0x20, RZ ;  /* 0x00000020201e7810 */ /* 0x040fe40007ffe0ff */
[C---:B------:R-:W-:Y:S02]  /*a260*/  ISETP.NE.AND P3, PT, R32.reuse, RZ, PT ;  /* 0x000000ff2000720c */ /* 0x040fe40003f65270 */
[----:B------:R-:W-:Y:S01]  /*a270*/  LOP3.LUT R27, R25, 0x7fffff, RZ, 0xc0, !PT ;  /* 0x007fffff191b7812 */ /* 0x000fe200078ec0ff */
[CCC-:B------:R-:W-:Y:S01]  /*a280*/  FFMA.RP R25, R23.reuse, R31.reuse, R28.reuse ;  /* 0x0000001f17197223 */ /* 0x1c0fe2000000801c */
[----:B------:R-:W-:Y:S01]  /*a290*/  FFMA.RM R28, R23, R31, R28 ;  /* 0x0000001f171c7223 */ /* 0x000fe2000000401c */
[----:B------:R-:W-:Y:S01]  /*a2a0*/  IMAD.MOV R23, RZ, RZ, -R32 ;  /* 0x000000ffff177224 */ /* 0x000fe200078e0a20 */
[----:B------:R-:W-:Y:S02]  /*a2b0*/  LOP3.LUT R27, R27, 0x800000, RZ, 0xfc, !PT ;  /* 0x008000001b1b7812 */ /* 0x000fe400078efcff */
[----:B------:R-:W-:-:S02]  /*a2c0*/  ISETP.NE.AND P2, PT, R32, RZ, PT ;  /* 0x000000ff2000720c */ /* 0x000fc40003f45270 */
[----:B------:R-:W-:Y:S02]  /*a2d0*/  SHF.L.U32 R30, R27, R30, RZ ;  /* 0x0000001e1b1e7219 */ /* 0x000fe400000006ff */
[----:B------:R-:W-:Y:S02]  /*a2e0*/  FSETP.NEU.FTZ.AND P0, PT, R25, R28, PT ;  /* 0x0000001c1900720b */ /* 0x000fe40003f1d000 */
[----:B------:R-:W-:Y:S02]  /*a2f0*/  SEL R28, R23, RZ, P3 ;  /* 0x000000ff171c7207 */ /* 0x000fe40001800000 */
[----:B------:R-:W-:Y:S02]  /*a300*/  ISETP.NE.AND P2, PT, R30, RZ, P2 ;  /* 0x000000ff1e00720c */ /* 0x000fe40001745270 */
[----:B------:R-:W-:Y:S02]  /*a310*/  SHF.R.U32.HI R28, RZ, R28, R27 ;  /* 0x0000001cff1c7219 */ /* 0x000fe4000001161b */
[----:B------:R-:W-:-:S02]  /*a320*/  PLOP3.LUT P0, PT, P0, P2, PT, 0xf8, 0x8f ;  /* 0x00000000008f781c */ /* 0x000fc40000705f70 */
[----:B------:R-:W-:Y:S02]  /*a330*/  SHF.R.U32.HI R30, RZ, 0x1, R28 ;  /* 0x00000001ff1e7819 */ /* 0x000fe4000001161c */
[----:B------:R-:W-:-:S04]  /*a340*/  SEL R23, RZ, 0x1, !P0 ;  /* 0x00000001ff177807 */ /* 0x000fc80004000000 */
[----:B------:R-:W-:-:S04]  /*a350*/  LOP3.LUT R23, R23, 0x1, R30, 0xf8, !PT ;  /* 0x0000000117177812 */ /* 0x000fc800078ef81e */
[----:B------:R-:W-:-:S04]  /*a360*/  LOP3.LUT R23, R23, R28, RZ, 0xc0, !PT ;  /* 0x0000001c17177212 */ /* 0x000fc800078ec0ff */
[----:B------:R-:W-:-:S04]  /*a370*/  IADD3 R23, PT, PT, R30, R23, RZ ;  /* 0x000000171e177210 */ /* 0x000fc80007ffe0ff */
[----:B------:R-:W-:Y:S01]  /*a380*/  LOP3.LUT R22, R23, R22, RZ, 0xfc, !PT ;  /* 0x0000001617167212 */ /* 0x000fe200078efcff */
[----:B------:R-:W-:Y:S06]  /*a390*/  BRA `(.L_x_123) ;  /* 0x0000000000347947 */ /* 0x000fec0003800000 */
.L_x_122:
[----:B------:R-:W-:-:S04]  /*a3a0*/  LOP3.LUT R22, R22, 0x80000000, RZ, 0xc0, !PT ;  /* 0x8000000016167812 */ /* 0x000fc800078ec0ff */
[----:B------:R-:W-:Y:S01]  /*a3b0*/  LOP3.LUT R22, R22, 0x7f800000, RZ, 0xfc, !PT ;  /* 0x7f80000016167812 */ /* 0x000fe200078efcff */
[----:B------:R-:W-:Y:S06]  /*a3c0*/  BRA `(.L_x_123) ;  /* 0x0000000000287947 */ /* 0x000fec0003800000 */
.L_x_121:
[----:B------:R-:W-:Y:S01]  /*a3d0*/  LEA R22, R30, R22, 0x17 ;  /* 0x000000161e167211 */ /* 0x000fe200078eb8ff */
[----:B------:R-:W-:Y:S06]  /*a3e0*/  BRA `(.L_x_123) ;  /* 0x0000000000207947 */ /* 0x000fec0003800000 */
.L_x_120:
[----:B------:R-:W-:-:S04]  /*a3f0*/  LOP3.LUT R22, R23, 0x80000000, R22, 0x48, !PT ;  /* 0x8000000017167812 */ /* 0x000fc800078e4816 */
[----:B------:R-:W-:Y:S01]  /*a400*/  LOP3.LUT R22, R22, 0x7f800000, RZ, 0xfc, !PT ;  /* 0x7f80000016167812 */ /* 0x000fe200078efcff */
[----:B------:R-:W-:Y:S06]  /*a410*/  BRA `(.L_x_123) ;  /* 0x0000000000147947 */ /* 0x000fec0003800000 */
.L_x_119:
[----:B------:R-:W-:Y:S01]  /*a420*/  LOP3.LUT R22, R23, 0x80000000, R22, 0x48, !PT ;  /* 0x8000000017167812 */ /* 0x000fe200078e4816 */
[----:B------:R-:W-:Y:S06]  /*a430*/  BRA `(.L_x_123) ;  /* 0x00000000000c7947 */ /* 0x000fec0003800000 */
.L_x_118:
[----:B------:R-:W0:Y:S01]  /*a440*/  MUFU.RSQ R22, -QNAN ;  /* 0xffc0000000167908 */ /* 0x000e220000001400 */
[----:B------:R-:W-:Y:S05]  /*a450*/  BRA `(.L_x_123) ;  /* 0x0000000000047947 */ /* 0x000fea0003800000 */
.L_x_117:
[----:B------:R-:W-:-:S07]  /*a460*/  FADD.FTZ R22, R26, R23 ;  /* 0x000000171a167221 */ /* 0x000fce0000010000 */
.L_x_123:
[----:B------:R-:W-:Y:S02]  /*a470*/  HFMA2 R23, -RZ, RZ, 0, 0 ;  /* 0x00000000ff177431 */ /* 0x000fe400000001ff */
[----:B0-----:R-:W-:Y:S01]  /*a480*/  IMAD.MOV.U32 R30, RZ, RZ, R22 ;  /* 0x000000ffff1e7224 */ /* 0x001fe200078e0016 */
[----:B------:R-:W-:-:S04]  /*a490*/  MOV R22, R24 ;  /* 0x0000001800167202 */ /* 0x000fc80000000f00 */
[----:B------:R-:W-:Y:S05]  /*a4a0*/  RET.REL.NODEC R22 `(_Z18GetQRDecompBlockediiPfS_jiS_S_S_PiS_S0_S_S_S_S_) ;  /* 0xffffff5816d47950 */ /* 0x000fea0003c3ffff */
.L_x_124:
[----:B------:R-:W-:-:S00]  /*a4b0*/  BRA `(.L_x_124) ;  /* 0xfffffffc00fc7947 */ /* 0x000fc0000383ffff */
[----:B------:R-:W-:-:S00]  /*a4c0*/  NOP ;  /* 0x0000000000007918 */ /* 0x000fc00000000000 */
        /* <DEDUP_REMOVED lines=11> */
.L_x_139:


//--------------------- .text._Z11getColNormsiiPfS_ --------------------------
	.section	.text._Z11getColNormsiiPfS_,"ax",@progbits
	.align	128
        .global         _Z11getColNormsiiPfS_
        .type           _Z11getColNormsiiPfS_,@function
        .size           _Z11getColNormsiiPfS_,(.L_x_140 - _Z11getColNormsiiPfS_)
        .other          _Z11getColNormsiiPfS_,@"STO_CUDA_ENTRY STV_DEFAULT"
_Z11getColNormsiiPfS_:
.text._Z11getColNormsiiPfS_:
[----:B------:R-:W-:Y:S01]  /*0000*/  LDC R1, c[0x0][0x37c] ;  /* 0x0000df00ff017b82 */ /* 0x000fe20000000800 */
[----:B------:R-:W0:Y:S07]  /*0010*/  S2R R4, SR_TID.X ;  /* 0x0000000000047919 */ /* 0x000e2e0000002100 */
[----:B------:R-:W0:Y:S01]  /*0020*/  S2UR UR4, SR_CTAID.X ;  /* 0x00000000000479c3 */ /* 0x000e220000002500 */
[----:B------:R-:W1:Y:S07]  /*0030*/  LDCU UR5, c[0x0][0x384] ;  /* 0x00007080ff0577ac */ /* 0x000e6e0008000800 */
[----:B------:R-:W0:Y:S02]  /*0040*/  LDC R3, c[0x0][0x360] ;  /* 0x0000d800ff037b82 */ /* 0x000e240000000800 */
[----:B0-----:R-:W-:-:S05]  /*0050*/  IMAD R4, R3, UR4, R4 ;  /* 0x0000000403047c24 */ /* 0x001fca000f8e0204 */
[----:B-1----:R-:W-:-:S13]  /*0060*/  ISETP.GE.AND P0, PT, R4, UR5, PT ;  /* 0x0000000504007c0c */ /* 0x002fda000bf06270 */
[----:B------:R-:W-:Y:S05]  /*0070*/  @P0 EXIT ;  /* 0x000000000000094d */ /* 0x000fea0003800000 */
[----:B------:R-:W0:Y:S01]  /*0080*/  LDCU UR5, c[0x0][0x380] ;  /* 0x00007000ff0577ac */ /* 0x000e220008000800 */
[----:B------:R-:W-:Y:S01]  /*0090*/  HFMA2 R14, -RZ, RZ, 0, 0 ;  /* 0x00000000ff0e7431 */ /* 0x000fe200000001ff */
[----:B------:R-:W1:Y:S01]  /*00a0*/  LDCU.64 UR8, c[0x0][0x358] ;  /* 0x00006b00ff0877ac */ /* 0x000e620008000a00 */
[----:B0-----:R-:W-:-:S09]  /*00b0*/  UISETP.GE.AND UP0, UPT, UR5, 0x1, UPT ;  /* 0x000000010500788c */ /* 0x001fd2000bf06270 */
[----:B-1----:R-:W-:Y:S05]  /*00c0*/  BRA.U !UP0, `(.L_x_125) ;  /* 0x0000000508cc7547 */ /* 0x002fea000b800000 */
[----:B------:R-:W-:Y:S02]  /*00d0*/  UISETP.GE.U32.AND UP1, UPT, UR5, 0x10, UPT ;  /* 0x000000100500788c */ /* 0x000fe4000bf26070 */
[----:B------:R-:W-:Y:S01]  /*00e0*/  IMAD R0, R4, UR5, RZ ;  /* 0x0000000504007c24 */ /* 0x000fe2000f8e02ff */
[----:B------:R-:W-:Y:S01]  /*00f0*/  ULOP3.LUT UR6, UR5, 0xf, URZ, 0xc0, !UPT ;  /* 0x0000000f05067892 */ /* 0x000fe2000f8ec0ff */
[----:B------:R-:W-:Y:S01]  /*0100*/  MOV R14, RZ ;  /* 0x000000ff000e7202 */ /* 0x000fe20000000f00 */
[----:B------:R-:W-:Y:S02]  /*0110*/  UMOV UR4, URZ ;  /* 0x000000ff00047c82 */ /* 0x000fe40008000000 */
[----:B------:R-:W-:Y:S01]  /*0120*/  SHF.R.S32.HI R5, RZ, 0x1f, R0 ;  /* 0x0000001fff057819 */ /* 0x000fe20000011400 */
[----:B------:R-:W-:Y:S01]  /*0130*/  UISETP.NE.AND UP0, UPT, UR6, URZ, UPT ;  /* 0x000000ff0600728c */ /* 0x000fe2000bf05270 */
[----:B------:R-:W-:Y:S10]  /*0140*/  BRA.U !UP1, `(.L_x_126) ;  /* 0x0000000109b47547 */ /* 0x000ff4000b800000 */
[----:B------:R-:W0:Y:S01]  /*0150*/  LDCU.64 UR10, c[0x0][0x388] ;  /* 0x00007100ff0a77ac */ /* 0x000e220008000a00 */
[----:B------:R-:W-:Y:S01]  /*0160*/  MOV R14, RZ ;  /* 0x000000ff000e7202 */ /* 0x000fe20000000f00 */
[----:B------:R-:W-:-:S04]  /*0170*/  ULOP3.LUT UR4, UR5, 0x7ffffff0, URZ, 0xc0, !UPT ;  /* 0x7ffffff005047892 */ /* 0x000fc8000f8ec0ff */
[----:B------:R-:W-:Y:S01]  /*0180*/  UIADD3 UR7, UPT, UPT, -UR4, URZ, URZ ;  /* 0x000000ff04077290 */ /* 0x000fe2000fffe1ff */
[----:B0-----:R-:W-:-:S04]  /*0190*/  LEA R2, P0, R0, UR10, 0x2 ;  /* 0x0000000a00027c11 */ /* 0x001fc8000f8010ff */
[----:B------:R-:W-:Y:S02]  /*01a0*/  IADD3 R2, P1, PT, R2, 0x20, RZ ;  /* 0x0000002002027810 */ /* 0x000fe40007f3e0ff */
[----:B------:R-:W-:-:S04]  /*01b0*/  LEA.HI.X R3, R0, UR11, R5, 0x2, P0 ;  /* 0x0000000b00037c11 */ /* 0x000fc800080f1405 */
[----:B------:R-:W-:-:S07]  /*01c0*/  IADD3.X R3, PT, PT, RZ, R3, RZ, P1, !PT ;  /* 0x00000003ff037210 */ /* 0x000fce0000ffe4ff */
.L_x_127:
[----:B------:R-:W2:Y:S04]  /*01d0*/  LDG.E R15, desc[UR8][R2.64+-0x20] ;  /* 0xffffe008020f7981 */ /* 0x000ea8000c1e1900 */
[----:B------:R-:W3:Y:S04]  /*01e0*/  LDG.E R17, desc[UR8][R2.64+-0x1c] ;  /* 0xffffe40802117981 */ /* 0x000ee8000c1e1900 */
        /* <DEDUP_REMOVED lines=13> */
[----:B------:R0:W5:Y:S01]  /*02c0*/  LDG.E R7, desc[UR8][R2.64+0x1c] ;  /* 0x00001c0802077981 */ /* 0x000162000c1e1900 */
[----:B------:R-:W-:-:S04]  /*02d0*/  UIADD3 UR7, UPT, UPT, UR7, 0x10, URZ ;  /* 0x0000001007077890 */ /* 0x000fc8000fffe0ff */
[----:B------:R-:W-:Y:S01]  /*02e0*/  UISETP.NE.AND UP1, UPT, UR7, URZ, UPT ;  /* 0x000000ff0700728c */ /* 0x000fe2000bf25270 */
[----:B0-----:R-:W-:-:S04]  /*02f0*/  IADD3 R2, P0, PT, R2, 0x40, RZ ;  /* 0x0000004002027810 */ /* 0x001fc80007f1e0ff */
[----:B------:R-:W-:Y:S01]  /*0300*/  IADD3.X R3, PT, PT, RZ, R3, RZ, P0, !PT ;  /* 0x00000003ff037210 */ /* 0x000fe200007fe4ff */
        /* <DEDUP_REMOVED lines=15> */
[----:B------:R-:W-:Y:S01]  /*0400*/  FFMA R14, R7, R7, R6 ;  /* 0x00000007070e7223 */ /* 0x000fe20000000006 */
[----:B------:R-:W-:Y:S06]  /*0410*/  BRA.U UP1, `(.L_x_127) ;  /* 0xfffffffd016c7547 */ /* 0x000fec000b83ffff */
.L_x_126:
[----:B------:R-:W-:Y:S05]  /*0420*/  BRA.U !UP0, `(.L_x_125) ;  /* 0x0000000108f47547 */ /* 0x000fea000b800000 */
[----:B------:R-:W-:Y:S02]  /*0430*/  UISETP.GE.U32.AND UP0, UPT, UR6, 0x8, UPT ;  /* 0x000000080600788c */ /* 0x000fe4000bf06070 */
[----:B------:R-:W-:-:S04]  /*0440*/  ULOP3.LUT UR7, UR5, 0x7, URZ, 0xc0, !UPT ;  /* 0x0000000705077892 */ /* 0x000fc8000f8ec0ff */
[----:B------:R-:W-:-:S03]  /*0450*/  UISETP.NE.AND UP1, UPT, UR7, URZ, UPT ;  /* 0x000000ff0700728c */ /* 0x000fc6000bf25270 */
[----:B------:R-:W-:Y:S08]  /*0460*/  BRA.U !UP0, `(.L_x_128) ;  /* 0x0000000108587547 */ /* 0x000ff0000b800000 */
[----:B------:R-:W0:Y:S01]  /*0470*/  LDCU.64 UR10, c[0x0][0x388] ;  /* 0x00007100ff0a77ac */ /* 0x000e220008000a00 */
[----:B------:R-:W-:-:S04]  /*0480*/  IADD3 R3, P0, PT, R0, UR4, RZ ;  /* 0x0000000400037c10 */ /* 0x000fc8000ff1e0ff */
[----:B------:R-:W-:Y:S02]  /*0490*/  IADD3.X R6, PT, PT, RZ, R5, RZ, P0, !PT ;  /* 0x00000005ff067210 */ /* 0x000fe400007fe4ff */
[----:B0-----:R-:W-:-:S04]  /*04a0*/  LEA R2, P0, R3, UR10, 0x2 ;  /* 0x0000000a03027c11 */ /* 0x001fc8000f8010ff */
[----:B------:R-:W-:-:S05]  /*04b0*/  LEA.HI.X R3, R3, UR11, R6, 0x2, P0 ;  /* 0x0000000b03037c11 */ /* 0x000fca00080f1406 */
        /* <DEDUP_REMOVED lines=8> */
[----:B------:R-:W-:Y:S01]  /*0540*/  UIADD3 UR4, UPT, UPT, UR4, 0x8, URZ ;  /* 0x0000000804047890 */ /* 0x000fe2000fffe0ff */
        /* <DEDUP_REMOVED lines=8> */
.L_x_128:
        /* <DEDUP_REMOVED lines=13> */
[----:B------:R-:W5:Y:S01]  /*06a0*/  LDG.E R10, desc[UR8][R2.64+0xc] ;  /* 0x00000c08020a7981 */ /* 0x000f62000c1e1900 */
[----:B------:R-:W-:Y:S01]  /*06b0*/  UIADD3 UR4, UPT, UPT, UR4, 0x4, URZ ;  /* 0x0000000404047890 */ /* 0x000fe2000fffe0ff */
[----:B--2---:R-:W-:-:S04]  /*06c0*/  FFMA R7, R7, R7, R14 ;  /* 0x0000000707077223 */ /* 0x004fc8000000000e */
[----:B---3--:R-:W-:-:S04]  /*06d0*/  FFMA R7, R6, R6, R7 ;  /* 0x0000000606077223 */ /* 0x008fc80000000007 */
[----:B----4-:R-:W-:-:S04]  /*06e0*/  FFMA R7, R8, R8, R7 ;  /* 0x0000000808077223 */ /* 0x010fc80000000007 */
[----:B-----5:R-:W-:-:S07]  /*06f0*/  FFMA R14, R10, R10, R7 ;  /* 0x0000000a0a0e7223 */ /* 0x020fce0000000007 */
.L_x_129:
[----:B------:R-:W-:Y:S05]  /*0700*/  BRA.U !UP1, `(.L_x_125) ;  /* 0x00000001093c7547 */ /* 0x000fea000b800000 */
[----:B------:R-:W0:Y:S01]  /*0710*/  LDCU.64 UR6, c[0x0][0x388] ;  /* 0x00007100ff0677ac */ /* 0x000e220008000a00 */
[----:B------:R-:W-:Y:S01]  /*0720*/  IADD3 R2, P0, PT, R0, UR4, RZ ;  /* 0x0000000400027c10 */ /* 0x000fe2000ff1e0ff */
[----:B------:R-:W-:-:S03]  /*0730*/  UIADD3 UR5, UPT, UPT, -UR5, URZ, URZ ;  /* 0x000000ff05057290 */ /* 0x000fc6000fffe1ff */
[----:B------:R-:W-:Y:S02]  /*0740*/  IADD3.X R5, PT, PT, RZ, R5, RZ, P0, !PT ;  /* 0x00000005ff057210 */ /* 0x000fe400007fe4ff */
[----:B0-----:R-:W-:-:S04]  /*0750*/  LEA R0, P1, R2, UR6, 0x2 ;  /* 0x0000000602007c11 */ /* 0x001fc8000f8210ff */
[----:B------:R-:W-:-:S09]  /*0760*/  LEA.HI.X R5, R2, UR7, R5, 0x2, P1 ;  /* 0x0000000702057c11 */ /* 0x000fd200088f1405 */
.L_x_130:
[----:B------:R-:W-:Y:S02]  /*0770*/  MOV R3, R5 ;  /* 0x0000000500037202 */ /* 0x000fe40000000f00 */
[----:B------:R-:W-:-:S05]  /*0780*/  MOV R2, R0 ;  /* 0x0000000000027202 */ /* 0x000fca0000000f00 */
[----:B------:R-:W2:Y:S01]  /*0790*/  LDG.E R3, desc[UR8][R2.64] ;  /* 0x0000000802037981 */ /* 0x000ea2000c1e1900 */
[----:B------:R-:W-:Y:S01]  /*07a0*/  UIADD3 UR5, UPT, UPT, UR5, 0x1, URZ ;  /* 0x0000000105057890 */ /* 0x000fe2000fffe0ff */
[----:B------:R-:W-:-:S03]  /*07b0*/  IADD3 R0, P0, PT, R0, 0x4, RZ ;  /* 0x0000000400007810 */ /* 0x000fc60007f1e0ff */
[----:B------:R-:W-:Y:S01]  /*07c0*/  UISETP.NE.AND UP0, UPT, UR5, URZ, UPT ;  /* 0x000000ff0500728c */ /* 0x000fe2000bf05270 */
[----:B------:R-:W-:Y:S01]  /*07d0*/  IADD3.X R5, PT, PT, RZ, R5, RZ, P0, !PT ;  /* 0x00000005ff057210 */ /* 0x000fe200007fe4ff */
[----:B--2---:R-:W-:-:S07]  /*07e0*/  FFMA R14, R3, R3, R14 ;  /* 0x00000003030e7223 */ /* 0x004fce000000000e */
[----:B------:R-:W-:Y:S05]  /*07f0*/  BRA.U UP0, `(.L_x_130) ;  /* 0xfffffffd00dc7547 */ /* 0x000fea000b83ffff */
.L_x_125:
[----:B------:R-:W-:Y:S01]  /*0800*/  IADD3 R0, PT, PT, R14, -0xd000000, RZ ;  /* 0xf30000000e007810 */ /* 0x000fe20007ffe0ff */
[----:B------:R0:W1:Y:S01]  /*0810*/  MUFU.RSQ R3, R14 ;  /* 0x0000000e00037308 */ /* 0x0000620000001400 */
[----:B------:R-:W-:Y:S02]  /*0820*/  BSSY.RECONVERGENT B0, `(.L_x_131) ;  /* 0x000000b000007945 */ /* 0x000fe40003800200 */
[----:B------:R-:W-:-:S13]  /*0830*/  ISETP.GT.U32.AND P0, PT, R0, 0x727fffff, PT ;  /* 0x727fffff0000780c */ /* 0x000fda0003f04070 */
[----:B0-----:R-:W-:Y:S05]  /*0840*/  @!P0 BRA `(.L_x_132) ;  /* 0x0000000000108947 */ /* 0x001fea0003800000 */
[----:B------:R-:W-:Y:S02]  /*0850*/  MOV R0, R14 ;  /* 0x0000000e00007202 */ /* 0x000fe40000000f00 */
[----:B------:R-:W-:-:S07]  /*0860*/  MOV R8, 0x880 ;  /* 0x0000088000087802 */ /* 0x000fce0000000f00 */
[----:B-1----:R-:W-:Y:S05]  /*0870*/  CALL.REL.NOINC `($__internal_4_$__cuda_sm20_sqrt_rn_f32_slowpath) ;  /* 0x0000000000287944 */ /* 0x002fea0003c00000 */
[----:B------:R-:W-:Y:S05]  /*0880*/  BRA `(.L_x_133) ;  /* 0x0000000000107947 */ /* 0x000fea0003800000 */
.L_x_132:
[C---:B-1----:R-:W-:Y:S01]  /*0890*/  FMUL.FTZ R7, R3.reuse, R14 ;  /* 0x0000000e03077220 */ /* 0x042fe20000410000 */
[----:B------:R-:W-:-:S03]  /*08a0*/  FMUL.FTZ R0, R3, 0.5 ;  /* 0x3f00000003007820 */ /* 0x000fc60000410000 */
[----:B------:R-:W-:-:S04]  /*08b0*/  FFMA R14, -R7, R7, R14 ;  /* 0x00000007070e7223 */ /* 0x000fc8000000010e */
[----:B------:R-:W-:-:S07]  /*08c0*/  FFMA R7, R14, R0, R7 ;  /* 0x000000000e077223 */ /* 0x000fce0000000007 */
.L_x_133:
[----:B------:R-:W-:Y:S05]  /*08d0*/  BSYNC.RECONVERGENT B0 ;  /* 0x0000000000007941 */ /* 0x000fea0003800200 */
.L_x_131:
[----:B------:R-:W0:Y:S02]  /*08e0*/  LDC.64 R2, c[0x0][0x390] ;  /* 0x0000e400ff027b82 */ /* 0x000e240000000a00 */
[----:B0-----:R-:W-:-:S05]  /*08f0*/  IMAD.WIDE R4, R4, 0x4, R2 ;  /* 0x0000000404047825 */ /* 0x001fca00078e0202 */
[----:B------:R-:W-:Y:S01]  /*0900*/  STG.E desc[UR8][R4.64], R7 ;  /* 0x0000000704007986 */ /* 0x000fe2000c101908 */
[----:B------:R-:W-:Y:S05]  /*0910*/  EXIT ;  /* 0x000000000000794d */ /* 0x000fea0003800000 */
        .weak           $__internal_4_$__cuda_sm20_sqrt_rn_f32_slowpath
        .type           $__internal_4_$__cuda_sm20_sqrt_rn_f32_slowpath,@function
        .size           $__internal_4_$__cuda_sm20_sqrt_rn_f32_slowpath,(.L_x_140 - $__internal_4_$__cuda_sm20_sqrt_rn_f32_slowpath)
$__internal_4_$__cuda_sm20_sqrt_rn_f32_slowpath:
[----:B------:R-:W-:-:S13]  /*0920*/  LOP3.LUT P0, RZ, R0, 0x7fffffff, RZ, 0xc0, !PT ;  /* 0x7fffffff00ff7812 */ /* 0x000fda000780c0ff */
[----:B------:R-:W-:Y:S01]  /*0930*/  @!P0 MOV R2, R0 ;  /* 0x0000000000028202 */ /* 0x000fe20000000f00 */
[----:B------:R-:W-:Y:S06]  /*0940*/  @!P0 BRA `(.L_x_134) ;  /* 0x0000000000408947 */ /* 0x000fec0003800000 */
[----:B------:R-:W-:-:S13]  /*0950*/  FSETP.GEU.FTZ.AND P0, PT, R0, RZ, PT ;  /* 0x000000ff0000720b */ /* 0x000fda0003f1e000 */
[----:B------:R-:W-:Y:S01]  /*0960*/  @!P0 MOV R2, 0x7fffffff ;  /* 0x7fffffff00028802 */ /* 0x000fe20000000f00 */
[----:B------:R-:W-:Y:S06]  /*0970*/  @!P0 BRA `(.L_x_134) ;  /* 0x0000000000348947 */ /* 0x000fec0003800000 */
[----:B------:R-:W-:-:S13]  /*0980*/  FSETP.GTU.FTZ.AND P0, PT, |R0|, +INF , PT ;  /* 0x7f8000000000780b */ /* 0x000fda0003f1c200 */
[----:B------:R-:W-:Y:S01]  /*0990*/  @P0 FADD.FTZ R2, R0, 1 ;  /* 0x3f80000000020421 */ /* 0x000fe20000010000 */
[----:B------:R-:W-:Y:S06]  /*09a0*/  @P0 BRA `(.L_x_134) ;  /* 0x0000000000280947 */ /* 0x000fec0003800000 */
[----:B------:R-:W-:-:S13]  /*09b0*/  FSETP.NEU.FTZ.AND P0, PT, |R0|, +INF , PT ;  /* 0x7f8000000000780b */ /* 0x000fda0003f1d200 */
[----:B------:R-:W-:-:S04]  /*09c0*/  @P0 FFMA R3, R0, 1.84467440737095516160e+19, RZ ;  /* 0x5f80000000030823 */ /* 0x000fc800000000ff */
[----:B------:R-:W0:Y:S02]  /*09d0*/  @P0 MUFU.RSQ R2, R3 ;  /* 0x0000000300020308 */ /* 0x000e240000001400 */
[----:B0-----:R-:W-:Y:S01]  /*09e0*/  @P0 FMUL.FTZ R6, R3, R2 ;  /* 0x0000000203060220 */ /* 0x001fe20000410000 */
[----:B------:R-:W-:Y:S01]  /*09f0*/  @P0 FMUL.FTZ R7, R2, 0.5 ;  /* 0x3f00000002070820 */ /* 0x000fe20000410000 */
[----:B------:R-:W-:Y:S02]  /*0a00*/  @!P0 MOV R2, R0 ;  /* 0x0000000000028202 */ /* 0x000fe40000000f00 */
[----:B------:R-:W-:-:S04]  /*0a10*/  @P0 FADD.FTZ R5, -R6, -RZ ;  /* 0x800000ff06050221 */ /* 0x000fc80000010100 */
[----:B------:R-:W-:-:S04]  /*0a20*/  @P0 FFMA R5, R6, R5, R3 ;  /* 0x0000000506050223 */ /* 0x000fc80000000003 */
[----:B------:R-:W-:-:S04]  /*0a30*/  @P0 FFMA R5, R5, R7, R6 ;  /* 0x0000000705050223 */ /* 0x000fc80000000006 */
[----:B------:R-:W-:-:S07]  /*0a40*/  @P0 FMUL.FTZ R2, R5, 2.3283064365386962891e-10 ;  /* 0x2f80000005020820 */ /* 0x000fce0000410000 */
.L_x_134:
[----:B------:R-:W-:Y:S01]  /*0a50*/  HFMA2 R3, -RZ, RZ, 0, 0 ;  /* 0x00000000ff037431 */ /* 0x000fe200000001ff */
[----:B------:R-:W-:Y:S02]  /*0a60*/  MOV R7, R2 ;  /* 0x0000000200077202 */ /* 0x000fe40000000f00 */
[----:B------:R-:W-:-:S04]  /*0a70*/  MOV R2, R8 ;  /* 0x0000000800027202 */ /* 0x000fc80000000f00 */
[----:B------:R-:W-:Y:S05]  /*0a80*/  RET.REL.NODEC R2 `(_Z11getColNormsiiPfS_) ;  /* 0xfffffff4025c7950 */ /* 0x000fea0003c3ffff */
.L_x_135:
        /* <DEDUP_REMOVED lines=15> */
.L_x_140:


//--------------------- .nv.shared.reserved.0     --------------------------
	.section	.nv.shared.reserved.0,"aw",@nobits
	.weak		__nv_reservedSMEM_offset_0_alias
	.size		__nv_reservedSMEM_offset_0_alias, 0, 64
	.other		__nv_reservedSMEM_offset_0_alias,@"STO_CUDA_RESERVED_SHARED STV_DEFAULT"
__nv_reservedSMEM_offset_0_alias:
	.zero		0
	.zero		64


//--------------------- .nv.constant0._Z18GetQRDecompBlockediiPfS_jiS_S_S_PiS_S0_S_S_S_S_ --------------------------
	.section	.nv.constant0._Z18GetQRDecompBlockediiPfS_jiS_S_S_PiS_S0_S_S_S_S_,"a",@progbits
	.sectionflags	@""
	.align	4
.nv.constant0._Z18GetQRDecompBlockediiPfS_jiS_S_S_PiS_S0_S_S_S_S_:
	.zero		1008


//--------------------- .nv.constant0._Z11getColNormsiiPfS_ --------------------------
	.section	.nv.constant0._Z11getColNormsiiPfS_,"a",@progbits
	.sectionflags	@""
	.align	4
.nv.constant0._Z11getColNormsiiPfS_:
	.zero		920


//--------------------- SYMBOLS --------------------------

	.type		.nv.reservedSmem.offset0,@object
	.size		.nv.reservedSmem.offset0,0x4
